	.target	sm_103a

	.elftype	@"ET_EXEC"


//--------------------- .note.nv.tkinfo           --------------------------
	.section	.note.nv.tkinfo,"",@"SHT_NOTE"
	.sectionflags	@"SHF_NOTE_NV_TKINFO"
	.tkinfo
        /*0018*/ 	.word	0x00000002
        /*0030*/ 	.string	""
        /*0030*/ 	.string	"ptxas"
        /*0030*/ 	.string	"Cuda compilation tools, release 13.0, V13.0.88"
        /*0030*/ 	.string	"Build cuda_13.0.r13.0/compiler.36424714_0"
        /*0030*/ 	.string	"-arch sm_103a -m 64 "



//--------------------- .note.nv.cuinfo           --------------------------
	.section	.note.nv.cuinfo,"",@"SHT_NOTE"
	.sectionflags	@"SHF_NOTE_NV_CUINFO"
        /*0018*/ 	.short	0x0002
        /*001a*/ 	.short	0x0067
        /*001c*/ 	.short	0x0082
	.zero		2


//--------------------- .nv.info                  --------------------------
	.section	.nv.info,"",@"SHT_CUDA_INFO"
	.align	4


	//----- nvinfo : EIATTR_REGCOUNT
	.align		4
        /*0000*/ 	.byte	0x04, 0x2f
        /*0002*/ 	.short	(.L_12 - .L_11)
	.align		4
.L_11:
        /*0004*/ 	.word	index@(_ZN7cutlass13device_kernelIN5flash22FlashAttnBwdPreprocessIN4cute5tupleIJNS3_1CILi128EEENS5_ILi64EEEEEENS_10bfloat16_tEfNS_4arch4Sm90ELb1ELb1EEEEEvNT_6ParamsE)
        /*0008*/ 	.word	0x00000040


	//----- nvinfo : EIATTR_FRAME_SIZE
	.align		4
.L_12:
        /*000c*/ 	.byte	0x04, 0x11
        /*000e*/ 	.short	(.L_14 - .L_13)
	.align		4
.L_13:
        /*0010*/ 	.word	index@(_ZN7cutlass13device_kernelIN5flash22FlashAttnBwdPreprocessIN4cute5tupleIJNS3_1CILi128EEENS5_ILi64EEEEEENS_10bfloat16_tEfNS_4arch4Sm90ELb1ELb1EEEEEvNT_6ParamsE)
        /*0014*/ 	.word	0x00000000


	//----- nvinfo : EIATTR_REGCOUNT
	.align		4
.L_14:
        /*0018*/ 	.byte	0x04, 0x2f
        /*001a*/ 	.short	(.L_16 - .L_15)
	.align		4
.L_15:
        /*001c*/ 	.word	index@(_ZN7cutlass13device_kernelIN5flash11enable_sm90INS1_16FlashAttnBwdSm90INS1_25CollectiveMainloopBwdSm90ILi2ELi2ELi2EN4cute5tupleIJNS5_1CILi1EEES8_S8_EEENS6_IJNS7_ILi128EEESA_NS7_ILi64EEEEEENS_10bfloat16_tEfNS_4arch4Sm90ELb1ELb0ELb0ELb1ELb1ELb1ELb0ELb0ELi2ELi1ELi2ELi2ELb0EEENS1_24CollectiveEpilogueBwdGQAISC_fSF_Li256ELb1ELb1EEENS1_25SingleTileBwdLPTSchedulerILb1ELi128ELb1EEEEEEEEEvNT_6ParamsE)
        /*0020*/ 	.word	0x00000004


	//----- nvinfo : EIATTR_FRAME_SIZE
	.align		4
.L_16:
        /*0024*/ 	.byte	0x04, 0x11
        /*0026*/ 	.short	(.L_18 - .L_17)
	.align		4
.L_17:
        /*0028*/ 	.word	index@(_ZN7cutlass13device_kernelIN5flash11enable_sm90INS1_16FlashAttnBwdSm90INS1_25CollectiveMainloopBwdSm90ILi2ELi2ELi2EN4cute5tupleIJNS5_1CILi1EEES8_S8_EEENS6_IJNS7_ILi128EEESA_NS7_ILi64EEEEEENS_10bfloat16_tEfNS_4arch4Sm90ELb1ELb0ELb0ELb1ELb1ELb1ELb0ELb0ELi2ELi1ELi2ELi2ELb0EEENS1_24CollectiveEpilogueBwdGQAISC_fSF_Li256ELb1ELb1EEENS1_25SingleTileBwdLPTSchedulerILb1ELi128ELb1EEEEEEEEEvNT_6ParamsE)
        /*002c*/ 	.word	0x00000000


	//----- nvinfo : EIATTR_REGCOUNT
	.align		4
.L_18:
        /*0030*/ 	.byte	0x04, 0x2f
        /*0032*/ 	.short	(.L_20 - .L_19)
	.align		4
.L_19:
        /*0034*/ 	.word	index@(_ZN7cutlass13device_kernelIN5flash32FlashAttnBwdPostprocessConvertdQIN4cute5tupleIJNS3_1CILi128EEENS5_ILi64EEEEEENS_10bfloat16_tEfNS_4arch4Sm90ELi256ENS3_8TiledMMAINS3_8MMA_AtomIJNS3_4SM904GMMA27MMA_64x64x16_F32BF16BF16_SSILNSF_5MajorE0ELSH_1ELNSF_7ScaleInE1ELSI_1EEEEEENS3_6LayoutINS4_IJNS5_ILi2EEENS5_ILi1EEESN_EEENS4_IJSN_NS5_ILi0EEESP_EEEEENS4_IJNS3_10UnderscoreESS_SS_EEEEELb0EEEEEvNT_6ParamsE)
        /*0038*/ 	.word	0x00000030


	//----- nvinfo : EIATTR_FRAME_SIZE
	.align		4
.L_20:
        /*003c*/ 	.byte	0x04, 0x11
        /*003e*/ 	.short	(.L_22 - .L_21)
	.align		4
.L_21:
        /*0040*/ 	.word	index@(_ZN7cutlass13device_kernelIN5flash32FlashAttnBwdPostprocessConvertdQIN4cute5tupleIJNS3_1CILi128EEENS5_ILi64EEEEEENS_10bfloat16_tEfNS_4arch4Sm90ELi256ENS3_8TiledMMAINS3_8MMA_AtomIJNS3_4SM904GMMA27MMA_64x64x16_F32BF16BF16_SSILNSF_5MajorE0ELSH_1ELNSF_7ScaleInE1ELSI_1EEEEEENS3_6LayoutINS4_IJNS5_ILi2EEENS5_ILi1EEESN_EEENS4_IJSN_NS5_ILi0EEESP_EEEEENS4_IJNS3_10UnderscoreESS_SS_EEEEELb0EEEEEvNT_6ParamsE)
        /*0044*/ 	.word	0x00000000


	//----- nvinfo : EIATTR_REGCOUNT
	.align		4
.L_22:
        /*0048*/ 	.byte	0x04, 0x2f
        /*004a*/ 	.short	(.L_24 - .L_23)
	.align		4
.L_23:
        /*004c*/ 	.word	index@(_ZN7cutlass13device_kernelIN5flash32FlashAttnBwdPostprocessConvertdQIN4cute5tupleIJNS3_1CILi128EEENS5_ILi64EEEEEENS_10bfloat16_tEfNS_4arch4Sm90ELi256ENS3_8TiledMMAINS3_8MMA_AtomIJNS3_4SM904GMMA27MMA_64x64x16_F32BF16BF16_RSILNSF_5MajorE0ELSH_1ELNSF_7ScaleInE1ELSI_1EEEEEENS3_6LayoutINS4_IJNS5_ILi2EEENS5_ILi1EEESN_EEENS4_IJSN_NS5_ILi0EEESP_EEEEENS4_IJNS3_10UnderscoreESS_SS_EEEEELb0EEEEEvNT_6ParamsE)
        /*0050*/ 	.word	0x00000030


	//----- nvinfo : EIATTR_FRAME_SIZE
	.align		4
.L_24:
        /*0054*/ 	.byte	0x04, 0x11
        /*0056*/ 	.short	(.L_26 - .L_25)
	.align		4
.L_25:
        /*0058*/ 	.word	index@(_ZN7cutlass13device_kernelIN5flash32FlashAttnBwdPostprocessConvertdQIN4cute5tupleIJNS3_1CILi128EEENS5_ILi64EEEEEENS_10bfloat16_tEfNS_4arch4Sm90ELi256ENS3_8TiledMMAINS3_8MMA_AtomIJNS3_4SM904GMMA27MMA_64x64x16_F32BF16BF16_RSILNSF_5MajorE0ELSH_1ELNSF_7ScaleInE1ELSI_1EEEEEENS3_6LayoutINS4_IJNS5_ILi2EEENS5_ILi1EEESN_EEENS4_IJSN_NS5_ILi0EEESP_EEEEENS4_IJNS3_10UnderscoreESS_SS_EEEEELb0EEEEEvNT_6ParamsE)
        /*005c*/ 	.word	0x00000000


	//----- nvinfo : EIATTR_REGCOUNT
	.align		4
.L_26:
        /*0060*/ 	.byte	0x04, 0x2f
        /*0062*/ 	.short	(.L_28 - .L_27)
	.align		4
.L_27:
        /*0064*/ 	.word	index@(_ZN7cutlass13device_kernelIN5flash11enable_sm90INS1_16FlashAttnBwdSm90INS1_25CollectiveMainloopBwdSm90ILi2ELi2ELi2EN4cute5tupleIJNS5_1CILi1EEES8_S8_EEENS6_IJNS7_ILi128EEESA_NS7_ILi64EEEEEENS_10bfloat16_tEfNS_4arch4Sm90ELb1ELb0ELb0ELb1ELb0ELb1ELb0ELb0ELi2ELi1ELi2ELi2ELb0EEENS1_24CollectiveEpilogueBwdGQAISC_fSF_Li256ELb1ELb0EEENS1_25SingleTileBwdLPTSchedulerILb1ELi128ELb0EEEEEEEEEvNT_6ParamsE)
        /*0068*/ 	.word	0x00000004


	//----- nvinfo : EIATTR_FRAME_SIZE
	.align		4
.L_28:
        /*006c*/ 	.byte	0x04, 0x11
        /*006e*/ 	.short	(.L_30 - .L_29)
	.align		4
.L_29:
        /*0070*/ 	.word	index@(_ZN7cutlass13device_kernelIN5flash11enable_sm90INS1_16FlashAttnBwdSm90INS1_25CollectiveMainloopBwdSm90ILi2ELi2ELi2EN4cute5tupleIJNS5_1CILi1EEES8_S8_EEENS6_IJNS7_ILi128EEESA_NS7_ILi64EEEEEENS_10bfloat16_tEfNS_4arch4Sm90ELb1ELb0ELb0ELb1ELb0ELb1ELb0ELb0ELi2ELi1ELi2ELi2ELb0EEENS1_24CollectiveEpilogueBwdGQAISC_fSF_Li256ELb1ELb0EEENS1_25SingleTileBwdLPTSchedulerILb1ELi128ELb0EEEEEEEEEvNT_6ParamsE)
        /*0074*/ 	.word	0x00000000


	//----- nvinfo : EIATTR_REGCOUNT
	.align		4
.L_30:
        /*0078*/ 	.byte	0x04, 0x2f
        /*007a*/ 	.short	(.L_32 - .L_31)
	.align		4
.L_31:
        /*007c*/ 	.word	index@(_ZN7cutlass13device_kernelIN5flash11enable_sm90INS1_16FlashAttnBwdSm90INS1_25CollectiveMainloopBwdSm90ILi2ELi2ELi2EN4cute5tupleIJNS5_1CILi1EEES8_S8_EEENS6_IJNS7_ILi128EEESA_NS7_ILi64EEEEEENS_10bfloat16_tEfNS_4arch4Sm90ELb1ELb0ELb0ELb1ELb1ELb1ELb0ELb0ELi2ELi1ELi2ELi2ELb0EEENS1_21CollectiveEpilogueBwdISC_SD_SF_Li256ELb1ELb0ELi1EEENS1_25SingleTileBwdLPTSchedulerILb1ELi128ELb1EEEEEEEEEvNT_6ParamsE)
        /*0080*/ 	.word	0x00000004


	//----- nvinfo : EIATTR_FRAME_SIZE
	.align		4
.L_32:
        /*0084*/ 	.byte	0x04, 0x11
        /*0086*/ 	.short	(.L_34 - .L_33)
	.align		4
.L_33:
        /*0088*/ 	.word	index@(_ZN7cutlass13device_kernelIN5flash11enable_sm90INS1_16FlashAttnBwdSm90INS1_25CollectiveMainloopBwdSm90ILi2ELi2ELi2EN4cute5tupleIJNS5_1CILi1EEES8_S8_EEENS6_IJNS7_ILi128EEESA_NS7_ILi64EEEEEENS_10bfloat16_tEfNS_4arch4Sm90ELb1ELb0ELb0ELb1ELb1ELb1ELb0ELb0ELi2ELi1ELi2ELi2ELb0EEENS1_21CollectiveEpilogueBwdISC_SD_SF_Li256ELb1ELb0ELi1EEENS1_25SingleTileBwdLPTSchedulerILb1ELi128ELb1EEEEEEEEEvNT_6ParamsE)
        /*008c*/ 	.word	0x00000000


	//----- nvinfo : EIATTR_REGCOUNT
	.align		4
.L_34:
        /*0090*/ 	.byte	0x04, 0x2f
        /*0092*/ 	.short	(.L_36 - .L_35)
	.align		4
.L_35:
        /*0094*/ 	.word	index@(_ZN7cutlass13device_kernelIN5flash11enable_sm90INS1_16FlashAttnBwdSm90INS1_25CollectiveMainloopBwdSm90ILi2ELi2ELi2EN4cute5tupleIJNS5_1CILi1EEES8_S8_EEENS6_IJNS7_ILi128EEESA_NS7_ILi64EEEEEENS_10bfloat16_tEfNS_4arch4Sm90ELb1ELb0ELb0ELb1ELb0ELb1ELb0ELb0ELi2ELi1ELi2ELi2ELb0EEENS1_21CollectiveEpilogueBwdISC_SD_SF_Li256ELb1ELb0ELi1EEENS1_25SingleTileBwdLPTSchedulerILb1ELi128ELb0EEEEEEEEEvNT_6ParamsE)
        /*0098*/ 	.word	0x00000004


	//----- nvinfo : EIATTR_FRAME_SIZE
	.align		4
.L_36:
        /*009c*/ 	.byte	0x04, 0x11
        /*009e*/ 	.short	(.L_38 - .L_37)
	.align		4
.L_37:
        /*00a0*/ 	.word	index@(_ZN7cutlass13device_kernelIN5flash11enable_sm90INS1_16FlashAttnBwdSm90INS1_25CollectiveMainloopBwdSm90ILi2ELi2ELi2EN4cute5tupleIJNS5_1CILi1EEES8_S8_EEENS6_IJNS7_ILi128EEESA_NS7_ILi64EEEEEENS_10bfloat16_tEfNS_4arch4Sm90ELb1ELb0ELb0ELb1ELb0ELb1ELb0ELb0ELi2ELi1ELi2ELi2ELb0EEENS1_21CollectiveEpilogueBwdISC_SD_SF_Li256ELb1ELb0ELi1EEENS1_25SingleTileBwdLPTSchedulerILb1ELi128ELb0EEEEEEEEEvNT_6ParamsE)
        /*00a4*/ 	.word	0x00000000


	//----- nvinfo : EIATTR_REGCOUNT
	.align		4
.L_38:
        /*00a8*/ 	.byte	0x04, 0x2f
        /*00aa*/ 	.short	(.L_40 - .L_39)
	.align		4
.L_39:
        /*00ac*/ 	.word	index@(_ZN7cutlass13device_kernelIN5flash22FlashAttnBwdPreprocessIN4cute5tupleIJNS3_1CILi128EEENS5_ILi64EEEEEENS_10bfloat16_tEfNS_4arch4Sm90ELb1ELb0EEEEEvNT_6ParamsE)
        /*00b0*/ 	.word	0x00000038


	//----- nvinfo : EIATTR_FRAME_SIZE
	.align		4
.L_40:
        /*00b4*/ 	.byte	0x04, 0x11
        /*00b6*/ 	.short	(.L_42 - .L_41)
	.align		4
.L_41:
        /*00b8*/ 	.word	index@(_ZN7cutlass13device_kernelIN5flash22FlashAttnBwdPreprocessIN4cute5tupleIJNS3_1CILi128EEENS5_ILi64EEEEEENS_10bfloat16_tEfNS_4arch4Sm90ELb1ELb0EEEEEvNT_6ParamsE)
        /*00bc*/ 	.word	0x00000000


	//----- nvinfo : EIATTR_REGCOUNT
	.align		4
.L_42:
        /*00c0*/ 	.byte	0x04, 0x2f
        /*00c2*/ 	.short	(.L_44 - .L_43)
	.align		4
.L_43:
        /*00c4*/ 	.word	index@(_ZN7cutlass13device_kernelIN5flash11enable_sm90INS1_16FlashAttnBwdSm90INS1_25CollectiveMainloopBwdSm90ILi2ELi2ELi2EN4cute5tupleIJNS5_1CILi1EEES8_S8_EEENS6_IJNS7_ILi128EEESA_NS7_ILi64EEEEEENS_10bfloat16_tEfNS_4arch4Sm90ELb1ELb0ELb0ELb0ELb1ELb1ELb0ELb0ELi2ELi1ELi2ELi2ELb0EEENS1_24CollectiveEpilogueBwdGQAISC_fSF_Li256ELb0ELb1EEENS1_25SingleTileBwdLPTSchedulerILb0ELi128ELb1EEEEEEEEEvNT_6ParamsE)
        /*00c8*/ 	.word	0x00000004


	//----- nvinfo : EIATTR_FRAME_SIZE
	.align		4
.L_44:
        /*00cc*/ 	.byte	0x04, 0x11
        /*00ce*/ 	.short	(.L_46 - .L_45)
	.align		4
.L_45:
        /*00d0*/ 	.word	index@(_ZN7cutlass13device_kernelIN5flash11enable_sm90INS1_16FlashAttnBwdSm90INS1_25CollectiveMainloopBwdSm90ILi2ELi2ELi2EN4cute5tupleIJNS5_1CILi1EEES8_S8_EEENS6_IJNS7_ILi128EEESA_NS7_ILi64EEEEEENS_10bfloat16_tEfNS_4arch4Sm90ELb1ELb0ELb0ELb0ELb1ELb1ELb0ELb0ELi2ELi1ELi2ELi2ELb0EEENS1_24CollectiveEpilogueBwdGQAISC_fSF_Li256ELb0ELb1EEENS1_25SingleTileBwdLPTSchedulerILb0ELi128ELb1EEEEEEEEEvNT_6ParamsE)
        /*00d4*/ 	.word	0x00000000


	//----- nvinfo : EIATTR_REGCOUNT
	.align		4
.L_46:
        /*00d8*/ 	.byte	0x04, 0x2f
        /*00da*/ 	.short	(.L_48 - .L_47)
	.align		4
.L_47:
        /*00dc*/ 	.word	index@(_ZN7cutlass13device_kernelIN5flash11enable_sm90INS1_16FlashAttnBwdSm90INS1_25CollectiveMainloopBwdSm90ILi2ELi2ELi2EN4cute5tupleIJNS5_1CILi1EEES8_S8_EEENS6_IJNS7_ILi128EEESA_NS7_ILi64EEEEEENS_10bfloat16_tEfNS_4arch4Sm90ELb1ELb0ELb0ELb0ELb0ELb1ELb0ELb0ELi2ELi1ELi2ELi2ELb0EEENS1_24CollectiveEpilogueBwdGQAISC_fSF_Li256ELb0ELb0EEENS1_25SingleTileBwdLPTSchedulerILb0ELi128ELb0EEEEEEEEEvNT_6ParamsE)
        /*00e0*/ 	.word	0x00000004


	//----- nvinfo : EIATTR_FRAME_SIZE
	.align		4
.L_48:
        /*00e4*/ 	.byte	0x04, 0x11
        /*00e6*/ 	.short	(.L_50 - .L_49)
	.align		4
.L_49:
        /*00e8*/ 	.word	index@(_ZN7cutlass13device_kernelIN5flash11enable_sm90INS1_16FlashAttnBwdSm90INS1_25CollectiveMainloopBwdSm90ILi2ELi2ELi2EN4cute5tupleIJNS5_1CILi1EEES8_S8_EEENS6_IJNS7_ILi128EEESA_NS7_ILi64EEEEEENS_10bfloat16_tEfNS_4arch4Sm90ELb1ELb0ELb0ELb0ELb0ELb1ELb0ELb0ELi2ELi1ELi2ELi2ELb0EEENS1_24CollectiveEpilogueBwdGQAISC_fSF_Li256ELb0ELb0EEENS1_25SingleTileBwdLPTSchedulerILb0ELi128ELb0EEEEEEEEEvNT_6ParamsE)
        /*00ec*/ 	.word	0x00000000


	//----- nvinfo : EIATTR_REGCOUNT
	.align		4
.L_50:
        /*00f0*/ 	.byte	0x04, 0x2f
        /*00f2*/ 	.short	(.L_52 - .L_51)
	.align		4
.L_51:
        /*00f4*/ 	.word	index@(_ZN7cutlass13device_kernelIN5flash11enable_sm90INS1_16FlashAttnBwdSm90INS1_25CollectiveMainloopBwdSm90ILi2ELi2ELi2EN4cute5tupleIJNS5_1CILi1EEES8_S8_EEENS6_IJNS7_ILi128EEESA_NS7_ILi64EEEEEENS_10bfloat16_tEfNS_4arch4Sm90ELb1ELb0ELb0ELb0ELb1ELb1ELb0ELb0ELi2ELi1ELi2ELi2ELb0EEENS1_21CollectiveEpilogueBwdISC_SD_SF_Li256ELb0ELb0ELi1EEENS1_25SingleTileBwdLPTSchedulerILb0ELi128ELb1EEEEEEEEEvNT_6ParamsE)
        /*00f8*/ 	.word	0x00000004


	//----- nvinfo : EIATTR_FRAME_SIZE
	.align		4
.L_52:
        /*00fc*/ 	.byte	0x04, 0x11
        /*00fe*/ 	.short	(.L_54 - .L_53)
	.align		4
.L_53:
        /*0100*/ 	.word	index@(_ZN7cutlass13device_kernelIN5flash11enable_sm90INS1_16FlashAttnBwdSm90INS1_25CollectiveMainloopBwdSm90ILi2ELi2ELi2EN4cute5tupleIJNS5_1CILi1EEES8_S8_EEENS6_IJNS7_ILi128EEESA_NS7_ILi64EEEEEENS_10bfloat16_tEfNS_4arch4Sm90ELb1ELb0ELb0ELb0ELb1ELb1ELb0ELb0ELi2ELi1ELi2ELi2ELb0EEENS1_21CollectiveEpilogueBwdISC_SD_SF_Li256ELb0ELb0ELi1EEENS1_25SingleTileBwdLPTSchedulerILb0ELi128ELb1EEEEEEEEEvNT_6ParamsE)
        /*0104*/ 	.word	0x00000000


	//----- nvinfo : EIATTR_REGCOUNT
	.align		4
.L_54:
        /*0108*/ 	.byte	0x04, 0x2f
        /*010a*/ 	.short	(.L_56 - .L_55)
	.align		4
.L_55:
        /*010c*/ 	.word	index@(_ZN7cutlass13device_kernelIN5flash11enable_sm90INS1_16FlashAttnBwdSm90INS1_25CollectiveMainloopBwdSm90ILi2ELi2ELi2EN4cute5tupleIJNS5_1CILi1EEES8_S8_EEENS6_IJNS7_ILi128EEESA_NS7_ILi64EEEEEENS_10bfloat16_tEfNS_4arch4Sm90ELb1ELb0ELb0ELb0ELb0ELb1ELb0ELb0ELi2ELi1ELi2ELi2ELb0EEENS1_21CollectiveEpilogueBwdISC_SD_SF_Li256ELb0ELb0ELi1EEENS1_25SingleTileBwdLPTSchedulerILb0ELi128ELb0EEEEEEEEEvNT_6ParamsE)
        /*0110*/ 	.word	0x00000004


	//----- nvinfo : EIATTR_FRAME_SIZE
	.align		4
.L_56:
        /*0114*/ 	.byte	0x04, 0x11
        /*0116*/ 	.short	(.L_58 - .L_57)
	.align		4
.L_57:
        /*0118*/ 	.word	index@(_ZN7cutlass13device_kernelIN5flash11enable_sm90INS1_16FlashAttnBwdSm90INS1_25CollectiveMainloopBwdSm90ILi2ELi2ELi2EN4cute5tupleIJNS5_1CILi1EEES8_S8_EEENS6_IJNS7_ILi128EEESA_NS7_ILi64EEEEEENS_10bfloat16_tEfNS_4arch4Sm90ELb1ELb0ELb0ELb0ELb0ELb1ELb0ELb0ELi2ELi1ELi2ELi2ELb0EEENS1_21CollectiveEpilogueBwdISC_SD_SF_Li256ELb0ELb0ELi1EEENS1_25SingleTileBwdLPTSchedulerILb0ELi128ELb0EEEEEEEEEvNT_6ParamsE)
        /*011c*/ 	.word	0x00000000


	//----- nvinfo : EIATTR_REGCOUNT
	.align		4
.L_58:
        /*0120*/ 	.byte	0x04, 0x2f
        /*0122*/ 	.short	(.L_60 - .L_59)
	.align		4
.L_59:
        /*0124*/ 	.word	index@(_ZN7cutlass13device_kernelIN5flash11enable_sm90INS1_16FlashAttnBwdSm90INS1_25CollectiveMainloopBwdSm90ILi2ELi2ELi2EN4cute5tupleIJNS5_1CILi1EEES8_S8_EEENS6_IJNS7_ILi128EEESA_NS7_ILi64EEEEEENS_10bfloat16_tEfNS_4arch4Sm90ELb0ELb1ELb0ELb1ELb1ELb1ELb0ELb0ELi2ELi1ELi2ELi2ELb0EEENS1_24CollectiveEpilogueBwdGQAISC_fSF_Li256ELb1ELb1EEENS1_19SingleTileSchedulerILb1ELb0ELb0ELi128EEEEEEEEEvNT_6ParamsE)
        /*0128*/ 	.word	0x00000004


	//----- nvinfo : EIATTR_FRAME_SIZE
	.align		4
.L_60:
        /*012c*/ 	.byte	0x04, 0x11
        /*012e*/ 	.short	(.L_62 - .L_61)
	.align		4
.L_61:
        /*0130*/ 	.word	index@(_ZN7cutlass13device_kernelIN5flash11enable_sm90INS1_16FlashAttnBwdSm90INS1_25CollectiveMainloopBwdSm90ILi2ELi2ELi2EN4cute5tupleIJNS5_1CILi1EEES8_S8_EEENS6_IJNS7_ILi128EEESA_NS7_ILi64EEEEEENS_10bfloat16_tEfNS_4arch4Sm90ELb0ELb1ELb0ELb1ELb1ELb1ELb0ELb0ELi2ELi1ELi2ELi2ELb0EEENS1_24CollectiveEpilogueBwdGQAISC_fSF_Li256ELb1ELb1EEENS1_19SingleTileSchedulerILb1ELb0ELb0ELi128EEEEEEEEEvNT_6ParamsE)
        /*0134*/ 	.word	0x00000000


	//----- nvinfo : EIATTR_REGCOUNT
	.align		4
.L_62:
        /*0138*/ 	.byte	0x04, 0x2f
        /*013a*/ 	.short	(.L_64 - .L_63)
	.align		4
.L_63:
        /*013c*/ 	.word	index@(_ZN7cutlass13device_kernelIN5flash11enable_sm90INS1_16FlashAttnBwdSm90INS1_25CollectiveMainloopBwdSm90ILi2ELi2ELi2EN4cute5tupleIJNS5_1CILi1EEES8_S8_EEENS6_IJNS7_ILi128EEESA_NS7_ILi64EEEEEENS_10bfloat16_tEfNS_4arch4Sm90ELb0ELb1ELb0ELb1ELb0ELb1ELb0ELb0ELi2ELi1ELi2ELi2ELb0EEENS1_24CollectiveEpilogueBwdGQAISC_fSF_Li256ELb1ELb0EEENS1_19SingleTileSchedulerILb1ELb0ELb0ELi128EEEEEEEEEvNT_6ParamsE)
        /*0140*/ 	.word	0x00000004


	//----- nvinfo : EIATTR_FRAME_SIZE
	.align		4
.L_64:
        /*0144*/ 	.byte	0x04, 0x11
        /*0146*/ 	.short	(.L_66 - .L_65)
	.align		4
.L_65:
        /*0148*/ 	.word	index@(_ZN7cutlass13device_kernelIN5flash11enable_sm90INS1_16FlashAttnBwdSm90INS1_25CollectiveMainloopBwdSm90ILi2ELi2ELi2EN4cute5tupleIJNS5_1CILi1EEES8_S8_EEENS6_IJNS7_ILi128EEESA_NS7_ILi64EEEEEENS_10bfloat16_tEfNS_4arch4Sm90ELb0ELb1ELb0ELb1ELb0ELb1ELb0ELb0ELi2ELi1ELi2ELi2ELb0EEENS1_24CollectiveEpilogueBwdGQAISC_fSF_Li256ELb1ELb0EEENS1_19SingleTileSchedulerILb1ELb0ELb0ELi128EEEEEEEEEvNT_6ParamsE)
        /*014c*/ 	.word	0x00000000


	//----- nvinfo : EIATTR_REGCOUNT
	.align		4
.L_66:
        /*0150*/ 	.byte	0x04, 0x2f
        /*0152*/ 	.short	(.L_68 - .L_67)
	.align		4
.L_67:
        /*0154*/ 	.word	index@(_ZN7cutlass13device_kernelIN5flash11enable_sm90INS1_16FlashAttnBwdSm90INS1_25CollectiveMainloopBwdSm90ILi2ELi2ELi2EN4cute5tupleIJNS5_1CILi1EEES8_S8_EEENS6_IJNS7_ILi128EEESA_NS7_ILi64EEEEEENS_10bfloat16_tEfNS_4arch4Sm90ELb0ELb1ELb0ELb1ELb1ELb1ELb0ELb0ELi2ELi1ELi2ELi2ELb0EEENS1_21CollectiveEpilogueBwdISC_SD_SF_Li256ELb1ELb0ELi1EEENS1_19SingleTileSchedulerILb1ELb0ELb0ELi128EEEEEEEEEvNT_6ParamsE)
        /*0158*/ 	.word	0x00000004


	//----- nvinfo : EIATTR_FRAME_SIZE
	.align		4
.L_68:
        /*015c*/ 	.byte	0x04, 0x11
        /*015e*/ 	.short	(.L_70 - .L_69)
	.align		4
.L_69:
        /*0160*/ 	.word	index@(_ZN7cutlass13device_kernelIN5flash11enable_sm90INS1_16FlashAttnBwdSm90INS1_25CollectiveMainloopBwdSm90ILi2ELi2ELi2EN4cute5tupleIJNS5_1CILi1EEES8_S8_EEENS6_IJNS7_ILi128EEESA_NS7_ILi64EEEEEENS_10bfloat16_tEfNS_4arch4Sm90ELb0ELb1ELb0ELb1ELb1ELb1ELb0ELb0ELi2ELi1ELi2ELi2ELb0EEENS1_21CollectiveEpilogueBwdISC_SD_SF_Li256ELb1ELb0ELi1EEENS1_19SingleTileSchedulerILb1ELb0ELb0ELi128EEEEEEEEEvNT_6ParamsE)
        /*0164*/ 	.word	0x00000000


	//----- nvinfo : EIATTR_REGCOUNT
	.align		4
.L_70:
        /*0168*/ 	.byte	0x04, 0x2f
        /*016a*/ 	.short	(.L_72 - .L_71)
	.align		4
.L_71:
        /*016c*/ 	.word	index@(_ZN7cutlass13device_kernelIN5flash11enable_sm90INS1_16FlashAttnBwdSm90INS1_25CollectiveMainloopBwdSm90ILi2ELi2ELi2EN4cute5tupleIJNS5_1CILi1EEES8_S8_EEENS6_IJNS7_ILi128EEESA_NS7_ILi64EEEEEENS_10bfloat16_tEfNS_4arch4Sm90ELb0ELb1ELb0ELb1ELb0ELb1ELb0ELb0ELi2ELi1ELi2ELi2ELb0EEENS1_21CollectiveEpilogueBwdISC_SD_SF_Li256ELb1ELb0ELi1EEENS1_19SingleTileSchedulerILb1ELb0ELb0ELi128EEEEEEEEEvNT_6ParamsE)
        /*0170*/ 	.word	0x00000004


	//----- nvinfo : EIATTR_FRAME_SIZE
	.align		4
.L_72:
        /*0174*/ 	.byte	0x04, 0x11
        /*0176*/ 	.short	(.L_74 - .L_73)
	.align		4
.L_73:
        /*0178*/ 	.word	index@(_ZN7cutlass13device_kernelIN5flash11enable_sm90INS1_16FlashAttnBwdSm90INS1_25CollectiveMainloopBwdSm90ILi2ELi2ELi2EN4cute5tupleIJNS5_1CILi1EEES8_S8_EEENS6_IJNS7_ILi128EEESA_NS7_ILi64EEEEEENS_10bfloat16_tEfNS_4arch4Sm90ELb0ELb1ELb0ELb1ELb0ELb1ELb0ELb0ELi2ELi1ELi2ELi2ELb0EEENS1_21CollectiveEpilogueBwdISC_SD_SF_Li256ELb1ELb0ELi1EEENS1_19SingleTileSchedulerILb1ELb0ELb0ELi128EEEEEEEEEvNT_6ParamsE)
        /*017c*/ 	.word	0x00000000


	//----- nvinfo : EIATTR_REGCOUNT
	.align		4
.L_74:
        /*0180*/ 	.byte	0x04, 0x2f
        /*0182*/ 	.short	(.L_76 - .L_75)
	.align		4
.L_75:
        /*0184*/ 	.word	index@(_ZN7cutlass13device_kernelIN5flash11enable_sm90INS1_16FlashAttnBwdSm90INS1_25CollectiveMainloopBwdSm90ILi2ELi2ELi2EN4cute5tupleIJNS5_1CILi1EEES8_S8_EEENS6_IJNS7_ILi128EEESA_NS7_ILi64EEEEEENS_10bfloat16_tEfNS_4arch4Sm90ELb0ELb1ELb0ELb0ELb1ELb1ELb0ELb0ELi2ELi1ELi2ELi2ELb0EEENS1_24CollectiveEpilogueBwdGQAISC_fSF_Li256ELb0ELb1EEENS1_19SingleTileSchedulerILb0ELb0ELb0ELi128EEEEEEEEEvNT_6ParamsE)
        /*0188*/ 	.word	0x00000004


	//----- nvinfo : EIATTR_FRAME_SIZE
	.align		4
.L_76:
        /*018c*/ 	.byte	0x04, 0x11
        /*018e*/ 	.short	(.L_78 - .L_77)
	.align		4
.L_77:
        /*0190*/ 	.word	index@(_ZN7cutlass13device_kernelIN5flash11enable_sm90INS1_16FlashAttnBwdSm90INS1_25CollectiveMainloopBwdSm90ILi2ELi2ELi2EN4cute5tupleIJNS5_1CILi1EEES8_S8_EEENS6_IJNS7_ILi128EEESA_NS7_ILi64EEEEEENS_10bfloat16_tEfNS_4arch4Sm90ELb0ELb1ELb0ELb0ELb1ELb1ELb0ELb0ELi2ELi1ELi2ELi2ELb0EEENS1_24CollectiveEpilogueBwdGQAISC_fSF_Li256ELb0ELb1EEENS1_19SingleTileSchedulerILb0ELb0ELb0ELi128EEEEEEEEEvNT_6ParamsE)
        /*0194*/ 	.word	0x00000000


	//----- nvinfo : EIATTR_REGCOUNT
	.align		4
.L_78:
        /*0198*/ 	.byte	0x04, 0x2f
        /*019a*/ 	.short	(.L_80 - .L_79)
	.align		4
.L_79:
        /*019c*/ 	.word	index@(_ZN7cutlass13device_kernelIN5flash11enable_sm90INS1_16FlashAttnBwdSm90INS1_25CollectiveMainloopBwdSm90ILi2ELi2ELi2EN4cute5tupleIJNS5_1CILi1EEES8_S8_EEENS6_IJNS7_ILi128EEESA_NS7_ILi64EEEEEENS_10bfloat16_tEfNS_4arch4Sm90ELb0ELb1ELb0ELb0ELb0ELb1ELb0ELb0ELi2ELi1ELi2ELi2ELb0EEENS1_24CollectiveEpilogueBwdGQAISC_fSF_Li256ELb0ELb0EEENS1_19SingleTileSchedulerILb0ELb0ELb0ELi128EEEEEEEEEvNT_6ParamsE)
        /*01a0*/ 	.word	0x00000004


	//----- nvinfo : EIATTR_FRAME_SIZE
	.align		4
.L_80:
        /*01a4*/ 	.byte	0x04, 0x11
        /*01a6*/ 	.short	(.L_82 - .L_81)
	.align		4
.L_81:
        /*01a8*/ 	.word	index@(_ZN7cutlass13device_kernelIN5flash11enable_sm90INS1_16FlashAttnBwdSm90INS1_25CollectiveMainloopBwdSm90ILi2ELi2ELi2EN4cute5tupleIJNS5_1CILi1EEES8_S8_EEENS6_IJNS7_ILi128EEESA_NS7_ILi64EEEEEENS_10bfloat16_tEfNS_4arch4Sm90ELb0ELb1ELb0ELb0ELb0ELb1ELb0ELb0ELi2ELi1ELi2ELi2ELb0EEENS1_24CollectiveEpilogueBwdGQAISC_fSF_Li256ELb0ELb0EEENS1_19SingleTileSchedulerILb0ELb0ELb0ELi128EEEEEEEEEvNT_6ParamsE)
        /*01ac*/ 	.word	0x00000000


	//----- nvinfo : EIATTR_REGCOUNT
	.align		4
.L_82:
        /*01b0*/ 	.byte	0x04, 0x2f
        /*01b2*/ 	.short	(.L_84 - .L_83)
	.align		4
.L_83:
        /*01b4*/ 	.word	index@(_ZN7cutlass13device_kernelIN5flash11enable_sm90INS1_16FlashAttnBwdSm90INS1_25CollectiveMainloopBwdSm90ILi2ELi2ELi2EN4cute5tupleIJNS5_1CILi1EEES8_S8_EEENS6_IJNS7_ILi128EEESA_NS7_ILi64EEEEEENS_10bfloat16_tEfNS_4arch4Sm90ELb0ELb1ELb0ELb0ELb1ELb1ELb0ELb0ELi2ELi1ELi2ELi2ELb0EEENS1_21CollectiveEpilogueBwdISC_SD_SF_Li256ELb0ELb0ELi1EEENS1_19SingleTileSchedulerILb0ELb0ELb0ELi128EEEEEEEEEvNT_6ParamsE)
        /*01b8*/ 	.word	0x00000004


	//----- nvinfo : EIATTR_FRAME_SIZE
	.align		4
.L_84:
        /*01bc*/ 	.byte	0x04, 0x11
        /*01be*/ 	.short	(.L_86 - .L_85)
	.align		4
.L_85:
        /*01c0*/ 	.word	index@(_ZN7cutlass13device_kernelIN5flash11enable_sm90INS1_16FlashAttnBwdSm90INS1_25CollectiveMainloopBwdSm90ILi2ELi2ELi2EN4cute5tupleIJNS5_1CILi1EEES8_S8_EEENS6_IJNS7_ILi128EEESA_NS7_ILi64EEEEEENS_10bfloat16_tEfNS_4arch4Sm90ELb0ELb1ELb0ELb0ELb1ELb1ELb0ELb0ELi2ELi1ELi2ELi2ELb0EEENS1_21CollectiveEpilogueBwdISC_SD_SF_Li256ELb0ELb0ELi1EEENS1_19SingleTileSchedulerILb0ELb0ELb0ELi128EEEEEEEEEvNT_6ParamsE)
        /*01c4*/ 	.word	0x00000000


	//----- nvinfo : EIATTR_REGCOUNT
	.align		4
.L_86:
        /*01c8*/ 	.byte	0x04, 0x2f
        /*01ca*/ 	.short	(.L_88 - .L_87)
	.align		4
.L_87:
        /*01cc*/ 	.word	index@(_ZN7cutlass13device_kernelIN5flash11enable_sm90INS1_16FlashAttnBwdSm90INS1_25CollectiveMainloopBwdSm90ILi2ELi2ELi2EN4cute5tupleIJNS5_1CILi1EEES8_S8_EEENS6_IJNS7_ILi128EEESA_NS7_ILi64EEEEEENS_10bfloat16_tEfNS_4arch4Sm90ELb0ELb1ELb0ELb0ELb0ELb1ELb0ELb0ELi2ELi1ELi2ELi2ELb0EEENS1_21CollectiveEpilogueBwdISC_SD_SF_Li256ELb0ELb0ELi1EEENS1_19SingleTileSchedulerILb0ELb0ELb0ELi128EEEEEEEEEvNT_6ParamsE)
        /*01d0*/ 	.word	0x00000004


	//----- nvinfo : EIATTR_FRAME_SIZE
	.align		4
.L_88:
        /*01d4*/ 	.byte	0x04, 0x11
        /*01d6*/ 	.short	(.L_90 - .L_89)
	.align		4
.L_89:
        /*01d8*/ 	.word	index@(_ZN7cutlass13device_kernelIN5flash11enable_sm90INS1_16FlashAttnBwdSm90INS1_25CollectiveMainloopBwdSm90ILi2ELi2ELi2EN4cute5tupleIJNS5_1CILi1EEES8_S8_EEENS6_IJNS7_ILi128EEESA_NS7_ILi64EEEEEENS_10bfloat16_tEfNS_4arch4Sm90ELb0ELb1ELb0ELb0ELb0ELb1ELb0ELb0ELi2ELi1ELi2ELi2ELb0EEENS1_21CollectiveEpilogueBwdISC_SD_SF_Li256ELb0ELb0ELi1EEENS1_19SingleTileSchedulerILb0ELb0ELb0ELi128EEEEEEEEEvNT_6ParamsE)
        /*01dc*/ 	.word	0x00000000


	//----- nvinfo : EIATTR_REGCOUNT
	.align		4
.L_90:
        /*01e0*/ 	.byte	0x04, 0x2f
        /*01e2*/ 	.short	(.L_92 - .L_91)
	.align		4
.L_91:
        /*01e4*/ 	.word	index@(_ZN7cutlass13device_kernelIN5flash11enable_sm90INS1_16FlashAttnBwdSm90INS1_25CollectiveMainloopBwdSm90ILi2ELi2ELi2EN4cute5tupleIJNS5_1CILi1EEES8_S8_EEENS6_IJNS7_ILi128EEESA_NS7_ILi64EEEEEENS_10bfloat16_tEfNS_4arch4Sm90ELb0ELb0ELb0ELb1ELb1ELb1ELb0ELb0ELi2ELi1ELi2ELi2ELb0EEENS1_24CollectiveEpilogueBwdGQAISC_fSF_Li256ELb1ELb1EEENS1_19SingleTileSchedulerILb1ELb0ELb0ELi128EEEEEEEEEvNT_6ParamsE)
        /*01e8*/ 	.word	0x00000004


	//----- nvinfo : EIATTR_FRAME_SIZE
	.align		4
.L_92:
        /*01ec*/ 	.byte	0x04, 0x11
        /*01ee*/ 	.short	(.L_94 - .L_93)
	.align		4
.L_93:
        /*01f0*/ 	.word	index@(_ZN7cutlass13device_kernelIN5flash11enable_sm90INS1_16FlashAttnBwdSm90INS1_25CollectiveMainloopBwdSm90ILi2ELi2ELi2EN4cute5tupleIJNS5_1CILi1EEES8_S8_EEENS6_IJNS7_ILi128EEESA_NS7_ILi64EEEEEENS_10bfloat16_tEfNS_4arch4Sm90ELb0ELb0ELb0ELb1ELb1ELb1ELb0ELb0ELi2ELi1ELi2ELi2ELb0EEENS1_24CollectiveEpilogueBwdGQAISC_fSF_Li256ELb1ELb1EEENS1_19SingleTileSchedulerILb1ELb0ELb0ELi128EEEEEEEEEvNT_6ParamsE)
        /*01f4*/ 	.word	0x00000000


	//----- nvinfo : EIATTR_REGCOUNT
	.align		4
.L_94:
        /*01f8*/ 	.byte	0x04, 0x2f
        /*01fa*/ 	.short	(.L_96 - .L_95)
	.align		4
.L_95:
        /*01fc*/ 	.word	index@(_ZN7cutlass13device_kernelIN5flash11enable_sm90INS1_16FlashAttnBwdSm90INS1_25CollectiveMainloopBwdSm90ILi2ELi2ELi2EN4cute5tupleIJNS5_1CILi1EEES8_S8_EEENS6_IJNS7_ILi128EEESA_NS7_ILi64EEEEEENS_10bfloat16_tEfNS_4arch4Sm90ELb0ELb0ELb0ELb1ELb0ELb1ELb0ELb0ELi2ELi1ELi2ELi2ELb0EEENS1_24CollectiveEpilogueBwdGQAISC_fSF_Li256ELb1ELb0EEENS1_19SingleTileSchedulerILb1ELb0ELb0ELi128EEEEEEEEEvNT_6ParamsE)
        /*0200*/ 	.word	0x00000004


	//----- nvinfo : EIATTR_FRAME_SIZE
	.align		4
.L_96:
        /*0204*/ 	.byte	0x04, 0x11
        /*0206*/ 	.short	(.L_98 - .L_97)
	.align		4
.L_97:
        /*0208*/ 	.word	index@(_ZN7cutlass13device_kernelIN5flash11enable_sm90INS1_16FlashAttnBwdSm90INS1_25CollectiveMainloopBwdSm90ILi2ELi2ELi2EN4cute5tupleIJNS5_1CILi1EEES8_S8_EEENS6_IJNS7_ILi128EEESA_NS7_ILi64EEEEEENS_10bfloat16_tEfNS_4arch4Sm90ELb0ELb0ELb0ELb1ELb0ELb1ELb0ELb0ELi2ELi1ELi2ELi2ELb0EEENS1_24CollectiveEpilogueBwdGQAISC_fSF_Li256ELb1ELb0EEENS1_19SingleTileSchedulerILb1ELb0ELb0ELi128EEEEEEEEEvNT_6ParamsE)
        /*020c*/ 	.word	0x00000000


	//----- nvinfo : EIATTR_REGCOUNT
	.align		4
.L_98:
        /*0210*/ 	.byte	0x04, 0x2f
        /*0212*/ 	.short	(.L_100 - .L_99)
	.align		4
.L_99:
        /*0214*/ 	.word	index@(_ZN7cutlass13device_kernelIN5flash11enable_sm90INS1_16FlashAttnBwdSm90INS1_25CollectiveMainloopBwdSm90ILi2ELi2ELi2EN4cute5tupleIJNS5_1CILi1EEES8_S8_EEENS6_IJNS7_ILi128EEESA_NS7_ILi64EEEEEENS_10bfloat16_tEfNS_4arch4Sm90ELb0ELb0ELb0ELb1ELb1ELb1ELb0ELb0ELi2ELi1ELi2ELi2ELb0EEENS1_21CollectiveEpilogueBwdISC_SD_SF_Li256ELb1ELb0ELi1EEENS1_19SingleTileSchedulerILb1ELb0ELb0ELi128EEEEEEEEEvNT_6ParamsE)
        /*0218*/ 	.word	0x00000004


	//----- nvinfo : EIATTR_FRAME_SIZE
	.align		4
.L_100:
        /*021c*/ 	.byte	0x04, 0x11
        /*021e*/ 	.short	(.L_102 - .L_101)
	.align		4
.L_101:
        /*0220*/ 	.word	index@(_ZN7cutlass13device_kernelIN5flash11enable_sm90INS1_16FlashAttnBwdSm90INS1_25CollectiveMainloopBwdSm90ILi2ELi2ELi2EN4cute5tupleIJNS5_1CILi1EEES8_S8_EEENS6_IJNS7_ILi128EEESA_NS7_ILi64EEEEEENS_10bfloat16_tEfNS_4arch4Sm90ELb0ELb0ELb0ELb1ELb1ELb1ELb0ELb0ELi2ELi1ELi2ELi2ELb0EEENS1_21CollectiveEpilogueBwdISC_SD_SF_Li256ELb1ELb0ELi1EEENS1_19SingleTileSchedulerILb1ELb0ELb0ELi128EEEEEEEEEvNT_6ParamsE)
        /*0224*/ 	.word	0x00000000


	//----- nvinfo : EIATTR_REGCOUNT
	.align		4
.L_102:
        /*0228*/ 	.byte	0x04, 0x2f
        /*022a*/ 	.short	(.L_104 - .L_103)
	.align		4
.L_103:
        /*022c*/ 	.word	index@(_ZN7cutlass13device_kernelIN5flash11enable_sm90INS1_16FlashAttnBwdSm90INS1_25CollectiveMainloopBwdSm90ILi2ELi2ELi2EN4cute5tupleIJNS5_1CILi1EEES8_S8_EEENS6_IJNS7_ILi128EEESA_NS7_ILi64EEEEEENS_10bfloat16_tEfNS_4arch4Sm90ELb0ELb0ELb0ELb1ELb0ELb1ELb0ELb0ELi2ELi1ELi2ELi2ELb0EEENS1_21CollectiveEpilogueBwdISC_SD_SF_Li256ELb1ELb0ELi1EEENS1_19SingleTileSchedulerILb1ELb0ELb0ELi128EEEEEEEEEvNT_6ParamsE)
        /*0230*/ 	.word	0x00000004


	//----- nvinfo : EIATTR_FRAME_SIZE
	.align		4
.L_104:
        /*0234*/ 	.byte	0x04, 0x11
        /*0236*/ 	.short	(.L_106 - .L_105)
	.align		4
.L_105:
        /*0238*/ 	.word	index@(_ZN7cutlass13device_kernelIN5flash11enable_sm90INS1_16FlashAttnBwdSm90INS1_25CollectiveMainloopBwdSm90ILi2ELi2ELi2EN4cute5tupleIJNS5_1CILi1EEES8_S8_EEENS6_IJNS7_ILi128EEESA_NS7_ILi64EEEEEENS_10bfloat16_tEfNS_4arch4Sm90ELb0ELb0ELb0ELb1ELb0ELb1ELb0ELb0ELi2ELi1ELi2ELi2ELb0EEENS1_21CollectiveEpilogueBwdISC_SD_SF_Li256ELb1ELb0ELi1EEENS1_19SingleTileSchedulerILb1ELb0ELb0ELi128EEEEEEEEEvNT_6ParamsE)
        /*023c*/ 	.word	0x00000000


	//----- nvinfo : EIATTR_REGCOUNT
	.align		4
.L_106:
        /*0240*/ 	.byte	0x04, 0x2f
        /*0242*/ 	.short	(.L_108 - .L_107)
	.align		4
.L_107:
        /*0244*/ 	.word	index@(_ZN7cutlass13device_kernelIN5flash11enable_sm90INS1_16FlashAttnBwdSm90INS1_25CollectiveMainloopBwdSm90ILi2ELi2ELi2EN4cute5tupleIJNS5_1CILi1EEES8_S8_EEENS6_IJNS7_ILi128EEESA_NS7_ILi64EEEEEENS_10bfloat16_tEfNS_4arch4Sm90ELb0ELb0ELb0ELb0ELb1ELb1ELb0ELb0ELi2ELi1ELi2ELi2ELb0EEENS1_24CollectiveEpilogueBwdGQAISC_fSF_Li256ELb0ELb1EEENS1_19SingleTileSchedulerILb0ELb0ELb0ELi128EEEEEEEEEvNT_6ParamsE)
        /*0248*/ 	.word	0x00000004


	//----- nvinfo : EIATTR_FRAME_SIZE
	.align		4
.L_108:
        /*024c*/ 	.byte	0x04, 0x11
        /*024e*/ 	.short	(.L_110 - .L_109)
	.align		4
.L_109:
        /*0250*/ 	.word	index@(_ZN7cutlass13device_kernelIN5flash11enable_sm90INS1_16FlashAttnBwdSm90INS1_25CollectiveMainloopBwdSm90ILi2ELi2ELi2EN4cute5tupleIJNS5_1CILi1EEES8_S8_EEENS6_IJNS7_ILi128EEESA_NS7_ILi64EEEEEENS_10bfloat16_tEfNS_4arch4Sm90ELb0ELb0ELb0ELb0ELb1ELb1ELb0ELb0ELi2ELi1ELi2ELi2ELb0EEENS1_24CollectiveEpilogueBwdGQAISC_fSF_Li256ELb0ELb1EEENS1_19SingleTileSchedulerILb0ELb0ELb0ELi128EEEEEEEEEvNT_6ParamsE)
        /*0254*/ 	.word	0x00000000


	//----- nvinfo : EIATTR_REGCOUNT
	.align		4
.L_110:
        /*0258*/ 	.byte	0x04, 0x2f
        /*025a*/ 	.short	(.L_112 - .L_111)
	.align		4
.L_111:
        /*025c*/ 	.word	index@(_ZN7cutlass13device_kernelIN5flash11enable_sm90INS1_16FlashAttnBwdSm90INS1_25CollectiveMainloopBwdSm90ILi2ELi2ELi2EN4cute5tupleIJNS5_1CILi1EEES8_S8_EEENS6_IJNS7_ILi128EEESA_NS7_ILi64EEEEEENS_10bfloat16_tEfNS_4arch4Sm90ELb0ELb0ELb0ELb0ELb0ELb1ELb0ELb0ELi2ELi1ELi2ELi2ELb0EEENS1_24CollectiveEpilogueBwdGQAISC_fSF_Li256ELb0ELb0EEENS1_19SingleTileSchedulerILb0ELb0ELb0ELi128EEEEEEEEEvNT_6ParamsE)
        /*0260*/ 	.word	0x00000004


	//----- nvinfo : EIATTR_FRAME_SIZE
	.align		4
.L_112:
        /*0264*/ 	.byte	0x04, 0x11
        /*0266*/ 	.short	(.L_114 - .L_113)
	.align		4
.L_113:
        /*0268*/ 	.word	index@(_ZN7cutlass13device_kernelIN5flash11enable_sm90INS1_16FlashAttnBwdSm90INS1_25CollectiveMainloopBwdSm90ILi2ELi2ELi2EN4cute5tupleIJNS5_1CILi1EEES8_S8_EEENS6_IJNS7_ILi128EEESA_NS7_ILi64EEEEEENS_10bfloat16_tEfNS_4arch4Sm90ELb0ELb0ELb0ELb0ELb0ELb1ELb0ELb0ELi2ELi1ELi2ELi2ELb0EEENS1_24CollectiveEpilogueBwdGQAISC_fSF_Li256ELb0ELb0EEENS1_19SingleTileSchedulerILb0ELb0ELb0ELi128EEEEEEEEEvNT_6ParamsE)
        /*026c*/ 	.word	0x00000000


	//----- nvinfo : EIATTR_REGCOUNT
	.align		4
.L_114:
        /*0270*/ 	.byte	0x04, 0x2f
        /*0272*/ 	.short	(.L_116 - .L_115)
	.align		4
.L_115:
        /*0274*/ 	.word	index@(_ZN7cutlass13device_kernelIN5flash11enable_sm90INS1_16FlashAttnBwdSm90INS1_25CollectiveMainloopBwdSm90ILi2ELi2ELi2EN4cute5tupleIJNS5_1CILi1EEES8_S8_EEENS6_IJNS7_ILi128EEESA_NS7_ILi64EEEEEENS_10bfloat16_tEfNS_4arch4Sm90ELb0ELb0ELb0ELb0ELb1ELb1ELb0ELb0ELi2ELi1ELi2ELi2ELb0EEENS1_21CollectiveEpilogueBwdISC_SD_SF_Li256ELb0ELb0ELi1EEENS1_19SingleTileSchedulerILb0ELb0ELb0ELi128EEEEEEEEEvNT_6ParamsE)
        /*0278*/ 	.word	0x00000004


	//----- nvinfo : EIATTR_FRAME_SIZE
	.align		4
.L_116:
        /*027c*/ 	.byte	0x04, 0x11
        /*027e*/ 	.short	(.L_118 - .L_117)
	.align		4
.L_117:
        /*0280*/ 	.word	index@(_ZN7cutlass13device_kernelIN5flash11enable_sm90INS1_16FlashAttnBwdSm90INS1_25CollectiveMainloopBwdSm90ILi2ELi2ELi2EN4cute5tupleIJNS5_1CILi1EEES8_S8_EEENS6_IJNS7_ILi128EEESA_NS7_ILi64EEEEEENS_10bfloat16_tEfNS_4arch4Sm90ELb0ELb0ELb0ELb0ELb1ELb1ELb0ELb0ELi2ELi1ELi2ELi2ELb0EEENS1_21CollectiveEpilogueBwdISC_SD_SF_Li256ELb0ELb0ELi1EEENS1_19SingleTileSchedulerILb0ELb0ELb0ELi128EEEEEEEEEvNT_6ParamsE)
        /*0284*/ 	.word	0x00000000


	//----- nvinfo : EIATTR_REGCOUNT
	.align		4
.L_118:
        /*0288*/ 	.byte	0x04, 0x2f
        /*028a*/ 	.short	(.L_120 - .L_119)
	.align		4
.L_119:
        /*028c*/ 	.word	index@(_ZN7cutlass13device_kernelIN5flash11enable_sm90INS1_16FlashAttnBwdSm90INS1_25CollectiveMainloopBwdSm90ILi2ELi2ELi2EN4cute5tupleIJNS5_1CILi1EEES8_S8_EEENS6_IJNS7_ILi128EEESA_NS7_ILi64EEEEEENS_10bfloat16_tEfNS_4arch4Sm90ELb0ELb0ELb0ELb0ELb0ELb1ELb0ELb0ELi2ELi1ELi2ELi2ELb0EEENS1_21CollectiveEpilogueBwdISC_SD_SF_Li256ELb0ELb0ELi1EEENS1_19SingleTileSchedulerILb0ELb0ELb0ELi128EEEEEEEEEvNT_6ParamsE)
        /*0290*/ 	.word	0x00000004


	//----- nvinfo : EIATTR_FRAME_SIZE
	.align		4
.L_120:
        /*0294*/ 	.byte	0x04, 0x11
        /*0296*/ 	.short	(.L_122 - .L_121)
	.align		4
.L_121:
        /*0298*/ 	.word	index@(_ZN7cutlass13device_kernelIN5flash11enable_sm90INS1_16FlashAttnBwdSm90INS1_25CollectiveMainloopBwdSm90ILi2ELi2ELi2EN4cute5tupleIJNS5_1CILi1EEES8_S8_EEENS6_IJNS7_ILi128EEESA_NS7_ILi64EEEEEENS_10bfloat16_tEfNS_4arch4Sm90ELb0ELb0ELb0ELb0ELb0ELb1ELb0ELb0ELi2ELi1ELi2ELi2ELb0EEENS1_21CollectiveEpilogueBwdISC_SD_SF_Li256ELb0ELb0ELi1EEENS1_19SingleTileSchedulerILb0ELb0ELb0ELi128EEEEEEEEEvNT_6ParamsE)
        /*029c*/ 	.word	0x00000000


	//----- nvinfo : EIATTR_MIN_STACK_SIZE
	.align		4
.L_122:
        /*02a0*/ 	.byte	0x04, 0x12
        /*02a2*/ 	.short	(.L_124 - .L_123)
	.align		4
.L_123:
        /*02a4*/ 	.word	index@(_ZN7cutlass13device_kernelIN5flash11enable_sm90INS1_16FlashAttnBwdSm90INS1_25CollectiveMainloopBwdSm90ILi2ELi2ELi2EN4cute5tupleIJNS5_1CILi1EEES8_S8_EEENS6_IJNS7_ILi128EEESA_NS7_ILi64EEEEEENS_10bfloat16_tEfNS_4arch4Sm90ELb0ELb0ELb0ELb0ELb0ELb1ELb0ELb0ELi2ELi1ELi2ELi2ELb0EEENS1_21CollectiveEpilogueBwdISC_SD_SF_Li256ELb0ELb0ELi1EEENS1_19SingleTileSchedulerILb0ELb0ELb0ELi128EEEEEEEEEvNT_6ParamsE)
        /*02a8*/ 	.word	0x00000000


	//----- nvinfo : EIATTR_MIN_STACK_SIZE
	.align		4
.L_124:
        /*02ac*/ 	.byte	0x04, 0x12
        /*02ae*/ 	.short	(.L_126 - .L_125)
	.align		4
.L_125:
        /*02b0*/ 	.word	index@(_ZN7cutlass13device_kernelIN5flash11enable_sm90INS1_16FlashAttnBwdSm90INS1_25CollectiveMainloopBwdSm90ILi2ELi2ELi2EN4cute5tupleIJNS5_1CILi1EEES8_S8_EEENS6_IJNS7_ILi128EEESA_NS7_ILi64EEEEEENS_10bfloat16_tEfNS_4arch4Sm90ELb0ELb0ELb0ELb0ELb1ELb1ELb0ELb0ELi2ELi1ELi2ELi2ELb0EEENS1_21CollectiveEpilogueBwdISC_SD_SF_Li256ELb0ELb0ELi1EEENS1_19SingleTileSchedulerILb0ELb0ELb0ELi128EEEEEEEEEvNT_6ParamsE)
        /*02b4*/ 	.word	0x00000000


	//----- nvinfo : EIATTR_MIN_STACK_SIZE
	.align		4
.L_126:
        /*02b8*/ 	.byte	0x04, 0x12
        /*02ba*/ 	.short	(.L_128 - .L_127)
	.align		4
.L_127:
        /*02bc*/ 	.word	index@(_ZN7cutlass13device_kernelIN5flash11enable_sm90INS1_16FlashAttnBwdSm90INS1_25CollectiveMainloopBwdSm90ILi2ELi2ELi2EN4cute5tupleIJNS5_1CILi1EEES8_S8_EEENS6_IJNS7_ILi128EEESA_NS7_ILi64EEEEEENS_10bfloat16_tEfNS_4arch4Sm90ELb0ELb0ELb0ELb0ELb0ELb1ELb0ELb0ELi2ELi1ELi2ELi2ELb0EEENS1_24CollectiveEpilogueBwdGQAISC_fSF_Li256ELb0ELb0EEENS1_19SingleTileSchedulerILb0ELb0ELb0ELi128EEEEEEEEEvNT_6ParamsE)
        /*02c0*/ 	.word	0x00000000


	//----- nvinfo : EIATTR_MIN_STACK_SIZE
	.align		4
.L_128:
        /*02c4*/ 	.byte	0x04, 0x12
        /*02c6*/ 	.short	(.L_130 - .L_129)
	.align		4
.L_129:
        /*02c8*/ 	.word	index@(_ZN7cutlass13device_kernelIN5flash11enable_sm90INS1_16FlashAttnBwdSm90INS1_25CollectiveMainloopBwdSm90ILi2ELi2ELi2EN4cute5tupleIJNS5_1CILi1EEES8_S8_EEENS6_IJNS7_ILi128EEESA_NS7_ILi64EEEEEENS_10bfloat16_tEfNS_4arch4Sm90ELb0ELb0ELb0ELb0ELb1ELb1ELb0ELb0ELi2ELi1ELi2ELi2ELb0EEENS1_24CollectiveEpilogueBwdGQAISC_fSF_Li256ELb0ELb1EEENS1_19SingleTileSchedulerILb0ELb0ELb0ELi128EEEEEEEEEvNT_6ParamsE)
        /*02cc*/ 	.word	0x00000000


	//----- nvinfo : EIATTR_MIN_STACK_SIZE
	.align		4
.L_130:
        /*02d0*/ 	.byte	0x04, 0x12
        /*02d2*/ 	.short	(.L_132 - .L_131)
	.align		4
.L_131:
        /*02d4*/ 	.word	index@(_ZN7cutlass13device_kernelIN5flash11enable_sm90INS1_16FlashAttnBwdSm90INS1_25CollectiveMainloopBwdSm90ILi2ELi2ELi2EN4cute5tupleIJNS5_1CILi1EEES8_S8_EEENS6_IJNS7_ILi128EEESA_NS7_ILi64EEEEEENS_10bfloat16_tEfNS_4arch4Sm90ELb0ELb0ELb0ELb1ELb0ELb1ELb0ELb0ELi2ELi1ELi2ELi2ELb0EEENS1_21CollectiveEpilogueBwdISC_SD_SF_Li256ELb1ELb0ELi1EEENS1_19SingleTileSchedulerILb1ELb0ELb0ELi128EEEEEEEEEvNT_6ParamsE)
        /*02d8*/ 	.word	0x00000000


	//----- nvinfo : EIATTR_MIN_STACK_SIZE
	.align		4
.L_132:
        /*02dc*/ 	.byte	0x04, 0x12
        /*02de*/ 	.short	(.L_134 - .L_133)
	.align		4
.L_133:
        /*02e0*/ 	.word	index@(_ZN7cutlass13device_kernelIN5flash11enable_sm90INS1_16FlashAttnBwdSm90INS1_25CollectiveMainloopBwdSm90ILi2ELi2ELi2EN4cute5tupleIJNS5_1CILi1EEES8_S8_EEENS6_IJNS7_ILi128EEESA_NS7_ILi64EEEEEENS_10bfloat16_tEfNS_4arch4Sm90ELb0ELb0ELb0ELb1ELb1ELb1ELb0ELb0ELi2ELi1ELi2ELi2ELb0EEENS1_21CollectiveEpilogueBwdISC_SD_SF_Li256ELb1ELb0ELi1EEENS1_19SingleTileSchedulerILb1ELb0ELb0ELi128EEEEEEEEEvNT_6ParamsE)
        /*02e4*/ 	.word	0x00000000


	//----- nvinfo : EIATTR_MIN_STACK_SIZE
	.align		4
.L_134:
        /*02e8*/ 	.byte	0x04, 0x12
        /*02ea*/ 	.short	(.L_136 - .L_135)
	.align		4
.L_135:
        /*02ec*/ 	.word	index@(_ZN7cutlass13device_kernelIN5flash11enable_sm90INS1_16FlashAttnBwdSm90INS1_25CollectiveMainloopBwdSm90ILi2ELi2ELi2EN4cute5tupleIJNS5_1CILi1EEES8_S8_EEENS6_IJNS7_ILi128EEESA_NS7_ILi64EEEEEENS_10bfloat16_tEfNS_4arch4Sm90ELb0ELb0ELb0ELb1ELb0ELb1ELb0ELb0ELi2ELi1ELi2ELi2ELb0EEENS1_24CollectiveEpilogueBwdGQAISC_fSF_Li256ELb1ELb0EEENS1_19SingleTileSchedulerILb1ELb0ELb0ELi128EEEEEEEEEvNT_6ParamsE)
        /*02f0*/ 	.word	0x00000000


	//----- nvinfo : EIATTR_MIN_STACK_SIZE
	.align		4
.L_136:
        /*02f4*/ 	.byte	0x04, 0x12
        /*02f6*/ 	.short	(.L_138 - .L_137)
	.align		4
.L_137:
        /*02f8*/ 	.word	index@(_ZN7cutlass13device_kernelIN5flash11enable_sm90INS1_16FlashAttnBwdSm90INS1_25CollectiveMainloopBwdSm90ILi2ELi2ELi2EN4cute5tupleIJNS5_1CILi1EEES8_S8_EEENS6_IJNS7_ILi128EEESA_NS7_ILi64EEEEEENS_10bfloat16_tEfNS_4arch4Sm90ELb0ELb0ELb0ELb1ELb1ELb1ELb0ELb0ELi2ELi1ELi2ELi2ELb0EEENS1_24CollectiveEpilogueBwdGQAISC_fSF_Li256ELb1ELb1EEENS1_19SingleTileSchedulerILb1ELb0ELb0ELi128EEEEEEEEEvNT_6ParamsE)
        /*02fc*/ 	.word	0x00000000


	//----- nvinfo : EIATTR_MIN_STACK_SIZE
	.align		4
.L_138:
        /*0300*/ 	.byte	0x04, 0x12
        /*0302*/ 	.short	(.L_140 - .L_139)
	.align		4
.L_139:
        /*0304*/ 	.word	index@(_ZN7cutlass13device_kernelIN5flash11enable_sm90INS1_16FlashAttnBwdSm90INS1_25CollectiveMainloopBwdSm90ILi2ELi2ELi2EN4cute5tupleIJNS5_1CILi1EEES8_S8_EEENS6_IJNS7_ILi128EEESA_NS7_ILi64EEEEEENS_10bfloat16_tEfNS_4arch4Sm90ELb0ELb1ELb0ELb0ELb0ELb1ELb0ELb0ELi2ELi1ELi2ELi2ELb0EEENS1_21CollectiveEpilogueBwdISC_SD_SF_Li256ELb0ELb0ELi1EEENS1_19SingleTileSchedulerILb0ELb0ELb0ELi128EEEEEEEEEvNT_6ParamsE)
        /*0308*/ 	.word	0x00000000


	//----- nvinfo : EIATTR_MIN_STACK_SIZE
	.align		4
.L_140:
        /*030c*/ 	.byte	0x04, 0x12
        /*030e*/ 	.short	(.L_142 - .L_141)
	.align		4
.L_141:
        /*0310*/ 	.word	index@(_ZN7cutlass13device_kernelIN5flash11enable_sm90INS1_16FlashAttnBwdSm90INS1_25CollectiveMainloopBwdSm90ILi2ELi2ELi2EN4cute5tupleIJNS5_1CILi1EEES8_S8_EEENS6_IJNS7_ILi128EEESA_NS7_ILi64EEEEEENS_10bfloat16_tEfNS_4arch4Sm90ELb0ELb1ELb0ELb0ELb1ELb1ELb0ELb0ELi2ELi1ELi2ELi2ELb0EEENS1_21CollectiveEpilogueBwdISC_SD_SF_Li256ELb0ELb0ELi1EEENS1_19SingleTileSchedulerILb0ELb0ELb0ELi128EEEEEEEEEvNT_6ParamsE)
        /*0314*/ 	.word	0x00000000


	//----- nvinfo : EIATTR_MIN_STACK_SIZE
	.align		4
.L_142:
        /*0318*/ 	.byte	0x04, 0x12
        /*031a*/ 	.short	(.L_144 - .L_143)
	.align		4
.L_143:
        /*031c*/ 	.word	index@(_ZN7cutlass13device_kernelIN5flash11enable_sm90INS1_16FlashAttnBwdSm90INS1_25CollectiveMainloopBwdSm90ILi2ELi2ELi2EN4cute5tupleIJNS5_1CILi1EEES8_S8_EEENS6_IJNS7_ILi128EEESA_NS7_ILi64EEEEEENS_10bfloat16_tEfNS_4arch4Sm90ELb0ELb1ELb0ELb0ELb0ELb1ELb0ELb0ELi2ELi1ELi2ELi2ELb0EEENS1_24CollectiveEpilogueBwdGQAISC_fSF_Li256ELb0ELb0EEENS1_19SingleTileSchedulerILb0ELb0ELb0ELi128EEEEEEEEEvNT_6ParamsE)
        /*0320*/ 	.word	0x00000000


	//----- nvinfo : EIATTR_MIN_STACK_SIZE
	.align		4
.L_144:
        /*0324*/ 	.byte	0x04, 0x12
        /*0326*/ 	.short	(.L_146 - .L_145)
	.align		4
.L_145:
        /*0328*/ 	.word	index@(_ZN7cutlass13device_kernelIN5flash11enable_sm90INS1_16FlashAttnBwdSm90INS1_25CollectiveMainloopBwdSm90ILi2ELi2ELi2EN4cute5tupleIJNS5_1CILi1EEES8_S8_EEENS6_IJNS7_ILi128EEESA_NS7_ILi64EEEEEENS_10bfloat16_tEfNS_4arch4Sm90ELb0ELb1ELb0ELb0ELb1ELb1ELb0ELb0ELi2ELi1ELi2ELi2ELb0EEENS1_24CollectiveEpilogueBwdGQAISC_fSF_Li256ELb0ELb1EEENS1_19SingleTileSchedulerILb0ELb0ELb0ELi128EEEEEEEEEvNT_6ParamsE)
        /*032c*/ 	.word	0x00000000


	//----- nvinfo : EIATTR_MIN_STACK_SIZE
	.align		4
.L_146:
        /*0330*/ 	.byte	0x04, 0x12
        /*0332*/ 	.short	(.L_148 - .L_147)
	.align		4
.L_147:
        /*0334*/ 	.word	index@(_ZN7cutlass13device_kernelIN5flash11enable_sm90INS1_16FlashAttnBwdSm90INS1_25CollectiveMainloopBwdSm90ILi2ELi2ELi2EN4cute5tupleIJNS5_1CILi1EEES8_S8_EEENS6_IJNS7_ILi128EEESA_NS7_ILi64EEEEEENS_10bfloat16_tEfNS_4arch4Sm90ELb0ELb1ELb0ELb1ELb0ELb1ELb0ELb0ELi2ELi1ELi2ELi2ELb0EEENS1_21CollectiveEpilogueBwdISC_SD_SF_Li256ELb1ELb0ELi1EEENS1_19SingleTileSchedulerILb1ELb0ELb0ELi128EEEEEEEEEvNT_6ParamsE)
        /*0338*/ 	.word	0x00000000


	//----- nvinfo : EIATTR_MIN_STACK_SIZE
	.align		4
.L_148:
        /*033c*/ 	.byte	0x04, 0x12
        /*033e*/ 	.short	(.L_150 - .L_149)
	.align		4
.L_149:
        /*0340*/ 	.word	index@(_ZN7cutlass13device_kernelIN5flash11enable_sm90INS1_16FlashAttnBwdSm90INS1_25CollectiveMainloopBwdSm90ILi2ELi2ELi2EN4cute5tupleIJNS5_1CILi1EEES8_S8_EEENS6_IJNS7_ILi128EEESA_NS7_ILi64EEEEEENS_10bfloat16_tEfNS_4arch4Sm90ELb0ELb1ELb0ELb1ELb1ELb1ELb0ELb0ELi2ELi1ELi2ELi2ELb0EEENS1_21CollectiveEpilogueBwdISC_SD_SF_Li256ELb1ELb0ELi1EEENS1_19SingleTileSchedulerILb1ELb0ELb0ELi128EEEEEEEEEvNT_6ParamsE)
        /*0344*/ 	.word	0x00000000


	//----- nvinfo : EIATTR_MIN_STACK_SIZE
	.align		4
.L_150:
        /*0348*/ 	.byte	0x04, 0x12
        /*034a*/ 	.short	(.L_152 - .L_151)
	.align		4
.L_151:
        /*034c*/ 	.word	index@(_ZN7cutlass13device_kernelIN5flash11enable_sm90INS1_16FlashAttnBwdSm90INS1_25CollectiveMainloopBwdSm90ILi2ELi2ELi2EN4cute5tupleIJNS5_1CILi1EEES8_S8_EEENS6_IJNS7_ILi128EEESA_NS7_ILi64EEEEEENS_10bfloat16_tEfNS_4arch4Sm90ELb0ELb1ELb0ELb1ELb0ELb1ELb0ELb0ELi2ELi1ELi2ELi2ELb0EEENS1_24CollectiveEpilogueBwdGQAISC_fSF_Li256ELb1ELb0EEENS1_19SingleTileSchedulerILb1ELb0ELb0ELi128EEEEEEEEEvNT_6ParamsE)
        /*0350*/ 	.word	0x00000000


	//----- nvinfo : EIATTR_MIN_STACK_SIZE
	.align		4
.L_152:
        /*0354*/ 	.byte	0x04, 0x12
        /*0356*/ 	.short	(.L_154 - .L_153)
	.align		4
.L_153:
        /*0358*/ 	.word	index@(_ZN7cutlass13device_kernelIN5flash11enable_sm90INS1_16FlashAttnBwdSm90INS1_25CollectiveMainloopBwdSm90ILi2ELi2ELi2EN4cute5tupleIJNS5_1CILi1EEES8_S8_EEENS6_IJNS7_ILi128EEESA_NS7_ILi64EEEEEENS_10bfloat16_tEfNS_4arch4Sm90ELb0ELb1ELb0ELb1ELb1ELb1ELb0ELb0ELi2ELi1ELi2ELi2ELb0EEENS1_24CollectiveEpilogueBwdGQAISC_fSF_Li256ELb1ELb1EEENS1_19SingleTileSchedulerILb1ELb0ELb0ELi128EEEEEEEEEvNT_6ParamsE)
        /*035c*/ 	.word	0x00000000


	//----- nvinfo : EIATTR_MIN_STACK_SIZE
	.align		4
.L_154:
        /*0360*/ 	.byte	0x04, 0x12
        /*0362*/ 	.short	(.L_156 - .L_155)
	.align		4
.L_155:
        /*0364*/ 	.word	index@(_ZN7cutlass13device_kernelIN5flash11enable_sm90INS1_16FlashAttnBwdSm90INS1_25CollectiveMainloopBwdSm90ILi2ELi2ELi2EN4cute5tupleIJNS5_1CILi1EEES8_S8_EEENS6_IJNS7_ILi128EEESA_NS7_ILi64EEEEEENS_10bfloat16_tEfNS_4arch4Sm90ELb1ELb0ELb0ELb0ELb0ELb1ELb0ELb0ELi2ELi1ELi2ELi2ELb0EEENS1_21CollectiveEpilogueBwdISC_SD_SF_Li256ELb0ELb0ELi1EEENS1_25SingleTileBwdLPTSchedulerILb0ELi128ELb0EEEEEEEEEvNT_6ParamsE)
        /*0368*/ 	.word	0x00000000


	//----- nvinfo : EIATTR_MIN_STACK_SIZE
	.align		4
.L_156:
        /*036c*/ 	.byte	0x04, 0x12
        /*036e*/ 	.short	(.L_158 - .L_157)
	.align		4
.L_157:
        /*0370*/ 	.word	index@(_ZN7cutlass13device_kernelIN5flash11enable_sm90INS1_16FlashAttnBwdSm90INS1_25CollectiveMainloopBwdSm90ILi2ELi2ELi2EN4cute5tupleIJNS5_1CILi1EEES8_S8_EEENS6_IJNS7_ILi128EEESA_NS7_ILi64EEEEEENS_10bfloat16_tEfNS_4arch4Sm90ELb1ELb0ELb0ELb0ELb1ELb1ELb0ELb0ELi2ELi1ELi2ELi2ELb0EEENS1_21CollectiveEpilogueBwdISC_SD_SF_Li256ELb0ELb0ELi1EEENS1_25SingleTileBwdLPTSchedulerILb0ELi128ELb1EEEEEEEEEvNT_6ParamsE)
        /*0374*/ 	.word	0x00000000


	//----- nvinfo : EIATTR_MIN_STACK_SIZE
	.align		4
.L_158:
        /*0378*/ 	.byte	0x04, 0x12
        /*037a*/ 	.short	(.L_160 - .L_159)
	.align		4
.L_159:
        /*037c*/ 	.word	index@(_ZN7cutlass13device_kernelIN5flash11enable_sm90INS1_16FlashAttnBwdSm90INS1_25CollectiveMainloopBwdSm90ILi2ELi2ELi2EN4cute5tupleIJNS5_1CILi1EEES8_S8_EEENS6_IJNS7_ILi128EEESA_NS7_ILi64EEEEEENS_10bfloat16_tEfNS_4arch4Sm90ELb1ELb0ELb0ELb0ELb0ELb1ELb0ELb0ELi2ELi1ELi2ELi2ELb0EEENS1_24CollectiveEpilogueBwdGQAISC_fSF_Li256ELb0ELb0EEENS1_25SingleTileBwdLPTSchedulerILb0ELi128ELb0EEEEEEEEEvNT_6ParamsE)
        /*0380*/ 	.word	0x00000000


	//----- nvinfo : EIATTR_MIN_STACK_SIZE
	.align		4
.L_160:
        /*0384*/ 	.byte	0x04, 0x12
        /*0386*/ 	.short	(.L_162 - .L_161)
	.align		4
.L_161:
        /*0388*/ 	.word	index@(_ZN7cutlass13device_kernelIN5flash11enable_sm90INS1_16FlashAttnBwdSm90INS1_25CollectiveMainloopBwdSm90ILi2ELi2ELi2EN4cute5tupleIJNS5_1CILi1EEES8_S8_EEENS6_IJNS7_ILi128EEESA_NS7_ILi64EEEEEENS_10bfloat16_tEfNS_4arch4Sm90ELb1ELb0ELb0ELb0ELb1ELb1ELb0ELb0ELi2ELi1ELi2ELi2ELb0EEENS1_24CollectiveEpilogueBwdGQAISC_fSF_Li256ELb0ELb1EEENS1_25SingleTileBwdLPTSchedulerILb0ELi128ELb1EEEEEEEEEvNT_6ParamsE)
        /*038c*/ 	.word	0x00000000


	//----- nvinfo : EIATTR_MIN_STACK_SIZE
	.align		4
.L_162:
        /*0390*/ 	.byte	0x04, 0x12
        /*0392*/ 	.short	(.L_164 - .L_163)
	.align		4
.L_163:
        /*0394*/ 	.word	index@(_ZN7cutlass13device_kernelIN5flash22FlashAttnBwdPreprocessIN4cute5tupleIJNS3_1CILi128EEENS5_ILi64EEEEEENS_10bfloat16_tEfNS_4arch4Sm90ELb1ELb0EEEEEvNT_6ParamsE)
        /*0398*/ 	.word	0x00000000


	//----- nvinfo : EIATTR_MIN_STACK_SIZE
	.align		4
.L_164:
        /*039c*/ 	.byte	0x04, 0x12
        /*039e*/ 	.short	(.L_166 - .L_165)
	.align		4
.L_165:
        /*03a0*/ 	.word	index@(_ZN7cutlass13device_kernelIN5flash11enable_sm90INS1_16FlashAttnBwdSm90INS1_25CollectiveMainloopBwdSm90ILi2ELi2ELi2EN4cute5tupleIJNS5_1CILi1EEES8_S8_EEENS6_IJNS7_ILi128EEESA_NS7_ILi64EEEEEENS_10bfloat16_tEfNS_4arch4Sm90ELb1ELb0ELb0ELb1ELb0ELb1ELb0ELb0ELi2ELi1ELi2ELi2ELb0EEENS1_21CollectiveEpilogueBwdISC_SD_SF_Li256ELb1ELb0ELi1EEENS1_25SingleTileBwdLPTSchedulerILb1ELi128ELb0EEEEEEEEEvNT_6ParamsE)
        /*03a4*/ 	.word	0x00000000


	//----- nvinfo : EIATTR_MIN_STACK_SIZE
	.align		4
.L_166:
        /*03a8*/ 	.byte	0x04, 0x12
        /*03aa*/ 	.short	(.L_168 - .L_167)
	.align		4
.L_167:
        /*03ac*/ 	.word	index@(_ZN7cutlass13device_kernelIN5flash11enable_sm90INS1_16FlashAttnBwdSm90INS1_25CollectiveMainloopBwdSm90ILi2ELi2ELi2EN4cute5tupleIJNS5_1CILi1EEES8_S8_EEENS6_IJNS7_ILi128EEESA_NS7_ILi64EEEEEENS_10bfloat16_tEfNS_4arch4Sm90ELb1ELb0ELb0ELb1ELb1ELb1ELb0ELb0ELi2ELi1ELi2ELi2ELb0EEENS1_21CollectiveEpilogueBwdISC_SD_SF_Li256ELb1ELb0ELi1EEENS1_25SingleTileBwdLPTSchedulerILb1ELi128ELb1EEEEEEEEEvNT_6ParamsE)
        /*03b0*/ 	.word	0x00000000


	//----- nvinfo : EIATTR_MIN_STACK_SIZE
	.align		4
.L_168:
        /*03b4*/ 	.byte	0x04, 0x12
        /*03b6*/ 	.short	(.L_170 - .L_169)
	.align		4
.L_169:
        /*03b8*/ 	.word	index@(_ZN7cutlass13device_kernelIN5flash11enable_sm90INS1_16FlashAttnBwdSm90INS1_25CollectiveMainloopBwdSm90ILi2ELi2ELi2EN4cute5tupleIJNS5_1CILi1EEES8_S8_EEENS6_IJNS7_ILi128EEESA_NS7_ILi64EEEEEENS_10bfloat16_tEfNS_4arch4Sm90ELb1ELb0ELb0ELb1ELb0ELb1ELb0ELb0ELi2ELi1ELi2ELi2ELb0EEENS1_24CollectiveEpilogueBwdGQAISC_fSF_Li256ELb1ELb0EEENS1_25SingleTileBwdLPTSchedulerILb1ELi128ELb0EEEEEEEEEvNT_6ParamsE)
        /*03bc*/ 	.word	0x00000000


	//----- nvinfo : EIATTR_MIN_STACK_SIZE
	.align		4
.L_170:
        /*03c0*/ 	.byte	0x04, 0x12
        /*03c2*/ 	.short	(.L_172 - .L_171)
	.align		4
.L_171:
        /*03c4*/ 	.word	index@(_ZN7cutlass13device_kernelIN5flash32FlashAttnBwdPostprocessConvertdQIN4cute5tupleIJNS3_1CILi128EEENS5_ILi64EEEEEENS_10bfloat16_tEfNS_4arch4Sm90ELi256ENS3_8TiledMMAINS3_8MMA_AtomIJNS3_4SM904GMMA27MMA_64x64x16_F32BF16BF16_RSILNSF_5MajorE0ELSH_1ELNSF_7ScaleInE1ELSI_1EEEEEENS3_6LayoutINS4_IJNS5_ILi2EEENS5_ILi1EEESN_EEENS4_IJSN_NS5_ILi0EEESP_EEEEENS4_IJNS3_10UnderscoreESS_SS_EEEEELb0EEEEEvNT_6ParamsE)
        /*03c8*/ 	.word	0x00000000


	//----- nvinfo : EIATTR_MIN_STACK_SIZE
	.align		4
.L_172:
        /*03cc*/ 	.byte	0x04, 0x12
        /*03ce*/ 	.short	(.L_174 - .L_173)
	.align		4
.L_173:
        /*03d0*/ 	.word	index@(_ZN7cutlass13device_kernelIN5flash32FlashAttnBwdPostprocessConvertdQIN4cute5tupleIJNS3_1CILi128EEENS5_ILi64EEEEEENS_10bfloat16_tEfNS_4arch4Sm90ELi256ENS3_8TiledMMAINS3_8MMA_AtomIJNS3_4SM904GMMA27MMA_64x64x16_F32BF16BF16_SSILNSF_5MajorE0ELSH_1ELNSF_7ScaleInE1ELSI_1EEEEEENS3_6LayoutINS4_IJNS5_ILi2EEENS5_ILi1EEESN_EEENS4_IJSN_NS5_ILi0EEESP_EEEEENS4_IJNS3_10UnderscoreESS_SS_EEEEELb0EEEEEvNT_6ParamsE)
        /*03d4*/ 	.word	0x00000000


	//----- nvinfo : EIATTR_MIN_STACK_SIZE
	.align		4
.L_174:
        /*03d8*/ 	.byte	0x04, 0x12
        /*03da*/ 	.short	(.L_176 - .L_175)
	.align		4
.L_175:
        /*03dc*/ 	.word	index@(_ZN7cutlass13device_kernelIN5flash11enable_sm90INS1_16FlashAttnBwdSm90INS1_25CollectiveMainloopBwdSm90ILi2ELi2ELi2EN4cute5tupleIJNS5_1CILi1EEES8_S8_EEENS6_IJNS7_ILi128EEESA_NS7_ILi64EEEEEENS_10bfloat16_tEfNS_4arch4Sm90ELb1ELb0ELb0ELb1ELb1ELb1ELb0ELb0ELi2ELi1ELi2ELi2ELb0EEENS1_24CollectiveEpilogueBwdGQAISC_fSF_Li256ELb1ELb1EEENS1_25SingleTileBwdLPTSchedulerILb1ELi128ELb1EEEEEEEEEvNT_6ParamsE)
        /*03e0*/ 	.word	0x00000000


	//----- nvinfo : EIATTR_MIN_STACK_SIZE
	.align		4
.L_176:
        /*03e4*/ 	.byte	0x04, 0x12
        /*03e6*/ 	.short	(.L_178 - .L_177)
	.align		4
.L_177:
        /*03e8*/ 	.word	index@(_ZN7cutlass13device_kernelIN5flash22FlashAttnBwdPreprocessIN4cute5tupleIJNS3_1CILi128EEENS5_ILi64EEEEEENS_10bfloat16_tEfNS_4arch4Sm90ELb1ELb1EEEEEvNT_6ParamsE)
        /*03ec*/ 	.word	0x00000000
.L_178:


//--------------------- .nv.compat                --------------------------
	.section	.nv.compat,"",@"SHT_CUDA_COMPAT_INFO"
	.align	4
        /*0000*/ 	.byte	0x02, 0x09, 0x01, 0x00, 0x02, 0x02, 0x02, 0x00, 0x02, 0x05, 0x05, 0x00, 0x03, 0x07, 0x01, 0x01
        /*0010*/ 	.byte	0x02, 0x03, 0x00, 0x00, 0x02, 0x06, 0x01, 0x00, 0x04, 0x0b, 0x08, 0x00, 0x00, 0x00, 0x00, 0x00
        /*0020*/ 	.byte	0x00, 0x00, 0x00, 0x00


//--------------------- .nv.info._ZN7cutlass13device_kernelIN5flash11enable_sm90INS1_16FlashAttnBwdSm90INS1_25CollectiveMainloopBwdSm90ILi2ELi2ELi2EN4cute5tupleIJNS5_1CILi1EEES8_S8_EEENS6_IJNS7_ILi128EEESA_NS7_ILi64EEEEEENS_10bfloat16_tEfNS_4arch4Sm90ELb0ELb0ELb0ELb0ELb0ELb1ELb0ELb0ELi2ELi1ELi2ELi2ELb0EEENS1_21CollectiveEpilogueBwdISC_SD_SF_Li256ELb0ELb0ELi1EEENS1_19SingleTileSchedulerILb0ELb0ELb0ELi128EEEEEEEEEvNT_6ParamsE --------------------------
	.section	.nv.info._ZN7cutlass13device_kernelIN5flash11enable_sm90INS1_16FlashAttnBwdSm90INS1_25CollectiveMainloopBwdSm90ILi2ELi2ELi2EN4cute5tupleIJNS5_1CILi1EEES8_S8_EEENS6_IJNS7_ILi128EEESA_NS7_ILi64EEEEEENS_10bfloat16_tEfNS_4arch4Sm90ELb0ELb0ELb0ELb0ELb0ELb1ELb0ELb0ELi2ELi1ELi2ELi2ELb0EEENS1_21CollectiveEpilogueBwdISC_SD_SF_Li256ELb0ELb0ELi1EEENS1_19SingleTileSchedulerILb0ELb0ELb0ELi128EEEEEEEEEvNT_6ParamsE,"",@"SHT_CUDA_INFO"
	.sectionflags	@""
	.align	4


	//----- nvinfo : EIATTR_CUDA_API_VERSION
	.align		4
        /*0000*/ 	.byte	0x04, 0x37
        /*0002*/ 	.short	(.L_180 - .L_179)
.L_179:
        /*0004*/ 	.word	0x00000082


	//----- nvinfo : EIATTR_KPARAM_INFO
	.align		4
.L_180:
        /*0008*/ 	.byte	0x04, 0x17
        /*000a*/ 	.short	(.L_182 - .L_181)
.L_181:
        /*000c*/ 	.word	0x00000000
        /*0010*/ 	.short	0x0000
        /*0012*/ 	.short	0x0000
        /*0014*/ 	.byte	0x00, 0xf0, 0x01, 0x24


	//----- nvinfo : EIATTR_SPARSE_MMA_MASK
	.align		4
.L_182:
        /*0018*/ 	.byte	0x03, 0x50
        /*001a*/ 	.short	0x0000


	//----- nvinfo : EIATTR_MAXREG_COUNT
	.align		4
        /*001c*/ 	.byte	0x03, 0x1b
        /*001e*/ 	.short	0x00a8


	//----- nvinfo : EIATTR_MERCURY_ISA_VERSION
	.align		4
        /*0020*/ 	.byte	0x03, 0x5f
        /*0022*/ 	.short	0x0101


	//----- nvinfo : EIATTR_VRC_CTA_INIT_COUNT
	.align		4
        /*0024*/ 	.byte	0x02, 0x4a
	.zero		1
	.zero		1


	//----- nvinfo : EIATTR_EXIT_INSTR_OFFSETS
	.align		4
        /*0028*/ 	.byte	0x04, 0x1c
        /*002a*/ 	.short	(.L_184 - .L_183)


	//   ....[0]....
.L_183:
        /*002c*/ 	.word	0x00000010


	//----- nvinfo : EIATTR_MAX_THREADS
	.align		4
.L_184:
        /*0030*/ 	.byte	0x04, 0x05
        /*0032*/ 	.short	(.L_186 - .L_185)
.L_185:
        /*0034*/ 	.word	0x00000180
        /*0038*/ 	.word	0x00000001
        /*003c*/ 	.word	0x00000001


	//----- nvinfo : EIATTR_CBANK_PARAM_SIZE
	.align		4
.L_186:
        /*0040*/ 	.byte	0x03, 0x19
        /*0042*/ 	.short	0x0900


	//----- nvinfo : EIATTR_PARAM_CBANK
	.align		4
        /*0044*/ 	.byte	0x04, 0x0a
        /*0046*/ 	.short	(.L_188 - .L_187)
	.align		4
.L_187:
        /*0048*/ 	.word	index@(.nv.constant0._ZN7cutlass13device_kernelIN5flash11enable_sm90INS1_16FlashAttnBwdSm90INS1_25CollectiveMainloopBwdSm90ILi2ELi2ELi2EN4cute5tupleIJNS5_1CILi1EEES8_S8_EEENS6_IJNS7_ILi128EEESA_NS7_ILi64EEEEEENS_10bfloat16_tEfNS_4arch4Sm90ELb0ELb0ELb0ELb0ELb0ELb1ELb0ELb0ELi2ELi1ELi2ELi2ELb0EEENS1_21CollectiveEpilogueBwdISC_SD_SF_Li256ELb0ELb0ELi1EEENS1_19SingleTileSchedulerILb0ELb0ELb0ELi128EEEEEEEEEvNT_6ParamsE)
        /*004c*/ 	.short	0x0380
        /*004e*/ 	.short	0x0900


	//----- nvinfo : EIATTR_SW_WAR
	.align		4
.L_188:
        /*0050*/ 	.byte	0x04, 0x36
        /*0052*/ 	.short	(.L_190 - .L_189)
.L_189:
        /*0054*/ 	.word	0x00000008
.L_190:


//--------------------- .nv.info._ZN7cutlass13device_kernelIN5flash11enable_sm90INS1_16FlashAttnBwdSm90INS1_25CollectiveMainloopBwdSm90ILi2ELi2ELi2EN4cute5tupleIJNS5_1CILi1EEES8_S8_EEENS6_IJNS7_ILi128EEESA_NS7_ILi64EEEEEENS_10bfloat16_tEfNS_4arch4Sm90ELb0ELb0ELb0ELb0ELb1ELb1ELb0ELb0ELi2ELi1ELi2ELi2ELb0EEENS1_21CollectiveEpilogueBwdISC_SD_SF_Li256ELb0ELb0ELi1EEENS1_19SingleTileSchedulerILb0ELb0ELb0ELi128EEEEEEEEEvNT_6ParamsE --------------------------
	.section	.nv.info._ZN7cutlass13device_kernelIN5flash11enable_sm90INS1_16FlashAttnBwdSm90INS1_25CollectiveMainloopBwdSm90ILi2ELi2ELi2EN4cute5tupleIJNS5_1CILi1EEES8_S8_EEENS6_IJNS7_ILi128EEESA_NS7_ILi64EEEEEENS_10bfloat16_tEfNS_4arch4Sm90ELb0ELb0ELb0ELb0ELb1ELb1ELb0ELb0ELi2ELi1ELi2ELi2ELb0EEENS1_21CollectiveEpilogueBwdISC_SD_SF_Li256ELb0ELb0ELi1EEENS1_19SingleTileSchedulerILb0ELb0ELb0ELi128EEEEEEEEEvNT_6ParamsE,"",@"SHT_CUDA_INFO"
	.sectionflags	@""
	.align	4


	//----- nvinfo : EIATTR_CUDA_API_VERSION
	.align		4
        /*0000*/ 	.byte	0x04, 0x37
        /*0002*/ 	.short	(.L_192 - .L_191)
.L_191:
        /*0004*/ 	.word	0x00000082


	//----- nvinfo : EIATTR_KPARAM_INFO
	.align		4
.L_192:
        /*0008*/ 	.byte	0x04, 0x17
        /*000a*/ 	.short	(.L_194 - .L_193)
.L_193:
        /*000c*/ 	.word	0x00000000
        /*0010*/ 	.short	0x0000
        /*0012*/ 	.short	0x0000
        /*0014*/ 	.byte	0x00, 0xf0, 0x01, 0x24


	//----- nvinfo : EIATTR_SPARSE_MMA_MASK
	.align		4
.L_194:
        /*0018*/ 	.byte	0x03, 0x50
        /*001a*/ 	.short	0x0000


	//----- nvinfo : EIATTR_MAXREG_COUNT
	.align		4
        /*001c*/ 	.byte	0x03, 0x1b
        /*001e*/ 	.short	0x00a8


	//----- nvinfo : EIATTR_MERCURY_ISA_VERSION
	.align		4
        /*0020*/ 	.byte	0x03, 0x5f
        /*0022*/ 	.short	0x0101


	//----- nvinfo : EIATTR_VRC_CTA_INIT_COUNT
	.align		4
        /*0024*/ 	.byte	0x02, 0x4a
	.zero		1
	.zero		1


	//----- nvinfo : EIATTR_EXIT_INSTR_OFFSETS
	.align		4
        /*0028*/ 	.byte	0x04, 0x1c
        /*002a*/ 	.short	(.L_196 - .L_195)


	//   ....[0]....
.L_195:
        /*002c*/ 	.word	0x00000010


	//----- nvinfo : EIATTR_MAX_THREADS
	.align		4
.L_196:
        /*0030*/ 	.byte	0x04, 0x05
        /*0032*/ 	.short	(.L_198 - .L_197)
.L_197:
        /*0034*/ 	.word	0x00000180
        /*0038*/ 	.word	0x00000001
        /*003c*/ 	.word	0x00000001


	//----- nvinfo : EIATTR_CBANK_PARAM_SIZE
	.align		4
.L_198:
        /*0040*/ 	.byte	0x03, 0x19
        /*0042*/ 	.short	0x0900


	//----- nvinfo : EIATTR_PARAM_CBANK
	.align		4
        /*0044*/ 	.byte	0x04, 0x0a
        /*0046*/ 	.short	(.L_200 - .L_199)
	.align		4
.L_199:
        /*0048*/ 	.word	index@(.nv.constant0._ZN7cutlass13device_kernelIN5flash11enable_sm90INS1_16FlashAttnBwdSm90INS1_25CollectiveMainloopBwdSm90ILi2ELi2ELi2EN4cute5tupleIJNS5_1CILi1EEES8_S8_EEENS6_IJNS7_ILi128EEESA_NS7_ILi64EEEEEENS_10bfloat16_tEfNS_4arch4Sm90ELb0ELb0ELb0ELb0ELb1ELb1ELb0ELb0ELi2ELi1ELi2ELi2ELb0EEENS1_21CollectiveEpilogueBwdISC_SD_SF_Li256ELb0ELb0ELi1EEENS1_19SingleTileSchedulerILb0ELb0ELb0ELi128EEEEEEEEEvNT_6ParamsE)
        /*004c*/ 	.short	0x0380
        /*004e*/ 	.short	0x0900


	//----- nvinfo : EIATTR_SW_WAR
	.align		4
.L_200:
        /*0050*/ 	.byte	0x04, 0x36
        /*0052*/ 	.short	(.L_202 - .L_201)
.L_201:
        /*0054*/ 	.word	0x00000008
.L_202:


//--------------------- .nv.info._ZN7cutlass13device_kernelIN5flash11enable_sm90INS1_16FlashAttnBwdSm90INS1_25CollectiveMainloopBwdSm90ILi2ELi2ELi2EN4cute5tupleIJNS5_1CILi1EEES8_S8_EEENS6_IJNS7_ILi128EEESA_NS7_ILi64EEEEEENS_10bfloat16_tEfNS_4arch4Sm90ELb0ELb0ELb0ELb0ELb0ELb1ELb0ELb0ELi2ELi1ELi2ELi2ELb0EEENS1_24CollectiveEpilogueBwdGQAISC_fSF_Li256ELb0ELb0EEENS1_19SingleTileSchedulerILb0ELb0ELb0ELi128EEEEEEEEEvNT_6ParamsE --------------------------
	.section	.nv.info._ZN7cutlass13device_kernelIN5flash11enable_sm90INS1_16FlashAttnBwdSm90INS1_25CollectiveMainloopBwdSm90ILi2ELi2ELi2EN4cute5tupleIJNS5_1CILi1EEES8_S8_EEENS6_IJNS7_ILi128EEESA_NS7_ILi64EEEEEENS_10bfloat16_tEfNS_4arch4Sm90ELb0ELb0ELb0ELb0ELb0ELb1ELb0ELb0ELi2ELi1ELi2ELi2ELb0EEENS1_24CollectiveEpilogueBwdGQAISC_fSF_Li256ELb0ELb0EEENS1_19SingleTileSchedulerILb0ELb0ELb0ELi128EEEEEEEEEvNT_6ParamsE,"",@"SHT_CUDA_INFO"
	.sectionflags	@""
	.align	4


	//----- nvinfo : EIATTR_CUDA_API_VERSION
	.align		4
        /*0000*/ 	.byte	0x04, 0x37
        /*0002*/ 	.short	(.L_204 - .L_203)
.L_203:
        /*0004*/ 	.word	0x00000082


	//----- nvinfo : EIATTR_KPARAM_INFO
	.align		4
.L_204:
        /*0008*/ 	.byte	0x04, 0x17
        /*000a*/ 	.short	(.L_206 - .L_205)
.L_205:
        /*000c*/ 	.word	0x00000000
        /*0010*/ 	.short	0x0000
        /*0012*/ 	.short	0x0000
        /*0014*/ 	.byte	0x00, 0xf0, 0x01, 0x1a


	//----- nvinfo : EIATTR_SPARSE_MMA_MASK
	.align		4
.L_206:
        /*0018*/ 	.byte	0x03, 0x50
        /*001a*/ 	.short	0x0000


	//----- nvinfo : EIATTR_MAXREG_COUNT
	.align		4
        /*001c*/ 	.byte	0x03, 0x1b
        /*001e*/ 	.short	0x00a8


	//----- nvinfo : EIATTR_MERCURY_ISA_VERSION
	.align		4
        /*0020*/ 	.byte	0x03, 0x5f
        /*0022*/ 	.short	0x0101


	//----- nvinfo : EIATTR_VRC_CTA_INIT_COUNT
	.align		4
        /*0024*/ 	.byte	0x02, 0x4a
	.zero		1
	.zero		1


	//----- nvinfo : EIATTR_EXIT_INSTR_OFFSETS
	.align		4
        /*0028*/ 	.byte	0x04, 0x1c
        /*002a*/ 	.short	(.L_208 - .L_207)


	//   ....[0]....
.L_207:
        /*002c*/ 	.word	0x00000010


	//----- nvinfo : EIATTR_MAX_THREADS
	.align		4
.L_208:
        /*0030*/ 	.byte	0x04, 0x05
        /*0032*/ 	.short	(.L_210 - .L_209)
.L_209:
        /*0034*/ 	.word	0x00000180
        /*0038*/ 	.word	0x00000001
        /*003c*/ 	.word	0x00000001


	//----- nvinfo : EIATTR_CBANK_PARAM_SIZE
	.align		4
.L_210:
        /*0040*/ 	.byte	0x03, 0x19
        /*0042*/ 	.short	0x0680


	//----- nvinfo : EIATTR_PARAM_CBANK
	.align		4
        /*0044*/ 	.byte	0x04, 0x0a
        /*0046*/ 	.short	(.L_212 - .L_211)
	.align		4
.L_211:
        /*0048*/ 	.word	index@(.nv.constant0._ZN7cutlass13device_kernelIN5flash11enable_sm90INS1_16FlashAttnBwdSm90INS1_25CollectiveMainloopBwdSm90ILi2ELi2ELi2EN4cute5tupleIJNS5_1CILi1EEES8_S8_EEENS6_IJNS7_ILi128EEESA_NS7_ILi64EEEEEENS_10bfloat16_tEfNS_4arch4Sm90ELb0ELb0ELb0ELb0ELb0ELb1ELb0ELb0ELi2ELi1ELi2ELi2ELb0EEENS1_24CollectiveEpilogueBwdGQAISC_fSF_Li256ELb0ELb0EEENS1_19SingleTileSchedulerILb0ELb0ELb0ELi128EEEEEEEEEvNT_6ParamsE)
        /*004c*/ 	.short	0x0380
        /*004e*/ 	.short	0x0680


	//----- nvinfo : EIATTR_SW_WAR
	.align		4
.L_212:
        /*0050*/ 	.byte	0x04, 0x36
        /*0052*/ 	.short	(.L_214 - .L_213)
.L_213:
        /*0054*/ 	.word	0x00000008
.L_214:


//--------------------- .nv.info._ZN7cutlass13device_kernelIN5flash11enable_sm90INS1_16FlashAttnBwdSm90INS1_25CollectiveMainloopBwdSm90ILi2ELi2ELi2EN4cute5tupleIJNS5_1CILi1EEES8_S8_EEENS6_IJNS7_ILi128EEESA_NS7_ILi64EEEEEENS_10bfloat16_tEfNS_4arch4Sm90ELb0ELb0ELb0ELb0ELb1ELb1ELb0ELb0ELi2ELi1ELi2ELi2ELb0EEENS1_24CollectiveEpilogueBwdGQAISC_fSF_Li256ELb0ELb1EEENS1_19SingleTileSchedulerILb0ELb0ELb0ELi128EEEEEEEEEvNT_6ParamsE --------------------------
	.section	.nv.info._ZN7cutlass13device_kernelIN5flash11enable_sm90INS1_16FlashAttnBwdSm90INS1_25CollectiveMainloopBwdSm90ILi2ELi2ELi2EN4cute5tupleIJNS5_1CILi1EEES8_S8_EEENS6_IJNS7_ILi128EEESA_NS7_ILi64EEEEEENS_10bfloat16_tEfNS_4arch4Sm90ELb0ELb0ELb0ELb0ELb1ELb1ELb0ELb0ELi2ELi1ELi2ELi2ELb0EEENS1_24CollectiveEpilogueBwdGQAISC_fSF_Li256ELb0ELb1EEENS1_19SingleTileSchedulerILb0ELb0ELb0ELi128EEEEEEEEEvNT_6ParamsE,"",@"SHT_CUDA_INFO"
	.sectionflags	@""
	.align	4


	//----- nvinfo : EIATTR_CUDA_API_VERSION
	.align		4
        /*0000*/ 	.byte	0x04, 0x37
        /*0002*/ 	.short	(.L_216 - .L_215)
.L_215:
        /*0004*/ 	.word	0x00000082


	//----- nvinfo : EIATTR_KPARAM_INFO
	.align		4
.L_216:
        /*0008*/ 	.byte	0x04, 0x17
        /*000a*/ 	.short	(.L_218 - .L_217)
.L_217:
        /*000c*/ 	.word	0x00000000
        /*0010*/ 	.short	0x0000
        /*0012*/ 	.short	0x0000
        /*0014*/ 	.byte	0x00, 0xf0, 0x01, 0x1a


	//----- nvinfo : EIATTR_SPARSE_MMA_MASK
	.align		4
.L_218:
        /*0018*/ 	.byte	0x03, 0x50
        /*001a*/ 	.short	0x0000


	//----- nvinfo : EIATTR_MAXREG_COUNT
	.align		4
        /*001c*/ 	.byte	0x03, 0x1b
        /*001e*/ 	.short	0x00a8


	//----- nvinfo : EIATTR_MERCURY_ISA_VERSION
	.align		4
        /*0020*/ 	.byte	0x03, 0x5f
        /*0022*/ 	.short	0x0101


	//----- nvinfo : EIATTR_VRC_CTA_INIT_COUNT
	.align		4
        /*0024*/ 	.byte	0x02, 0x4a
	.zero		1
	.zero		1


	//----- nvinfo : EIATTR_EXIT_INSTR_OFFSETS
	.align		4
        /*0028*/ 	.byte	0x04, 0x1c
        /*002a*/ 	.short	(.L_220 - .L_219)


	//   ....[0]....
.L_219:
        /*002c*/ 	.word	0x00000010


	//----- nvinfo : EIATTR_MAX_THREADS
	.align		4
.L_220:
        /*0030*/ 	.byte	0x04, 0x05
        /*0032*/ 	.short	(.L_222 - .L_221)
.L_221:
        /*0034*/ 	.word	0x00000180
        /*0038*/ 	.word	0x00000001
        /*003c*/ 	.word	0x00000001


	//----- nvinfo : EIATTR_CBANK_PARAM_SIZE
	.align		4
.L_222:
        /*0040*/ 	.byte	0x03, 0x19
        /*0042*/ 	.short	0x0680


	//----- nvinfo : EIATTR_PARAM_CBANK
	.align		4
        /*0044*/ 	.byte	0x04, 0x0a
        /*0046*/ 	.short	(.L_224 - .L_223)
	.align		4
.L_223:
        /*0048*/ 	.word	index@(.nv.constant0._ZN7cutlass13device_kernelIN5flash11enable_sm90INS1_16FlashAttnBwdSm90INS1_25CollectiveMainloopBwdSm90ILi2ELi2ELi2EN4cute5tupleIJNS5_1CILi1EEES8_S8_EEENS6_IJNS7_ILi128EEESA_NS7_ILi64EEEEEENS_10bfloat16_tEfNS_4arch4Sm90ELb0ELb0ELb0ELb0ELb1ELb1ELb0ELb0ELi2ELi1ELi2ELi2ELb0EEENS1_24CollectiveEpilogueBwdGQAISC_fSF_Li256ELb0ELb1EEENS1_19SingleTileSchedulerILb0ELb0ELb0ELi128EEEEEEEEEvNT_6ParamsE)
        /*004c*/ 	.short	0x0380
        /*004e*/ 	.short	0x0680


	//----- nvinfo : EIATTR_SW_WAR
	.align		4
.L_224:
        /*0050*/ 	.byte	0x04, 0x36
        /*0052*/ 	.short	(.L_226 - .L_225)
.L_225:
        /*0054*/ 	.word	0x00000008
.L_226:


//--------------------- .nv.info._ZN7cutlass13device_kernelIN5flash11enable_sm90INS1_16FlashAttnBwdSm90INS1_25CollectiveMainloopBwdSm90ILi2ELi2ELi2EN4cute5tupleIJNS5_1CILi1EEES8_S8_EEENS6_IJNS7_ILi128EEESA_NS7_ILi64EEEEEENS_10bfloat16_tEfNS_4arch4Sm90ELb0ELb0ELb0ELb1ELb0ELb1ELb0ELb0ELi2ELi1ELi2ELi2ELb0EEENS1_21CollectiveEpilogueBwdISC_SD_SF_Li256ELb1ELb0ELi1EEENS1_19SingleTileSchedulerILb1ELb0ELb0ELi128EEEEEEEEEvNT_6ParamsE --------------------------
	.section	.nv.info._ZN7cutlass13device_kernelIN5flash11enable_sm90INS1_16FlashAttnBwdSm90INS1_25CollectiveMainloopBwdSm90ILi2ELi2ELi2EN4cute5tupleIJNS5_1CILi1EEES8_S8_EEENS6_IJNS7_ILi128EEESA_NS7_ILi64EEEEEENS_10bfloat16_tEfNS_4arch4Sm90ELb0ELb0ELb0ELb1ELb0ELb1ELb0ELb0ELi2ELi1ELi2ELi2ELb0EEENS1_21CollectiveEpilogueBwdISC_SD_SF_Li256ELb1ELb0ELi1EEENS1_19SingleTileSchedulerILb1ELb0ELb0ELi128EEEEEEEEEvNT_6ParamsE,"",@"SHT_CUDA_INFO"
	.sectionflags	@""
	.align	4


	//----- nvinfo : EIATTR_CUDA_API_VERSION
	.align		4
        /*0000*/ 	.byte	0x04, 0x37
        /*0002*/ 	.short	(.L_228 - .L_227)
.L_227:
        /*0004*/ 	.word	0x00000082


	//----- nvinfo : EIATTR_KPARAM_INFO
	.align		4
.L_228:
        /*0008*/ 	.byte	0x04, 0x17
        /*000a*/ 	.short	(.L_230 - .L_229)
.L_229:
        /*000c*/ 	.word	0x00000000
        /*0010*/ 	.short	0x0000
        /*0012*/ 	.short	0x0000
        /*0014*/ 	.byte	0x00, 0xf0, 0x01, 0x1a


	//----- nvinfo : EIATTR_SPARSE_MMA_MASK
	.align		4
.L_230:
        /*0018*/ 	.byte	0x03, 0x50
        /*001a*/ 	.short	0x0000


	//----- nvinfo : EIATTR_MAXREG_COUNT
	.align		4
        /*001c*/ 	.byte	0x03, 0x1b
        /*001e*/ 	.short	0x00a8


	//----- nvinfo : EIATTR_MERCURY_ISA_VERSION
	.align		4
        /*0020*/ 	.byte	0x03, 0x5f
        /*0022*/ 	.short	0x0101


	//----- nvinfo : EIATTR_VRC_CTA_INIT_COUNT
	.align		4
        /*0024*/ 	.byte	0x02, 0x4a
	.zero		1
	.zero		1


	//----- nvinfo : EIATTR_EXIT_INSTR_OFFSETS
	.align		4
        /*0028*/ 	.byte	0x04, 0x1c
        /*002a*/ 	.short	(.L_232 - .L_231)


	//   ....[0]....
.L_231:
        /*002c*/ 	.word	0x00000010


	//----- nvinfo : EIATTR_MAX_THREADS
	.align		4
.L_232:
        /*0030*/ 	.byte	0x04, 0x05
        /*0032*/ 	.short	(.L_234 - .L_233)
.L_233:
        /*0034*/ 	.word	0x00000180
        /*0038*/ 	.word	0x00000001
        /*003c*/ 	.word	0x00000001


	//----- nvinfo : EIATTR_CBANK_PARAM_SIZE
	.align		4
.L_234:
        /*0040*/ 	.byte	0x03, 0x19
        /*0042*/ 	.short	0x0680


	//----- nvinfo : EIATTR_PARAM_CBANK
	.align		4
        /*0044*/ 	.byte	0x04, 0x0a
        /*0046*/ 	.short	(.L_236 - .L_235)
	.align		4
.L_235:
        /*0048*/ 	.word	index@(.nv.constant0._ZN7cutlass13device_kernelIN5flash11enable_sm90INS1_16FlashAttnBwdSm90INS1_25CollectiveMainloopBwdSm90ILi2ELi2ELi2EN4cute5tupleIJNS5_1CILi1EEES8_S8_EEENS6_IJNS7_ILi128EEESA_NS7_ILi64EEEEEENS_10bfloat16_tEfNS_4arch4Sm90ELb0ELb0ELb0ELb1ELb0ELb1ELb0ELb0ELi2ELi1ELi2ELi2ELb0EEENS1_21CollectiveEpilogueBwdISC_SD_SF_Li256ELb1ELb0ELi1EEENS1_19SingleTileSchedulerILb1ELb0ELb0ELi128EEEEEEEEEvNT_6ParamsE)
        /*004c*/ 	.short	0x0380
        /*004e*/ 	.short	0x0680


	//----- nvinfo : EIATTR_SW_WAR
	.align		4
.L_236:
        /*0050*/ 	.byte	0x04, 0x36
        /*0052*/ 	.short	(.L_238 - .L_237)
.L_237:
        /*0054*/ 	.word	0x00000008
.L_238:


//--------------------- .nv.info._ZN7cutlass13device_kernelIN5flash11enable_sm90INS1_16FlashAttnBwdSm90INS1_25CollectiveMainloopBwdSm90ILi2ELi2ELi2EN4cute5tupleIJNS5_1CILi1EEES8_S8_EEENS6_IJNS7_ILi128EEESA_NS7_ILi64EEEEEENS_10bfloat16_tEfNS_4arch4Sm90ELb0ELb0ELb0ELb1ELb1ELb1ELb0ELb0ELi2ELi1ELi2ELi2ELb0EEENS1_21CollectiveEpilogueBwdISC_SD_SF_Li256ELb1ELb0ELi1EEENS1_19SingleTileSchedulerILb1ELb0ELb0ELi128EEEEEEEEEvNT_6ParamsE --------------------------
	.section	.nv.info._ZN7cutlass13device_kernelIN5flash11enable_sm90INS1_16FlashAttnBwdSm90INS1_25CollectiveMainloopBwdSm90ILi2ELi2ELi2EN4cute5tupleIJNS5_1CILi1EEES8_S8_EEENS6_IJNS7_ILi128EEESA_NS7_ILi64EEEEEENS_10bfloat16_tEfNS_4arch4Sm90ELb0ELb0ELb0ELb1ELb1ELb1ELb0ELb0ELi2ELi1ELi2ELi2ELb0EEENS1_21CollectiveEpilogueBwdISC_SD_SF_Li256ELb1ELb0ELi1EEENS1_19SingleTileSchedulerILb1ELb0ELb0ELi128EEEEEEEEEvNT_6ParamsE,"",@"SHT_CUDA_INFO"
	.sectionflags	@""
	.align	4


	//----- nvinfo : EIATTR_CUDA_API_VERSION
	.align		4
        /*0000*/ 	.byte	0x04, 0x37
        /*0002*/ 	.short	(.L_240 - .L_239)
.L_239:
        /*0004*/ 	.word	0x00000082


	//----- nvinfo : EIATTR_KPARAM_INFO
	.align		4
.L_240:
        /*0008*/ 	.byte	0x04, 0x17
        /*000a*/ 	.short	(.L_242 - .L_241)
.L_241:
        /*000c*/ 	.word	0x00000000
        /*0010*/ 	.short	0x0000
        /*0012*/ 	.short	0x0000
        /*0014*/ 	.byte	0x00, 0xf0, 0x01, 0x1a


	//----- nvinfo : EIATTR_SPARSE_MMA_MASK
	.align		4
.L_242:
        /*0018*/ 	.byte	0x03, 0x50
        /*001a*/ 	.short	0x0000


	//----- nvinfo : EIATTR_MAXREG_COUNT
	.align		4
        /*001c*/ 	.byte	0x03, 0x1b
        /*001e*/ 	.short	0x00a8


	//----- nvinfo : EIATTR_MERCURY_ISA_VERSION
	.align		4
        /*0020*/ 	.byte	0x03, 0x5f
        /*0022*/ 	.short	0x0101


	//----- nvinfo : EIATTR_VRC_CTA_INIT_COUNT
	.align		4
        /*0024*/ 	.byte	0x02, 0x4a
	.zero		1
	.zero		1


	//----- nvinfo : EIATTR_EXIT_INSTR_OFFSETS
	.align		4
        /*0028*/ 	.byte	0x04, 0x1c
        /*002a*/ 	.short	(.L_244 - .L_243)


	//   ....[0]....
.L_243:
        /*002c*/ 	.word	0x00000010


	//----- nvinfo : EIATTR_MAX_THREADS
	.align		4
.L_244:
        /*0030*/ 	.byte	0x04, 0x05
        /*0032*/ 	.short	(.L_246 - .L_245)
.L_245:
        /*0034*/ 	.word	0x00000180
        /*0038*/ 	.word	0x00000001
        /*003c*/ 	.word	0x00000001


	//----- nvinfo : EIATTR_CBANK_PARAM_SIZE
	.align		4
.L_246:
        /*0040*/ 	.byte	0x03, 0x19
        /*0042*/ 	.short	0x0680


	//----- nvinfo : EIATTR_PARAM_CBANK
	.align		4
        /*0044*/ 	.byte	0x04, 0x0a
        /*0046*/ 	.short	(.L_248 - .L_247)
	.align		4
.L_247:
        /*0048*/ 	.word	index@(.nv.constant0._ZN7cutlass13device_kernelIN5flash11enable_sm90INS1_16FlashAttnBwdSm90INS1_25CollectiveMainloopBwdSm90ILi2ELi2ELi2EN4cute5tupleIJNS5_1CILi1EEES8_S8_EEENS6_IJNS7_ILi128EEESA_NS7_ILi64EEEEEENS_10bfloat16_tEfNS_4arch4Sm90ELb0ELb0ELb0ELb1ELb1ELb1ELb0ELb0ELi2ELi1ELi2ELi2ELb0EEENS1_21CollectiveEpilogueBwdISC_SD_SF_Li256ELb1ELb0ELi1EEENS1_19SingleTileSchedulerILb1ELb0ELb0ELi128EEEEEEEEEvNT_6ParamsE)
        /*004c*/ 	.short	0x0380
        /*004e*/ 	.short	0x0680


	//----- nvinfo : EIATTR_SW_WAR
	.align		4
.L_248:
        /*0050*/ 	.byte	0x04, 0x36
        /*0052*/ 	.short	(.L_250 - .L_249)
.L_249:
        /*0054*/ 	.word	0x00000008
.L_250:


//--------------------- .nv.info._ZN7cutlass13device_kernelIN5flash11enable_sm90INS1_16FlashAttnBwdSm90INS1_25CollectiveMainloopBwdSm90ILi2ELi2ELi2EN4cute5tupleIJNS5_1CILi1EEES8_S8_EEENS6_IJNS7_ILi128EEESA_NS7_ILi64EEEEEENS_10bfloat16_tEfNS_4arch4Sm90ELb0ELb0ELb0ELb1ELb0ELb1ELb0ELb0ELi2ELi1ELi2ELi2ELb0EEENS1_24CollectiveEpilogueBwdGQAISC_fSF_Li256ELb1ELb0EEENS1_19SingleTileSchedulerILb1ELb0ELb0ELi128EEEEEEEEEvNT_6ParamsE --------------------------
	.section	.nv.info._ZN7cutlass13device_kernelIN5flash11enable_sm90INS1_16FlashAttnBwdSm90INS1_25CollectiveMainloopBwdSm90ILi2ELi2ELi2EN4cute5tupleIJNS5_1CILi1EEES8_S8_EEENS6_IJNS7_ILi128EEESA_NS7_ILi64EEEEEENS_10bfloat16_tEfNS_4arch4Sm90ELb0ELb0ELb0ELb1ELb0ELb1ELb0ELb0ELi2ELi1ELi2ELi2ELb0EEENS1_24CollectiveEpilogueBwdGQAISC_fSF_Li256ELb1ELb0EEENS1_19SingleTileSchedulerILb1ELb0ELb0ELi128EEEEEEEEEvNT_6ParamsE,"",@"SHT_CUDA_INFO"
	.sectionflags	@""
	.align	4


	//----- nvinfo : EIATTR_CUDA_API_VERSION
	.align		4
        /*0000*/ 	.byte	0x04, 0x37
        /*0002*/ 	.short	(.L_252 - .L_251)
.L_251:
        /*0004*/ 	.word	0x00000082


	//----- nvinfo : EIATTR_KPARAM_INFO
	.align		4
.L_252:
        /*0008*/ 	.byte	0x04, 0x17
        /*000a*/ 	.short	(.L_254 - .L_253)
.L_253:
        /*000c*/ 	.word	0x00000000
        /*0010*/ 	.short	0x0000
        /*0012*/ 	.short	0x0000
        /*0014*/ 	.byte	0x00, 0xf0, 0x01, 0x1a


	//----- nvinfo : EIATTR_SPARSE_MMA_MASK
	.align		4
.L_254:
        /*0018*/ 	.byte	0x03, 0x50
        /*001a*/ 	.short	0x0000


	//----- nvinfo : EIATTR_MAXREG_COUNT
	.align		4
        /*001c*/ 	.byte	0x03, 0x1b
        /*001e*/ 	.short	0x00a8


	//----- nvinfo : EIATTR_MERCURY_ISA_VERSION
	.align		4
        /*0020*/ 	.byte	0x03, 0x5f
        /*0022*/ 	.short	0x0101


	//----- nvinfo : EIATTR_VRC_CTA_INIT_COUNT
	.align		4
        /*0024*/ 	.byte	0x02, 0x4a
	.zero		1
	.zero		1


	//----- nvinfo : EIATTR_EXIT_INSTR_OFFSETS
	.align		4
        /*0028*/ 	.byte	0x04, 0x1c
        /*002a*/ 	.short	(.L_256 - .L_255)


	//   ....[0]....
.L_255:
        /*002c*/ 	.word	0x00000010


	//----- nvinfo : EIATTR_MAX_THREADS
	.align		4
.L_256:
        /*0030*/ 	.byte	0x04, 0x05
        /*0032*/ 	.short	(.L_258 - .L_257)
.L_257:
        /*0034*/ 	.word	0x00000180
        /*0038*/ 	.word	0x00000001
        /*003c*/ 	.word	0x00000001


	//----- nvinfo : EIATTR_CBANK_PARAM_SIZE
	.align		4
.L_258:
        /*0040*/ 	.byte	0x03, 0x19
        /*0042*/ 	.short	0x0680


	//----- nvinfo : EIATTR_PARAM_CBANK
	.align		4
        /*0044*/ 	.byte	0x04, 0x0a
        /*0046*/ 	.short	(.L_260 - .L_259)
	.align		4
.L_259:
        /*0048*/ 	.word	index@(.nv.constant0._ZN7cutlass13device_kernelIN5flash11enable_sm90INS1_16FlashAttnBwdSm90INS1_25CollectiveMainloopBwdSm90ILi2ELi2ELi2EN4cute5tupleIJNS5_1CILi1EEES8_S8_EEENS6_IJNS7_ILi128EEESA_NS7_ILi64EEEEEENS_10bfloat16_tEfNS_4arch4Sm90ELb0ELb0ELb0ELb1ELb0ELb1ELb0ELb0ELi2ELi1ELi2ELi2ELb0EEENS1_24CollectiveEpilogueBwdGQAISC_fSF_Li256ELb1ELb0EEENS1_19SingleTileSchedulerILb1ELb0ELb0ELi128EEEEEEEEEvNT_6ParamsE)
        /*004c*/ 	.short	0x0380
        /*004e*/ 	.short	0x0680


	//----- nvinfo : EIATTR_SW_WAR
	.align		4
.L_260:
        /*0050*/ 	.byte	0x04, 0x36
        /*0052*/ 	.short	(.L_262 - .L_261)
.L_261:
        /*0054*/ 	.word	0x00000008
.L_262:


//--------------------- .nv.info._ZN7cutlass13device_kernelIN5flash11enable_sm90INS1_16FlashAttnBwdSm90INS1_25CollectiveMainloopBwdSm90ILi2ELi2ELi2EN4cute5tupleIJNS5_1CILi1EEES8_S8_EEENS6_IJNS7_ILi128EEESA_NS7_ILi64EEEEEENS_10bfloat16_tEfNS_4arch4Sm90ELb0ELb0ELb0ELb1ELb1ELb1ELb0ELb0ELi2ELi1ELi2ELi2ELb0EEENS1_24CollectiveEpilogueBwdGQAISC_fSF_Li256ELb1ELb1EEENS1_19SingleTileSchedulerILb1ELb0ELb0ELi128EEEEEEEEEvNT_6ParamsE --------------------------
	.section	.nv.info._ZN7cutlass13device_kernelIN5flash11enable_sm90INS1_16FlashAttnBwdSm90INS1_25CollectiveMainloopBwdSm90ILi2ELi2ELi2EN4cute5tupleIJNS5_1CILi1EEES8_S8_EEENS6_IJNS7_ILi128EEESA_NS7_ILi64EEEEEENS_10bfloat16_tEfNS_4arch4Sm90ELb0ELb0ELb0ELb1ELb1ELb1ELb0ELb0ELi2ELi1ELi2ELi2ELb0EEENS1_24CollectiveEpilogueBwdGQAISC_fSF_Li256ELb1ELb1EEENS1_19SingleTileSchedulerILb1ELb0ELb0ELi128EEEEEEEEEvNT_6ParamsE,"",@"SHT_CUDA_INFO"
	.sectionflags	@""
	.align	4


	//----- nvinfo : EIATTR_CUDA_API_VERSION
	.align		4
        /*0000*/ 	.byte	0x04, 0x37
        /*0002*/ 	.short	(.L_264 - .L_263)
.L_263:
        /*0004*/ 	.word	0x00000082


	//----- nvinfo : EIATTR_KPARAM_INFO
	.align		4
.L_264:
        /*0008*/ 	.byte	0x04, 0x17
        /*000a*/ 	.short	(.L_266 - .L_265)
.L_265:
        /*000c*/ 	.word	0x00000000
        /*0010*/ 	.short	0x0000
        /*0012*/ 	.short	0x0000
        /*0014*/ 	.byte	0x00, 0xf0, 0x01, 0x1a


	//----- nvinfo : EIATTR_SPARSE_MMA_MASK
	.align		4
.L_266:
        /*0018*/ 	.byte	0x03, 0x50
        /*001a*/ 	.short	0x0000


	//----- nvinfo : EIATTR_MAXREG_COUNT
	.align		4
        /*001c*/ 	.byte	0x03, 0x1b
        /*001e*/ 	.short	0x00a8


	//----- nvinfo : EIATTR_MERCURY_ISA_VERSION
	.align		4
        /*0020*/ 	.byte	0x03, 0x5f
        /*0022*/ 	.short	0x0101


	//----- nvinfo : EIATTR_VRC_CTA_INIT_COUNT
	.align		4
        /*0024*/ 	.byte	0x02, 0x4a
	.zero		1
	.zero		1


	//----- nvinfo : EIATTR_EXIT_INSTR_OFFSETS
	.align		4
        /*0028*/ 	.byte	0x04, 0x1c
        /*002a*/ 	.short	(.L_268 - .L_267)


	//   ....[0]....
.L_267:
        /*002c*/ 	.word	0x00000010


	//----- nvinfo : EIATTR_MAX_THREADS
	.align		4
.L_268:
        /*0030*/ 	.byte	0x04, 0x05
        /*0032*/ 	.short	(.L_270 - .L_269)
.L_269:
        /*0034*/ 	.word	0x00000180
        /*0038*/ 	.word	0x00000001
        /*003c*/ 	.word	0x00000001


	//----- nvinfo : EIATTR_CBANK_PARAM_SIZE
	.align		4
.L_270:
        /*0040*/ 	.byte	0x03, 0x19
        /*0042*/ 	.short	0x0680


	//----- nvinfo : EIATTR_PARAM_CBANK
	.align		4
        /*0044*/ 	.byte	0x04, 0x0a
        /*0046*/ 	.short	(.L_272 - .L_271)
	.align		4
.L_271:
        /*0048*/ 	.word	index@(.nv.constant0._ZN7cutlass13device_kernelIN5flash11enable_sm90INS1_16FlashAttnBwdSm90INS1_25CollectiveMainloopBwdSm90ILi2ELi2ELi2EN4cute5tupleIJNS5_1CILi1EEES8_S8_EEENS6_IJNS7_ILi128EEESA_NS7_ILi64EEEEEENS_10bfloat16_tEfNS_4arch4Sm90ELb0ELb0ELb0ELb1ELb1ELb1ELb0ELb0ELi2ELi1ELi2ELi2ELb0EEENS1_24CollectiveEpilogueBwdGQAISC_fSF_Li256ELb1ELb1EEENS1_19SingleTileSchedulerILb1ELb0ELb0ELi128EEEEEEEEEvNT_6ParamsE)
        /*004c*/ 	.short	0x0380
        /*004e*/ 	.short	0x0680


	//----- nvinfo : EIATTR_SW_WAR
	.align		4
.L_272:
        /*0050*/ 	.byte	0x04, 0x36
        /*0052*/ 	.short	(.L_274 - .L_273)
.L_273:
        /*0054*/ 	.word	0x00000008
.L_274:


//--------------------- .nv.info._ZN7cutlass13device_kernelIN5flash11enable_sm90INS1_16FlashAttnBwdSm90INS1_25CollectiveMainloopBwdSm90ILi2ELi2ELi2EN4cute5tupleIJNS5_1CILi1EEES8_S8_EEENS6_IJNS7_ILi128EEESA_NS7_ILi64EEEEEENS_10bfloat16_tEfNS_4arch4Sm90ELb0ELb1ELb0ELb0ELb0ELb1ELb0ELb0ELi2ELi1ELi2ELi2ELb0EEENS1_21CollectiveEpilogueBwdISC_SD_SF_Li256ELb0ELb0ELi1EEENS1_19SingleTileSchedulerILb0ELb0ELb0ELi128EEEEEEEEEvNT_6ParamsE --------------------------
	.section	.nv.info._ZN7cutlass13device_kernelIN5flash11enable_sm90INS1_16FlashAttnBwdSm90INS1_25CollectiveMainloopBwdSm90ILi2ELi2ELi2EN4cute5tupleIJNS5_1CILi1EEES8_S8_EEENS6_IJNS7_ILi128EEESA_NS7_ILi64EEEEEENS_10bfloat16_tEfNS_4arch4Sm90ELb0ELb1ELb0ELb0ELb0ELb1ELb0ELb0ELi2ELi1ELi2ELi2ELb0EEENS1_21CollectiveEpilogueBwdISC_SD_SF_Li256ELb0ELb0ELi1EEENS1_19SingleTileSchedulerILb0ELb0ELb0ELi128EEEEEEEEEvNT_6ParamsE,"",@"SHT_CUDA_INFO"
	.sectionflags	@""
	.align	4


	//----- nvinfo : EIATTR_CUDA_API_VERSION
	.align		4
        /*0000*/ 	.byte	0x04, 0x37
        /*0002*/ 	.short	(.L_276 - .L_275)
.L_275:
        /*0004*/ 	.word	0x00000082


	//----- nvinfo : EIATTR_KPARAM_INFO
	.align		4
.L_276:
        /*0008*/ 	.byte	0x04, 0x17
        /*000a*/ 	.short	(.L_278 - .L_277)
.L_277:
        /*000c*/ 	.word	0x00000000
        /*0010*/ 	.short	0x0000
        /*0012*/ 	.short	0x0000
        /*0014*/ 	.byte	0x00, 0xf0, 0x01, 0x24


	//----- nvinfo : EIATTR_SPARSE_MMA_MASK
	.align		4
.L_278:
        /*0018*/ 	.byte	0x03, 0x50
        /*001a*/ 	.short	0x0000


	//----- nvinfo : EIATTR_MAXREG_COUNT
	.align		4
        /*001c*/ 	.byte	0x03, 0x1b
        /*001e*/ 	.short	0x00a8


	//----- nvinfo : EIATTR_MERCURY_ISA_VERSION
	.align		4
        /*0020*/ 	.byte	0x03, 0x5f
        /*0022*/ 	.short	0x0101


	//----- nvinfo : EIATTR_VRC_CTA_INIT_COUNT
	.align		4
        /*0024*/ 	.byte	0x02, 0x4a
	.zero		1
	.zero		1


	//----- nvinfo : EIATTR_EXIT_INSTR_OFFSETS
	.align		4
        /*0028*/ 	.byte	0x04, 0x1c
        /*002a*/ 	.short	(.L_280 - .L_279)


	//   ....[0]....
.L_279:
        /*002c*/ 	.word	0x00000010


	//----- nvinfo : EIATTR_MAX_THREADS
	.align		4
.L_280:
        /*0030*/ 	.byte	0x04, 0x05
        /*0032*/ 	.short	(.L_282 - .L_281)
.L_281:
        /*0034*/ 	.word	0x00000180
        /*0038*/ 	.word	0x00000001
        /*003c*/ 	.word	0x00000001


	//----- nvinfo : EIATTR_CBANK_PARAM_SIZE
	.align		4
.L_282:
        /*0040*/ 	.byte	0x03, 0x19
        /*0042*/ 	.short	0x0900


	//----- nvinfo : EIATTR_PARAM_CBANK
	.align		4
        /*0044*/ 	.byte	0x04, 0x0a
        /*0046*/ 	.short	(.L_284 - .L_283)
	.align		4
.L_283:
        /*0048*/ 	.word	index@(.nv.constant0._ZN7cutlass13device_kernelIN5flash11enable_sm90INS1_16FlashAttnBwdSm90INS1_25CollectiveMainloopBwdSm90ILi2ELi2ELi2EN4cute5tupleIJNS5_1CILi1EEES8_S8_EEENS6_IJNS7_ILi128EEESA_NS7_ILi64EEEEEENS_10bfloat16_tEfNS_4arch4Sm90ELb0ELb1ELb0ELb0ELb0ELb1ELb0ELb0ELi2ELi1ELi2ELi2ELb0EEENS1_21CollectiveEpilogueBwdISC_SD_SF_Li256ELb0ELb0ELi1EEENS1_19SingleTileSchedulerILb0ELb0ELb0ELi128EEEEEEEEEvNT_6ParamsE)
        /*004c*/ 	.short	0x0380
        /*004e*/ 	.short	0x0900


	//----- nvinfo : EIATTR_SW_WAR
	.align		4
.L_284:
        /*0050*/ 	.byte	0x04, 0x36
        /*0052*/ 	.short	(.L_286 - .L_285)
.L_285:
        /*0054*/ 	.word	0x00000008
.L_286:


//--------------------- .nv.info._ZN7cutlass13device_kernelIN5flash11enable_sm90INS1_16FlashAttnBwdSm90INS1_25CollectiveMainloopBwdSm90ILi2ELi2ELi2EN4cute5tupleIJNS5_1CILi1EEES8_S8_EEENS6_IJNS7_ILi128EEESA_NS7_ILi64EEEEEENS_10bfloat16_tEfNS_4arch4Sm90ELb0ELb1ELb0ELb0ELb1ELb1ELb0ELb0ELi2ELi1ELi2ELi2ELb0EEENS1_21CollectiveEpilogueBwdISC_SD_SF_Li256ELb0ELb0ELi1EEENS1_19SingleTileSchedulerILb0ELb0ELb0ELi128EEEEEEEEEvNT_6ParamsE --------------------------
	.section	.nv.info._ZN7cutlass13device_kernelIN5flash11enable_sm90INS1_16FlashAttnBwdSm90INS1_25CollectiveMainloopBwdSm90ILi2ELi2ELi2EN4cute5tupleIJNS5_1CILi1EEES8_S8_EEENS6_IJNS7_ILi128EEESA_NS7_ILi64EEEEEENS_10bfloat16_tEfNS_4arch4Sm90ELb0ELb1ELb0ELb0ELb1ELb1ELb0ELb0ELi2ELi1ELi2ELi2ELb0EEENS1_21CollectiveEpilogueBwdISC_SD_SF_Li256ELb0ELb0ELi1EEENS1_19SingleTileSchedulerILb0ELb0ELb0ELi128EEEEEEEEEvNT_6ParamsE,"",@"SHT_CUDA_INFO"
	.sectionflags	@""
	.align	4


	//----- nvinfo : EIATTR_CUDA_API_VERSION
	.align		4
        /*0000*/ 	.byte	0x04, 0x37
        /*0002*/ 	.short	(.L_288 - .L_287)
.L_287:
        /*0004*/ 	.word	0x00000082


	//----- nvinfo : EIATTR_KPARAM_INFO
	.align		4
.L_288:
        /*0008*/ 	.byte	0x04, 0x17
        /*000a*/ 	.short	(.L_290 - .L_289)
.L_289:
        /*000c*/ 	.word	0x00000000
        /*0010*/ 	.short	0x0000
        /*0012*/ 	.short	0x0000
        /*0014*/ 	.byte	0x00, 0xf0, 0x01, 0x24


	//----- nvinfo : EIATTR_SPARSE_MMA_MASK
	.align		4
.L_290:
        /*0018*/ 	.byte	0x03, 0x50
        /*001a*/ 	.short	0x0000


	//----- nvinfo : EIATTR_MAXREG_COUNT
	.align		4
        /*001c*/ 	.byte	0x03, 0x1b
        /*001e*/ 	.short	0x00a8


	//----- nvinfo : EIATTR_MERCURY_ISA_VERSION
	.align		4
        /*0020*/ 	.byte	0x03, 0x5f
        /*0022*/ 	.short	0x0101


	//----- nvinfo : EIATTR_VRC_CTA_INIT_COUNT
	.align		4
        /*0024*/ 	.byte	0x02, 0x4a
	.zero		1
	.zero		1


	//----- nvinfo : EIATTR_EXIT_INSTR_OFFSETS
	.align		4
        /*0028*/ 	.byte	0x04, 0x1c
        /*002a*/ 	.short	(.L_292 - .L_291)


	//   ....[0]....
.L_291:
        /*002c*/ 	.word	0x00000010


	//----- nvinfo : EIATTR_MAX_THREADS
	.align		4
.L_292:
        /*0030*/ 	.byte	0x04, 0x05
        /*0032*/ 	.short	(.L_294 - .L_293)
.L_293:
        /*0034*/ 	.word	0x00000180
        /*0038*/ 	.word	0x00000001
        /*003c*/ 	.word	0x00000001


	//----- nvinfo : EIATTR_CBANK_PARAM_SIZE
	.align		4
.L_294:
        /*0040*/ 	.byte	0x03, 0x19
        /*0042*/ 	.short	0x0900


	//----- nvinfo : EIATTR_PARAM_CBANK
	.align		4
        /*0044*/ 	.byte	0x04, 0x0a
        /*0046*/ 	.short	(.L_296 - .L_295)
	.align		4
.L_295:
        /*0048*/ 	.word	index@(.nv.constant0._ZN7cutlass13device_kernelIN5flash11enable_sm90INS1_16FlashAttnBwdSm90INS1_25CollectiveMainloopBwdSm90ILi2ELi2ELi2EN4cute5tupleIJNS5_1CILi1EEES8_S8_EEENS6_IJNS7_ILi128EEESA_NS7_ILi64EEEEEENS_10bfloat16_tEfNS_4arch4Sm90ELb0ELb1ELb0ELb0ELb1ELb1ELb0ELb0ELi2ELi1ELi2ELi2ELb0EEENS1_21CollectiveEpilogueBwdISC_SD_SF_Li256ELb0ELb0ELi1EEENS1_19SingleTileSchedulerILb0ELb0ELb0ELi128EEEEEEEEEvNT_6ParamsE)
        /*004c*/ 	.short	0x0380
        /*004e*/ 	.short	0x0900


	//----- nvinfo : EIATTR_SW_WAR
	.align		4
.L_296:
        /*0050*/ 	.byte	0x04, 0x36
        /*0052*/ 	.short	(.L_298 - .L_297)
.L_297:
        /*0054*/ 	.word	0x00000008
.L_298:


//--------------------- .nv.info._ZN7cutlass13device_kernelIN5flash11enable_sm90INS1_16FlashAttnBwdSm90INS1_25CollectiveMainloopBwdSm90ILi2ELi2ELi2EN4cute5tupleIJNS5_1CILi1EEES8_S8_EEENS6_IJNS7_ILi128EEESA_NS7_ILi64EEEEEENS_10bfloat16_tEfNS_4arch4Sm90ELb0ELb1ELb0ELb0ELb0ELb1ELb0ELb0ELi2ELi1ELi2ELi2ELb0EEENS1_24CollectiveEpilogueBwdGQAISC_fSF_Li256ELb0ELb0EEENS1_19SingleTileSchedulerILb0ELb0ELb0ELi128EEEEEEEEEvNT_6ParamsE --------------------------
	.section	.nv.info._ZN7cutlass13device_kernelIN5flash11enable_sm90INS1_16FlashAttnBwdSm90INS1_25CollectiveMainloopBwdSm90ILi2ELi2ELi2EN4cute5tupleIJNS5_1CILi1EEES8_S8_EEENS6_IJNS7_ILi128EEESA_NS7_ILi64EEEEEENS_10bfloat16_tEfNS_4arch4Sm90ELb0ELb1ELb0ELb0ELb0ELb1ELb0ELb0ELi2ELi1ELi2ELi2ELb0EEENS1_24CollectiveEpilogueBwdGQAISC_fSF_Li256ELb0ELb0EEENS1_19SingleTileSchedulerILb0ELb0ELb0ELi128EEEEEEEEEvNT_6ParamsE,"",@"SHT_CUDA_INFO"
	.sectionflags	@""
	.align	4


	//----- nvinfo : EIATTR_CUDA_API_VERSION
	.align		4
        /*0000*/ 	.byte	0x04, 0x37
        /*0002*/ 	.short	(.L_300 - .L_299)
.L_299:
        /*0004*/ 	.word	0x00000082


	//----- nvinfo : EIATTR_KPARAM_INFO
	.align		4
.L_300:
        /*0008*/ 	.byte	0x04, 0x17
        /*000a*/ 	.short	(.L_302 - .L_301)
.L_301:
        /*000c*/ 	.word	0x00000000
        /*0010*/ 	.short	0x0000
        /*0012*/ 	.short	0x0000
        /*0014*/ 	.byte	0x00, 0xf0, 0x01, 0x1a


	//----- nvinfo : EIATTR_SPARSE_MMA_MASK
	.align		4
.L_302:
        /*0018*/ 	.byte	0x03, 0x50
        /*001a*/ 	.short	0x0000


	//----- nvinfo : EIATTR_MAXREG_COUNT
	.align		4
        /*001c*/ 	.byte	0x03, 0x1b
        /*001e*/ 	.short	0x00a8


	//----- nvinfo : EIATTR_MERCURY_ISA_VERSION
	.align		4
        /*0020*/ 	.byte	0x03, 0x5f
        /*0022*/ 	.short	0x0101


	//----- nvinfo : EIATTR_VRC_CTA_INIT_COUNT
	.align		4
        /*0024*/ 	.byte	0x02, 0x4a
	.zero		1
	.zero		1


	//----- nvinfo : EIATTR_EXIT_INSTR_OFFSETS
	.align		4
        /*0028*/ 	.byte	0x04, 0x1c
        /*002a*/ 	.short	(.L_304 - .L_303)


	//   ....[0]....
.L_303:
        /*002c*/ 	.word	0x00000010


	//----- nvinfo : EIATTR_MAX_THREADS
	.align		4
.L_304:
        /*0030*/ 	.byte	0x04, 0x05
        /*0032*/ 	.short	(.L_306 - .L_305)
.L_305:
        /*0034*/ 	.word	0x00000180
        /*0038*/ 	.word	0x00000001
        /*003c*/ 	.word	0x00000001


	//----- nvinfo : EIATTR_CBANK_PARAM_SIZE
	.align		4
.L_306:
        /*0040*/ 	.byte	0x03, 0x19
        /*0042*/ 	.short	0x0680


	//----- nvinfo : EIATTR_PARAM_CBANK
	.align		4
        /*0044*/ 	.byte	0x04, 0x0a
        /*0046*/ 	.short	(.L_308 - .L_307)
	.align		4
.L_307:
        /*0048*/ 	.word	index@(.nv.constant0._ZN7cutlass13device_kernelIN5flash11enable_sm90INS1_16FlashAttnBwdSm90INS1_25CollectiveMainloopBwdSm90ILi2ELi2ELi2EN4cute5tupleIJNS5_1CILi1EEES8_S8_EEENS6_IJNS7_ILi128EEESA_NS7_ILi64EEEEEENS_10bfloat16_tEfNS_4arch4Sm90ELb0ELb1ELb0ELb0ELb0ELb1ELb0ELb0ELi2ELi1ELi2ELi2ELb0EEENS1_24CollectiveEpilogueBwdGQAISC_fSF_Li256ELb0ELb0EEENS1_19SingleTileSchedulerILb0ELb0ELb0ELi128EEEEEEEEEvNT_6ParamsE)
        /*004c*/ 	.short	0x0380
        /*004e*/ 	.short	0x0680


	//----- nvinfo : EIATTR_SW_WAR
	.align		4
.L_308:
        /*0050*/ 	.byte	0x04, 0x36
        /*0052*/ 	.short	(.L_310 - .L_309)
.L_309:
        /*0054*/ 	.word	0x00000008
.L_310:


//--------------------- .nv.info._ZN7cutlass13device_kernelIN5flash11enable_sm90INS1_16FlashAttnBwdSm90INS1_25CollectiveMainloopBwdSm90ILi2ELi2ELi2EN4cute5tupleIJNS5_1CILi1EEES8_S8_EEENS6_IJNS7_ILi128EEESA_NS7_ILi64EEEEEENS_10bfloat16_tEfNS_4arch4Sm90ELb0ELb1ELb0ELb0ELb1ELb1ELb0ELb0ELi2ELi1ELi2ELi2ELb0EEENS1_24CollectiveEpilogueBwdGQAISC_fSF_Li256ELb0ELb1EEENS1_19SingleTileSchedulerILb0ELb0ELb0ELi128EEEEEEEEEvNT_6ParamsE --------------------------
	.section	.nv.info._ZN7cutlass13device_kernelIN5flash11enable_sm90INS1_16FlashAttnBwdSm90INS1_25CollectiveMainloopBwdSm90ILi2ELi2ELi2EN4cute5tupleIJNS5_1CILi1EEES8_S8_EEENS6_IJNS7_ILi128EEESA_NS7_ILi64EEEEEENS_10bfloat16_tEfNS_4arch4Sm90ELb0ELb1ELb0ELb0ELb1ELb1ELb0ELb0ELi2ELi1ELi2ELi2ELb0EEENS1_24CollectiveEpilogueBwdGQAISC_fSF_Li256ELb0ELb1EEENS1_19SingleTileSchedulerILb0ELb0ELb0ELi128EEEEEEEEEvNT_6ParamsE,"",@"SHT_CUDA_INFO"
	.sectionflags	@""
	.align	4


	//----- nvinfo : EIATTR_CUDA_API_VERSION
	.align		4
        /*0000*/ 	.byte	0x04, 0x37
        /*0002*/ 	.short	(.L_312 - .L_311)
.L_311:
        /*0004*/ 	.word	0x00000082


	//----- nvinfo : EIATTR_KPARAM_INFO
	.align		4
.L_312:
        /*0008*/ 	.byte	0x04, 0x17
        /*000a*/ 	.short	(.L_314 - .L_313)
.L_313:
        /*000c*/ 	.word	0x00000000
        /*0010*/ 	.short	0x0000
        /*0012*/ 	.short	0x0000
        /*0014*/ 	.byte	0x00, 0xf0, 0x01, 0x1a


	//----- nvinfo : EIATTR_SPARSE_MMA_MASK
	.align		4
.L_314:
        /*0018*/ 	.byte	0x03, 0x50
        /*001a*/ 	.short	0x0000


	//----- nvinfo : EIATTR_MAXREG_COUNT
	.align		4
        /*001c*/ 	.byte	0x03, 0x1b
        /*001e*/ 	.short	0x00a8


	//----- nvinfo : EIATTR_MERCURY_ISA_VERSION
	.align		4
        /*0020*/ 	.byte	0x03, 0x5f
        /*0022*/ 	.short	0x0101


	//----- nvinfo : EIATTR_VRC_CTA_INIT_COUNT
	.align		4
        /*0024*/ 	.byte	0x02, 0x4a
	.zero		1
	.zero		1


	//----- nvinfo : EIATTR_EXIT_INSTR_OFFSETS
	.align		4
        /*0028*/ 	.byte	0x04, 0x1c
        /*002a*/ 	.short	(.L_316 - .L_315)


	//   ....[0]....
.L_315:
        /*002c*/ 	.word	0x00000010


	//----- nvinfo : EIATTR_MAX_THREADS
	.align		4
.L_316:
        /*0030*/ 	.byte	0x04, 0x05
        /*0032*/ 	.short	(.L_318 - .L_317)
.L_317:
        /*0034*/ 	.word	0x00000180
        /*0038*/ 	.word	0x00000001
        /*003c*/ 	.word	0x00000001


	//----- nvinfo : EIATTR_CBANK_PARAM_SIZE
	.align		4
.L_318:
        /*0040*/ 	.byte	0x03, 0x19
        /*0042*/ 	.short	0x0680


	//----- nvinfo : EIATTR_PARAM_CBANK
	.align		4
        /*0044*/ 	.byte	0x04, 0x0a
        /*0046*/ 	.short	(.L_320 - .L_319)
	.align		4
.L_319:
        /*0048*/ 	.word	index@(.nv.constant0._ZN7cutlass13device_kernelIN5flash11enable_sm90INS1_16FlashAttnBwdSm90INS1_25CollectiveMainloopBwdSm90ILi2ELi2ELi2EN4cute5tupleIJNS5_1CILi1EEES8_S8_EEENS6_IJNS7_ILi128EEESA_NS7_ILi64EEEEEENS_10bfloat16_tEfNS_4arch4Sm90ELb0ELb1ELb0ELb0ELb1ELb1ELb0ELb0ELi2ELi1ELi2ELi2ELb0EEENS1_24CollectiveEpilogueBwdGQAISC_fSF_Li256ELb0ELb1EEENS1_19SingleTileSchedulerILb0ELb0ELb0ELi128EEEEEEEEEvNT_6ParamsE)
        /*004c*/ 	.short	0x0380
        /*004e*/ 	.short	0x0680


	//----- nvinfo : EIATTR_SW_WAR
	.align		4
.L_320:
        /*0050*/ 	.byte	0x04, 0x36
        /*0052*/ 	.short	(.L_322 - .L_321)
.L_321:
        /*0054*/ 	.word	0x00000008
.L_322:


//--------------------- .nv.info._ZN7cutlass13device_kernelIN5flash11enable_sm90INS1_16FlashAttnBwdSm90INS1_25CollectiveMainloopBwdSm90ILi2ELi2ELi2EN4cute5tupleIJNS5_1CILi1EEES8_S8_EEENS6_IJNS7_ILi128EEESA_NS7_ILi64EEEEEENS_10bfloat16_tEfNS_4arch4Sm90ELb0ELb1ELb0ELb1ELb0ELb1ELb0ELb0ELi2ELi1ELi2ELi2ELb0EEENS1_21CollectiveEpilogueBwdISC_SD_SF_Li256ELb1ELb0ELi1EEENS1_19SingleTileSchedulerILb1ELb0ELb0ELi128EEEEEEEEEvNT_6ParamsE --------------------------
	.section	.nv.info._ZN7cutlass13device_kernelIN5flash11enable_sm90INS1_16FlashAttnBwdSm90INS1_25CollectiveMainloopBwdSm90ILi2ELi2ELi2EN4cute5tupleIJNS5_1CILi1EEES8_S8_EEENS6_IJNS7_ILi128EEESA_NS7_ILi64EEEEEENS_10bfloat16_tEfNS_4arch4Sm90ELb0ELb1ELb0ELb1ELb0ELb1ELb0ELb0ELi2ELi1ELi2ELi2ELb0EEENS1_21CollectiveEpilogueBwdISC_SD_SF_Li256ELb1ELb0ELi1EEENS1_19SingleTileSchedulerILb1ELb0ELb0ELi128EEEEEEEEEvNT_6ParamsE,"",@"SHT_CUDA_INFO"
	.sectionflags	@""
	.align	4


	//----- nvinfo : EIATTR_CUDA_API_VERSION
	.align		4
        /*0000*/ 	.byte	0x04, 0x37
        /*0002*/ 	.short	(.L_324 - .L_323)
.L_323:
        /*0004*/ 	.word	0x00000082


	//----- nvinfo : EIATTR_KPARAM_INFO
	.align		4
.L_324:
        /*0008*/ 	.byte	0x04, 0x17
        /*000a*/ 	.short	(.L_326 - .L_325)
.L_325:
        /*000c*/ 	.word	0x00000000
        /*0010*/ 	.short	0x0000
        /*0012*/ 	.short	0x0000
        /*0014*/ 	.byte	0x00, 0xf0, 0x01, 0x1a


	//----- nvinfo : EIATTR_SPARSE_MMA_MASK
	.align		4
.L_326:
        /*0018*/ 	.byte	0x03, 0x50
        /*001a*/ 	.short	0x0000


	//----- nvinfo : EIATTR_MAXREG_COUNT
	.align		4
        /*001c*/ 	.byte	0x03, 0x1b
        /*001e*/ 	.short	0x00a8


	//----- nvinfo : EIATTR_MERCURY_ISA_VERSION
	.align		4
        /*0020*/ 	.byte	0x03, 0x5f
        /*0022*/ 	.short	0x0101


	//----- nvinfo : EIATTR_VRC_CTA_INIT_COUNT
	.align		4
        /*0024*/ 	.byte	0x02, 0x4a
	.zero		1
	.zero		1


	//----- nvinfo : EIATTR_EXIT_INSTR_OFFSETS
	.align		4
        /*0028*/ 	.byte	0x04, 0x1c
        /*002a*/ 	.short	(.L_328 - .L_327)


	//   ....[0]....
.L_327:
        /*002c*/ 	.word	0x00000010


	//----- nvinfo : EIATTR_MAX_THREADS
	.align		4
.L_328:
        /*0030*/ 	.byte	0x04, 0x05
        /*0032*/ 	.short	(.L_330 - .L_329)
.L_329:
        /*0034*/ 	.word	0x00000180
        /*0038*/ 	.word	0x00000001
        /*003c*/ 	.word	0x00000001


	//----- nvinfo : EIATTR_CBANK_PARAM_SIZE
	.align		4
.L_330:
        /*0040*/ 	.byte	0x03, 0x19
        /*0042*/ 	.short	0x0680


	//----- nvinfo : EIATTR_PARAM_CBANK
	.align		4
        /*0044*/ 	.byte	0x04, 0x0a
        /*0046*/ 	.short	(.L_332 - .L_331)
	.align		4
.L_331:
        /*0048*/ 	.word	index@(.nv.constant0._ZN7cutlass13device_kernelIN5flash11enable_sm90INS1_16FlashAttnBwdSm90INS1_25CollectiveMainloopBwdSm90ILi2ELi2ELi2EN4cute5tupleIJNS5_1CILi1EEES8_S8_EEENS6_IJNS7_ILi128EEESA_NS7_ILi64EEEEEENS_10bfloat16_tEfNS_4arch4Sm90ELb0ELb1ELb0ELb1ELb0ELb1ELb0ELb0ELi2ELi1ELi2ELi2ELb0EEENS1_21CollectiveEpilogueBwdISC_SD_SF_Li256ELb1ELb0ELi1EEENS1_19SingleTileSchedulerILb1ELb0ELb0ELi128EEEEEEEEEvNT_6ParamsE)
        /*004c*/ 	.short	0x0380
        /*004e*/ 	.short	0x0680


	//----- nvinfo : EIATTR_SW_WAR
	.align		4
.L_332:
        /*0050*/ 	.byte	0x04, 0x36
        /*0052*/ 	.short	(.L_334 - .L_333)
.L_333:
        /*0054*/ 	.word	0x00000008
.L_334:


//--------------------- .nv.info._ZN7cutlass13device_kernelIN5flash11enable_sm90INS1_16FlashAttnBwdSm90INS1_25CollectiveMainloopBwdSm90ILi2ELi2ELi2EN4cute5tupleIJNS5_1CILi1EEES8_S8_EEENS6_IJNS7_ILi128EEESA_NS7_ILi64EEEEEENS_10bfloat16_tEfNS_4arch4Sm90ELb0ELb1ELb0ELb1ELb1ELb1ELb0ELb0ELi2ELi1ELi2ELi2ELb0EEENS1_21CollectiveEpilogueBwdISC_SD_SF_Li256ELb1ELb0ELi1EEENS1_19SingleTileSchedulerILb1ELb0ELb0ELi128EEEEEEEEEvNT_6ParamsE --------------------------
	.section	.nv.info._ZN7cutlass13device_kernelIN5flash11enable_sm90INS1_16FlashAttnBwdSm90INS1_25CollectiveMainloopBwdSm90ILi2ELi2ELi2EN4cute5tupleIJNS5_1CILi1EEES8_S8_EEENS6_IJNS7_ILi128EEESA_NS7_ILi64EEEEEENS_10bfloat16_tEfNS_4arch4Sm90ELb0ELb1ELb0ELb1ELb1ELb1ELb0ELb0ELi2ELi1ELi2ELi2ELb0EEENS1_21CollectiveEpilogueBwdISC_SD_SF_Li256ELb1ELb0ELi1EEENS1_19SingleTileSchedulerILb1ELb0ELb0ELi128EEEEEEEEEvNT_6ParamsE,"",@"SHT_CUDA_INFO"
	.sectionflags	@""
	.align	4


	//----- nvinfo : EIATTR_CUDA_API_VERSION
	.align		4
        /*0000*/ 	.byte	0x04, 0x37
        /*0002*/ 	.short	(.L_336 - .L_335)
.L_335:
        /*0004*/ 	.word	0x00000082


	//----- nvinfo : EIATTR_KPARAM_INFO
	.align		4
.L_336:
        /*0008*/ 	.byte	0x04, 0x17
        /*000a*/ 	.short	(.L_338 - .L_337)
.L_337:
        /*000c*/ 	.word	0x00000000
        /*0010*/ 	.short	0x0000
        /*0012*/ 	.short	0x0000
        /*0014*/ 	.byte	0x00, 0xf0, 0x01, 0x1a


	//----- nvinfo : EIATTR_SPARSE_MMA_MASK
	.align		4
.L_338:
        /*0018*/ 	.byte	0x03, 0x50
        /*001a*/ 	.short	0x0000


	//----- nvinfo : EIATTR_MAXREG_COUNT
	.align		4
        /*001c*/ 	.byte	0x03, 0x1b
        /*001e*/ 	.short	0x00a8


	//----- nvinfo : EIATTR_MERCURY_ISA_VERSION
	.align		4
        /*0020*/ 	.byte	0x03, 0x5f
        /*0022*/ 	.short	0x0101


	//----- nvinfo : EIATTR_VRC_CTA_INIT_COUNT
	.align		4
        /*0024*/ 	.byte	0x02, 0x4a
	.zero		1
	.zero		1


	//----- nvinfo : EIATTR_EXIT_INSTR_OFFSETS
	.align		4
        /*0028*/ 	.byte	0x04, 0x1c
        /*002a*/ 	.short	(.L_340 - .L_339)


	//   ....[0]....
.L_339:
        /*002c*/ 	.word	0x00000010


	//----- nvinfo : EIATTR_MAX_THREADS
	.align		4
.L_340:
        /*0030*/ 	.byte	0x04, 0x05
        /*0032*/ 	.short	(.L_342 - .L_341)
.L_341:
        /*0034*/ 	.word	0x00000180
        /*0038*/ 	.word	0x00000001
        /*003c*/ 	.word	0x00000001


	//----- nvinfo : EIATTR_CBANK_PARAM_SIZE
	.align		4
.L_342:
        /*0040*/ 	.byte	0x03, 0x19
        /*0042*/ 	.short	0x0680


	//----- nvinfo : EIATTR_PARAM_CBANK
	.align		4
        /*0044*/ 	.byte	0x04, 0x0a
        /*0046*/ 	.short	(.L_344 - .L_343)
	.align		4
.L_343:
        /*0048*/ 	.word	index@(.nv.constant0._ZN7cutlass13device_kernelIN5flash11enable_sm90INS1_16FlashAttnBwdSm90INS1_25CollectiveMainloopBwdSm90ILi2ELi2ELi2EN4cute5tupleIJNS5_1CILi1EEES8_S8_EEENS6_IJNS7_ILi128EEESA_NS7_ILi64EEEEEENS_10bfloat16_tEfNS_4arch4Sm90ELb0ELb1ELb0ELb1ELb1ELb1ELb0ELb0ELi2ELi1ELi2ELi2ELb0EEENS1_21CollectiveEpilogueBwdISC_SD_SF_Li256ELb1ELb0ELi1EEENS1_19SingleTileSchedulerILb1ELb0ELb0ELi128EEEEEEEEEvNT_6ParamsE)
        /*004c*/ 	.short	0x0380
        /*004e*/ 	.short	0x0680


	//----- nvinfo : EIATTR_SW_WAR
	.align		4
.L_344:
        /*0050*/ 	.byte	0x04, 0x36
        /*0052*/ 	.short	(.L_346 - .L_345)
.L_345:
        /*0054*/ 	.word	0x00000008
.L_346:


//--------------------- .nv.info._ZN7cutlass13device_kernelIN5flash11enable_sm90INS1_16FlashAttnBwdSm90INS1_25CollectiveMainloopBwdSm90ILi2ELi2ELi2EN4cute5tupleIJNS5_1CILi1EEES8_S8_EEENS6_IJNS7_ILi128EEESA_NS7_ILi64EEEEEENS_10bfloat16_tEfNS_4arch4Sm90ELb0ELb1ELb0ELb1ELb0ELb1ELb0ELb0ELi2ELi1ELi2ELi2ELb0EEENS1_24CollectiveEpilogueBwdGQAISC_fSF_Li256ELb1ELb0EEENS1_19SingleTileSchedulerILb1ELb0ELb0ELi128EEEEEEEEEvNT_6ParamsE --------------------------
	.section	.nv.info._ZN7cutlass13device_kernelIN5flash11enable_sm90INS1_16FlashAttnBwdSm90INS1_25CollectiveMainloopBwdSm90ILi2ELi2ELi2EN4cute5tupleIJNS5_1CILi1EEES8_S8_EEENS6_IJNS7_ILi128EEESA_NS7_ILi64EEEEEENS_10bfloat16_tEfNS_4arch4Sm90ELb0ELb1ELb0ELb1ELb0ELb1ELb0ELb0ELi2ELi1ELi2ELi2ELb0EEENS1_24CollectiveEpilogueBwdGQAISC_fSF_Li256ELb1ELb0EEENS1_19SingleTileSchedulerILb1ELb0ELb0ELi128EEEEEEEEEvNT_6ParamsE,"",@"SHT_CUDA_INFO"
	.sectionflags	@""
	.align	4


	//----- nvinfo : EIATTR_CUDA_API_VERSION
	.align		4
        /*0000*/ 	.byte	0x04, 0x37
        /*0002*/ 	.short	(.L_348 - .L_347)
.L_347:
        /*0004*/ 	.word	0x00000082


	//----- nvinfo : EIATTR_KPARAM_INFO
	.align		4
.L_348:
        /*0008*/ 	.byte	0x04, 0x17
        /*000a*/ 	.short	(.L_350 - .L_349)
.L_349:
        /*000c*/ 	.word	0x00000000
        /*0010*/ 	.short	0x0000
        /*0012*/ 	.short	0x0000
        /*0014*/ 	.byte	0x00, 0xf0, 0x01, 0x1a


	//----- nvinfo : EIATTR_SPARSE_MMA_MASK
	.align		4
.L_350:
        /*0018*/ 	.byte	0x03, 0x50
        /*001a*/ 	.short	0x0000


	//----- nvinfo : EIATTR_MAXREG_COUNT
	.align		4
        /*001c*/ 	.byte	0x03, 0x1b
        /*001e*/ 	.short	0x00a8


	//----- nvinfo : EIATTR_MERCURY_ISA_VERSION
	.align		4
        /*0020*/ 	.byte	0x03, 0x5f
        /*0022*/ 	.short	0x0101


	//----- nvinfo : EIATTR_VRC_CTA_INIT_COUNT
	.align		4
        /*0024*/ 	.byte	0x02, 0x4a
	.zero		1
	.zero		1


	//----- nvinfo : EIATTR_EXIT_INSTR_OFFSETS
	.align		4
        /*0028*/ 	.byte	0x04, 0x1c
        /*002a*/ 	.short	(.L_352 - .L_351)


	//   ....[0]....
.L_351:
        /*002c*/ 	.word	0x00000010


	//----- nvinfo : EIATTR_MAX_THREADS
	.align		4
.L_352:
        /*0030*/ 	.byte	0x04, 0x05
        /*0032*/ 	.short	(.L_354 - .L_353)
.L_353:
        /*0034*/ 	.word	0x00000180
        /*0038*/ 	.word	0x00000001
        /*003c*/ 	.word	0x00000001


	//----- nvinfo : EIATTR_CBANK_PARAM_SIZE
	.align		4
.L_354:
        /*0040*/ 	.byte	0x03, 0x19
        /*0042*/ 	.short	0x0680


	//----- nvinfo : EIATTR_PARAM_CBANK
	.align		4
        /*0044*/ 	.byte	0x04, 0x0a
        /*0046*/ 	.short	(.L_356 - .L_355)
	.align		4
.L_355:
        /*0048*/ 	.word	index@(.nv.constant0._ZN7cutlass13device_kernelIN5flash11enable_sm90INS1_16FlashAttnBwdSm90INS1_25CollectiveMainloopBwdSm90ILi2ELi2ELi2EN4cute5tupleIJNS5_1CILi1EEES8_S8_EEENS6_IJNS7_ILi128EEESA_NS7_ILi64EEEEEENS_10bfloat16_tEfNS_4arch4Sm90ELb0ELb1ELb0ELb1ELb0ELb1ELb0ELb0ELi2ELi1ELi2ELi2ELb0EEENS1_24CollectiveEpilogueBwdGQAISC_fSF_Li256ELb1ELb0EEENS1_19SingleTileSchedulerILb1ELb0ELb0ELi128EEEEEEEEEvNT_6ParamsE)
        /*004c*/ 	.short	0x0380
        /*004e*/ 	.short	0x0680


	//----- nvinfo : EIATTR_SW_WAR
	.align		4
.L_356:
        /*0050*/ 	.byte	0x04, 0x36
        /*0052*/ 	.short	(.L_358 - .L_357)
.L_357:
        /*0054*/ 	.word	0x00000008
.L_358:


//--------------------- .nv.info._ZN7cutlass13device_kernelIN5flash11enable_sm90INS1_16FlashAttnBwdSm90INS1_25CollectiveMainloopBwdSm90ILi2ELi2ELi2EN4cute5tupleIJNS5_1CILi1EEES8_S8_EEENS6_IJNS7_ILi128EEESA_NS7_ILi64EEEEEENS_10bfloat16_tEfNS_4arch4Sm90ELb0ELb1ELb0ELb1ELb1ELb1ELb0ELb0ELi2ELi1ELi2ELi2ELb0EEENS1_24CollectiveEpilogueBwdGQAISC_fSF_Li256ELb1ELb1EEENS1_19SingleTileSchedulerILb1ELb0ELb0ELi128EEEEEEEEEvNT_6ParamsE --------------------------
	.section	.nv.info._ZN7cutlass13device_kernelIN5flash11enable_sm90INS1_16FlashAttnBwdSm90INS1_25CollectiveMainloopBwdSm90ILi2ELi2ELi2EN4cute5tupleIJNS5_1CILi1EEES8_S8_EEENS6_IJNS7_ILi128EEESA_NS7_ILi64EEEEEENS_10bfloat16_tEfNS_4arch4Sm90ELb0ELb1ELb0ELb1ELb1ELb1ELb0ELb0ELi2ELi1ELi2ELi2ELb0EEENS1_24CollectiveEpilogueBwdGQAISC_fSF_Li256ELb1ELb1EEENS1_19SingleTileSchedulerILb1ELb0ELb0ELi128EEEEEEEEEvNT_6ParamsE,"",@"SHT_CUDA_INFO"
	.sectionflags	@""
	.align	4


	//----- nvinfo : EIATTR_CUDA_API_VERSION
	.align		4
        /*0000*/ 	.byte	0x04, 0x37
        /*0002*/ 	.short	(.L_360 - .L_359)
.L_359:
        /*0004*/ 	.word	0x00000082


	//----- nvinfo : EIATTR_KPARAM_INFO
	.align		4
.L_360:
        /*0008*/ 	.byte	0x04, 0x17
        /*000a*/ 	.short	(.L_362 - .L_361)
.L_361:
        /*000c*/ 	.word	0x00000000
        /*0010*/ 	.short	0x0000
        /*0012*/ 	.short	0x0000
        /*0014*/ 	.byte	0x00, 0xf0, 0x01, 0x1a


	//----- nvinfo : EIATTR_SPARSE_MMA_MASK
	.align		4
.L_362:
        /*0018*/ 	.byte	0x03, 0x50
        /*001a*/ 	.short	0x0000


	//----- nvinfo : EIATTR_MAXREG_COUNT
	.align		4
        /*001c*/ 	.byte	0x03, 0x1b
        /*001e*/ 	.short	0x00a8


	//----- nvinfo : EIATTR_MERCURY_ISA_VERSION
	.align		4
        /*0020*/ 	.byte	0x03, 0x5f
        /*0022*/ 	.short	0x0101


	//----- nvinfo : EIATTR_VRC_CTA_INIT_COUNT
	.align		4
        /*0024*/ 	.byte	0x02, 0x4a
	.zero		1
	.zero		1


	//----- nvinfo : EIATTR_EXIT_INSTR_OFFSETS
	.align		4
        /*0028*/ 	.byte	0x04, 0x1c
        /*002a*/ 	.short	(.L_364 - .L_363)


	//   ....[0]....
.L_363:
        /*002c*/ 	.word	0x00000010


	//----- nvinfo : EIATTR_MAX_THREADS
	.align		4
.L_364:
        /*0030*/ 	.byte	0x04, 0x05
        /*0032*/ 	.short	(.L_366 - .L_365)
.L_365:
        /*0034*/ 	.word	0x00000180
        /*0038*/ 	.word	0x00000001
        /*003c*/ 	.word	0x00000001


	//----- nvinfo : EIATTR_CBANK_PARAM_SIZE
	.align		4
.L_366:
        /*0040*/ 	.byte	0x03, 0x19
        /*0042*/ 	.short	0x0680


	//----- nvinfo : EIATTR_PARAM_CBANK
	.align		4
        /*0044*/ 	.byte	0x04, 0x0a
        /*0046*/ 	.short	(.L_368 - .L_367)
	.align		4
.L_367:
        /*0048*/ 	.word	index@(.nv.constant0._ZN7cutlass13device_kernelIN5flash11enable_sm90INS1_16FlashAttnBwdSm90INS1_25CollectiveMainloopBwdSm90ILi2ELi2ELi2EN4cute5tupleIJNS5_1CILi1EEES8_S8_EEENS6_IJNS7_ILi128EEESA_NS7_ILi64EEEEEENS_10bfloat16_tEfNS_4arch4Sm90ELb0ELb1ELb0ELb1ELb1ELb1ELb0ELb0ELi2ELi1ELi2ELi2ELb0EEENS1_24CollectiveEpilogueBwdGQAISC_fSF_Li256ELb1ELb1EEENS1_19SingleTileSchedulerILb1ELb0ELb0ELi128EEEEEEEEEvNT_6ParamsE)
        /*004c*/ 	.short	0x0380
        /*004e*/ 	.short	0x0680


	//----- nvinfo : EIATTR_SW_WAR
	.align		4
.L_368:
        /*0050*/ 	.byte	0x04, 0x36
        /*0052*/ 	.short	(.L_370 - .L_369)
.L_369:
        /*0054*/ 	.word	0x00000008
.L_370:


//--------------------- .nv.info._ZN7cutlass13device_kernelIN5flash11enable_sm90INS1_16FlashAttnBwdSm90INS1_25CollectiveMainloopBwdSm90ILi2ELi2ELi2EN4cute5tupleIJNS5_1CILi1EEES8_S8_EEENS6_IJNS7_ILi128EEESA_NS7_ILi64EEEEEENS_10bfloat16_tEfNS_4arch4Sm90ELb1ELb0ELb0ELb0ELb0ELb1ELb0ELb0ELi2ELi1ELi2ELi2ELb0EEENS1_21CollectiveEpilogueBwdISC_SD_SF_Li256ELb0ELb0ELi1EEENS1_25SingleTileBwdLPTSchedulerILb0ELi128ELb0EEEEEEEEEvNT_6ParamsE --------------------------
	.section	.nv.info._ZN7cutlass13device_kernelIN5flash11enable_sm90INS1_16FlashAttnBwdSm90INS1_25CollectiveMainloopBwdSm90ILi2ELi2ELi2EN4cute5tupleIJNS5_1CILi1EEES8_S8_EEENS6_IJNS7_ILi128EEESA_NS7_ILi64EEEEEENS_10bfloat16_tEfNS_4arch4Sm90ELb1ELb0ELb0ELb0ELb0ELb1ELb0ELb0ELi2ELi1ELi2ELi2ELb0EEENS1_21CollectiveEpilogueBwdISC_SD_SF_Li256ELb0ELb0ELi1EEENS1_25SingleTileBwdLPTSchedulerILb0ELi128ELb0EEEEEEEEEvNT_6ParamsE,"",@"SHT_CUDA_INFO"
	.sectionflags	@""
	.align	4


	//----- nvinfo : EIATTR_CUDA_API_VERSION
	.align		4
        /*0000*/ 	.byte	0x04, 0x37
        /*0002*/ 	.short	(.L_372 - .L_371)
.L_371:
        /*0004*/ 	.word	0x00000082


	//----- nvinfo : EIATTR_KPARAM_INFO
	.align		4
.L_372:
        /*0008*/ 	.byte	0x04, 0x17
        /*000a*/ 	.short	(.L_374 - .L_373)
.L_373:
        /*000c*/ 	.word	0x00000000
        /*0010*/ 	.short	0x0000
        /*0012*/ 	.short	0x0000
        /*0014*/ 	.byte	0x00, 0xf0, 0x01, 0x24


	//----- nvinfo : EIATTR_SPARSE_MMA_MASK
	.align		4
.L_374:
        /*0018*/ 	.byte	0x03, 0x50
        /*001a*/ 	.short	0x0000


	//----- nvinfo : EIATTR_MAXREG_COUNT
	.align		4
        /*001c*/ 	.byte	0x03, 0x1b
        /*001e*/ 	.short	0x00a8


	//----- nvinfo : EIATTR_MERCURY_ISA_VERSION
	.align		4
        /*0020*/ 	.byte	0x03, 0x5f
        /*0022*/ 	.short	0x0101


	//----- nvinfo : EIATTR_VRC_CTA_INIT_COUNT
	.align		4
        /*0024*/ 	.byte	0x02, 0x4a
	.zero		1
	.zero		1


	//----- nvinfo : EIATTR_EXIT_INSTR_OFFSETS
	.align		4
        /*0028*/ 	.byte	0x04, 0x1c
        /*002a*/ 	.short	(.L_376 - .L_375)


	//   ....[0]....
.L_375:
        /*002c*/ 	.word	0x00000010


	//----- nvinfo : EIATTR_MAX_THREADS
	.align		4
.L_376:
        /*0030*/ 	.byte	0x04, 0x05
        /*0032*/ 	.short	(.L_378 - .L_377)
.L_377:
        /*0034*/ 	.word	0x00000180
        /*0038*/ 	.word	0x00000001
        /*003c*/ 	.word	0x00000001


	//----- nvinfo : EIATTR_CBANK_PARAM_SIZE
	.align		4
.L_378:
        /*0040*/ 	.byte	0x03, 0x19
        /*0042*/ 	.short	0x0900


	//----- nvinfo : EIATTR_PARAM_CBANK
	.align		4
        /*0044*/ 	.byte	0x04, 0x0a
        /*0046*/ 	.short	(.L_380 - .L_379)
	.align		4
.L_379:
        /*0048*/ 	.word	index@(.nv.constant0._ZN7cutlass13device_kernelIN5flash11enable_sm90INS1_16FlashAttnBwdSm90INS1_25CollectiveMainloopBwdSm90ILi2ELi2ELi2EN4cute5tupleIJNS5_1CILi1EEES8_S8_EEENS6_IJNS7_ILi128EEESA_NS7_ILi64EEEEEENS_10bfloat16_tEfNS_4arch4Sm90ELb1ELb0ELb0ELb0ELb0ELb1ELb0ELb0ELi2ELi1ELi2ELi2ELb0EEENS1_21CollectiveEpilogueBwdISC_SD_SF_Li256ELb0ELb0ELi1EEENS1_25SingleTileBwdLPTSchedulerILb0ELi128ELb0EEEEEEEEEvNT_6ParamsE)
        /*004c*/ 	.short	0x0380
        /*004e*/ 	.short	0x0900


	//----- nvinfo : EIATTR_SW_WAR
	.align		4
.L_380:
        /*0050*/ 	.byte	0x04, 0x36
        /*0052*/ 	.short	(.L_382 - .L_381)
.L_381:
        /*0054*/ 	.word	0x00000008
.L_382:


//--------------------- .nv.info._ZN7cutlass13device_kernelIN5flash11enable_sm90INS1_16FlashAttnBwdSm90INS1_25CollectiveMainloopBwdSm90ILi2ELi2ELi2EN4cute5tupleIJNS5_1CILi1EEES8_S8_EEENS6_IJNS7_ILi128EEESA_NS7_ILi64EEEEEENS_10bfloat16_tEfNS_4arch4Sm90ELb1ELb0ELb0ELb0ELb1ELb1ELb0ELb0ELi2ELi1ELi2ELi2ELb0EEENS1_21CollectiveEpilogueBwdISC_SD_SF_Li256ELb0ELb0ELi1EEENS1_25SingleTileBwdLPTSchedulerILb0ELi128ELb1EEEEEEEEEvNT_6ParamsE --------------------------
	.section	.nv.info._ZN7cutlass13device_kernelIN5flash11enable_sm90INS1_16FlashAttnBwdSm90INS1_25CollectiveMainloopBwdSm90ILi2ELi2ELi2EN4cute5tupleIJNS5_1CILi1EEES8_S8_EEENS6_IJNS7_ILi128EEESA_NS7_ILi64EEEEEENS_10bfloat16_tEfNS_4arch4Sm90ELb1ELb0ELb0ELb0ELb1ELb1ELb0ELb0ELi2ELi1ELi2ELi2ELb0EEENS1_21CollectiveEpilogueBwdISC_SD_SF_Li256ELb0ELb0ELi1EEENS1_25SingleTileBwdLPTSchedulerILb0ELi128ELb1EEEEEEEEEvNT_6ParamsE,"",@"SHT_CUDA_INFO"
	.sectionflags	@""
	.align	4


	//----- nvinfo : EIATTR_CUDA_API_VERSION
	.align		4
        /*0000*/ 	.byte	0x04, 0x37
        /*0002*/ 	.short	(.L_384 - .L_383)
.L_383:
        /*0004*/ 	.word	0x00000082


	//----- nvinfo : EIATTR_KPARAM_INFO
	.align		4
.L_384:
        /*0008*/ 	.byte	0x04, 0x17
        /*000a*/ 	.short	(.L_386 - .L_385)
.L_385:
        /*000c*/ 	.word	0x00000000
        /*0010*/ 	.short	0x0000
        /*0012*/ 	.short	0x0000
        /*0014*/ 	.byte	0x00, 0xf0, 0x01, 0x24


	//----- nvinfo : EIATTR_SPARSE_MMA_MASK
	.align		4
.L_386:
        /*0018*/ 	.byte	0x03, 0x50
        /*001a*/ 	.short	0x0000


	//----- nvinfo : EIATTR_MAXREG_COUNT
	.align		4
        /*001c*/ 	.byte	0x03, 0x1b
        /*001e*/ 	.short	0x00a8


	//----- nvinfo : EIATTR_MERCURY_ISA_VERSION
	.align		4
        /*0020*/ 	.byte	0x03, 0x5f
        /*0022*/ 	.short	0x0101


	//----- nvinfo : EIATTR_VRC_CTA_INIT_COUNT
	.align		4
        /*0024*/ 	.byte	0x02, 0x4a
	.zero		1
	.zero		1


	//----- nvinfo : EIATTR_EXIT_INSTR_OFFSETS
	.align		4
        /*0028*/ 	.byte	0x04, 0x1c
        /*002a*/ 	.short	(.L_388 - .L_387)


	//   ....[0]....
.L_387:
        /*002c*/ 	.word	0x00000010


	//----- nvinfo : EIATTR_MAX_THREADS
	.align		4
.L_388:
        /*0030*/ 	.byte	0x04, 0x05
        /*0032*/ 	.short	(.L_390 - .L_389)
.L_389:
        /*0034*/ 	.word	0x00000180
        /*0038*/ 	.word	0x00000001
        /*003c*/ 	.word	0x00000001


	//----- nvinfo : EIATTR_CBANK_PARAM_SIZE
	.align		4
.L_390:
        /*0040*/ 	.byte	0x03, 0x19
        /*0042*/ 	.short	0x0900


	//----- nvinfo : EIATTR_PARAM_CBANK
	.align		4
        /*0044*/ 	.byte	0x04, 0x0a
        /*0046*/ 	.short	(.L_392 - .L_391)
	.align		4
.L_391:
        /*0048*/ 	.word	index@(.nv.constant0._ZN7cutlass13device_kernelIN5flash11enable_sm90INS1_16FlashAttnBwdSm90INS1_25CollectiveMainloopBwdSm90ILi2ELi2ELi2EN4cute5tupleIJNS5_1CILi1EEES8_S8_EEENS6_IJNS7_ILi128EEESA_NS7_ILi64EEEEEENS_10bfloat16_tEfNS_4arch4Sm90ELb1ELb0ELb0ELb0ELb1ELb1ELb0ELb0ELi2ELi1ELi2ELi2ELb0EEENS1_21CollectiveEpilogueBwdISC_SD_SF_Li256ELb0ELb0ELi1EEENS1_25SingleTileBwdLPTSchedulerILb0ELi128ELb1EEEEEEEEEvNT_6ParamsE)
        /*004c*/ 	.short	0x0380
        /*004e*/ 	.short	0x0900


	//----- nvinfo : EIATTR_SW_WAR
	.align		4
.L_392:
        /*0050*/ 	.byte	0x04, 0x36
        /*0052*/ 	.short	(.L_394 - .L_393)
.L_393:
        /*0054*/ 	.word	0x00000008
.L_394:


//--------------------- .nv.info._ZN7cutlass13device_kernelIN5flash11enable_sm90INS1_16FlashAttnBwdSm90INS1_25CollectiveMainloopBwdSm90ILi2ELi2ELi2EN4cute5tupleIJNS5_1CILi1EEES8_S8_EEENS6_IJNS7_ILi128EEESA_NS7_ILi64EEEEEENS_10bfloat16_tEfNS_4arch4Sm90ELb1ELb0ELb0ELb0ELb0ELb1ELb0ELb0ELi2ELi1ELi2ELi2ELb0EEENS1_24CollectiveEpilogueBwdGQAISC_fSF_Li256ELb0ELb0EEENS1_25SingleTileBwdLPTSchedulerILb0ELi128ELb0EEEEEEEEEvNT_6ParamsE --------------------------
	.section	.nv.info._ZN7cutlass13device_kernelIN5flash11enable_sm90INS1_16FlashAttnBwdSm90INS1_25CollectiveMainloopBwdSm90ILi2ELi2ELi2EN4cute5tupleIJNS5_1CILi1EEES8_S8_EEENS6_IJNS7_ILi128EEESA_NS7_ILi64EEEEEENS_10bfloat16_tEfNS_4arch4Sm90ELb1ELb0ELb0ELb0ELb0ELb1ELb0ELb0ELi2ELi1ELi2ELi2ELb0EEENS1_24CollectiveEpilogueBwdGQAISC_fSF_Li256ELb0ELb0EEENS1_25SingleTileBwdLPTSchedulerILb0ELi128ELb0EEEEEEEEEvNT_6ParamsE,"",@"SHT_CUDA_INFO"
	.sectionflags	@""
	.align	4


	//----- nvinfo : EIATTR_CUDA_API_VERSION
	.align		4
        /*0000*/ 	.byte	0x04, 0x37
        /*0002*/ 	.short	(.L_396 - .L_395)
.L_395:
        /*0004*/ 	.word	0x00000082


	//----- nvinfo : EIATTR_KPARAM_INFO
	.align		4
.L_396:
        /*0008*/ 	.byte	0x04, 0x17
        /*000a*/ 	.short	(.L_398 - .L_397)
.L_397:
        /*000c*/ 	.word	0x00000000
        /*0010*/ 	.short	0x0000
        /*0012*/ 	.short	0x0000
        /*0014*/ 	.byte	0x00, 0xf0, 0x01, 0x1c


	//----- nvinfo : EIATTR_SPARSE_MMA_MASK
	.align		4
.L_398:
        /*0018*/ 	.byte	0x03, 0x50
        /*001a*/ 	.short	0x0000


	//----- nvinfo : EIATTR_MAXREG_COUNT
	.align		4
        /*001c*/ 	.byte	0x03, 0x1b
        /*001e*/ 	.short	0x00a8


	//----- nvinfo : EIATTR_MERCURY_ISA_VERSION
	.align		4
        /*0020*/ 	.byte	0x03, 0x5f
        /*0022*/ 	.short	0x0101


	//----- nvinfo : EIATTR_VRC_CTA_INIT_COUNT
	.align		4
        /*0024*/ 	.byte	0x02, 0x4a
	.zero		1
	.zero		1


	//----- nvinfo : EIATTR_EXIT_INSTR_OFFSETS
	.align		4
        /*0028*/ 	.byte	0x04, 0x1c
        /*002a*/ 	.short	(.L_400 - .L_399)


	//   ....[0]....
.L_399:
        /*002c*/ 	.word	0x00000010


	//----- nvinfo : EIATTR_MAX_THREADS
	.align		4
.L_400:
        /*0030*/ 	.byte	0x04, 0x05
        /*0032*/ 	.short	(.L_402 - .L_401)
.L_401:
        /*0034*/ 	.word	0x00000180
        /*0038*/ 	.word	0x00000001
        /*003c*/ 	.word	0x00000001


	//----- nvinfo : EIATTR_CBANK_PARAM_SIZE
	.align		4
.L_402:
        /*0040*/ 	.byte	0x03, 0x19
        /*0042*/ 	.short	0x0700


	//----- nvinfo : EIATTR_PARAM_CBANK
	.align		4
        /*0044*/ 	.byte	0x04, 0x0a
        /*0046*/ 	.short	(.L_404 - .L_403)
	.align		4
.L_403:
        /*0048*/ 	.word	index@(.nv.constant0._ZN7cutlass13device_kernelIN5flash11enable_sm90INS1_16FlashAttnBwdSm90INS1_25CollectiveMainloopBwdSm90ILi2ELi2ELi2EN4cute5tupleIJNS5_1CILi1EEES8_S8_EEENS6_IJNS7_ILi128EEESA_NS7_ILi64EEEEEENS_10bfloat16_tEfNS_4arch4Sm90ELb1ELb0ELb0ELb0ELb0ELb1ELb0ELb0ELi2ELi1ELi2ELi2ELb0EEENS1_24CollectiveEpilogueBwdGQAISC_fSF_Li256ELb0ELb0EEENS1_25SingleTileBwdLPTSchedulerILb0ELi128ELb0EEEEEEEEEvNT_6ParamsE)
        /*004c*/ 	.short	0x0380
        /*004e*/ 	.short	0x0700


	//----- nvinfo : EIATTR_SW_WAR
	.align		4
.L_404:
        /*0050*/ 	.byte	0x04, 0x36
        /*0052*/ 	.short	(.L_406 - .L_405)
.L_405:
        /*0054*/ 	.word	0x00000008
.L_406:


//--------------------- .nv.info._ZN7cutlass13device_kernelIN5flash11enable_sm90INS1_16FlashAttnBwdSm90INS1_25CollectiveMainloopBwdSm90ILi2ELi2ELi2EN4cute5tupleIJNS5_1CILi1EEES8_S8_EEENS6_IJNS7_ILi128EEESA_NS7_ILi64EEEEEENS_10bfloat16_tEfNS_4arch4Sm90ELb1ELb0ELb0ELb0ELb1ELb1ELb0ELb0ELi2ELi1ELi2ELi2ELb0EEENS1_24CollectiveEpilogueBwdGQAISC_fSF_Li256ELb0ELb1EEENS1_25SingleTileBwdLPTSchedulerILb0ELi128ELb1EEEEEEEEEvNT_6ParamsE --------------------------
	.section	.nv.info._ZN7cutlass13device_kernelIN5flash11enable_sm90INS1_16FlashAttnBwdSm90INS1_25CollectiveMainloopBwdSm90ILi2ELi2ELi2EN4cute5tupleIJNS5_1CILi1EEES8_S8_EEENS6_IJNS7_ILi128EEESA_NS7_ILi64EEEEEENS_10bfloat16_tEfNS_4arch4Sm90ELb1ELb0ELb0ELb0ELb1ELb1ELb0ELb0ELi2ELi1ELi2ELi2ELb0EEENS1_24CollectiveEpilogueBwdGQAISC_fSF_Li256ELb0ELb1EEENS1_25SingleTileBwdLPTSchedulerILb0ELi128ELb1EEEEEEEEEvNT_6ParamsE,"",@"SHT_CUDA_INFO"
	.sectionflags	@""
	.align	4


	//----- nvinfo : EIATTR_CUDA_API_VERSION
	.align		4
        /*0000*/ 	.byte	0x04, 0x37
        /*0002*/ 	.short	(.L_408 - .L_407)
.L_407:
        /*0004*/ 	.word	0x00000082


	//----- nvinfo : EIATTR_KPARAM_INFO
	.align		4
.L_408:
        /*0008*/ 	.byte	0x04, 0x17
        /*000a*/ 	.short	(.L_410 - .L_409)
.L_409:
        /*000c*/ 	.word	0x00000000
        /*0010*/ 	.short	0x0000
        /*0012*/ 	.short	0x0000
        /*0014*/ 	.byte	0x00, 0xf0, 0x01, 0x1c


	//----- nvinfo : EIATTR_SPARSE_MMA_MASK
	.align		4
.L_410:
        /*0018*/ 	.byte	0x03, 0x50
        /*001a*/ 	.short	0x0000


	//----- nvinfo : EIATTR_MAXREG_COUNT
	.align		4
        /*001c*/ 	.byte	0x03, 0x1b
        /*001e*/ 	.short	0x00a8


	//----- nvinfo : EIATTR_MERCURY_ISA_VERSION
	.align		4
        /*0020*/ 	.byte	0x03, 0x5f
        /*0022*/ 	.short	0x0101


	//----- nvinfo : EIATTR_VRC_CTA_INIT_COUNT
	.align		4
        /*0024*/ 	.byte	0x02, 0x4a
	.zero		1
	.zero		1


	//----- nvinfo : EIATTR_EXIT_INSTR_OFFSETS
	.align		4
        /*0028*/ 	.byte	0x04, 0x1c
        /*002a*/ 	.short	(.L_412 - .L_411)


	//   ....[0]....
.L_411:
        /*002c*/ 	.word	0x00000010


	//----- nvinfo : EIATTR_MAX_THREADS
	.align		4
.L_412:
        /*0030*/ 	.byte	0x04, 0x05
        /*0032*/ 	.short	(.L_414 - .L_413)
.L_413:
        /*0034*/ 	.word	0x00000180
        /*0038*/ 	.word	0x00000001
        /*003c*/ 	.word	0x00000001


	//----- nvinfo : EIATTR_CBANK_PARAM_SIZE
	.align		4
.L_414:
        /*0040*/ 	.byte	0x03, 0x19
        /*0042*/ 	.short	0x0700


	//----- nvinfo : EIATTR_PARAM_CBANK
	.align		4
        /*0044*/ 	.byte	0x04, 0x0a
        /*0046*/ 	.short	(.L_416 - .L_415)
	.align		4
.L_415:
        /*0048*/ 	.word	index@(.nv.constant0._ZN7cutlass13device_kernelIN5flash11enable_sm90INS1_16FlashAttnBwdSm90INS1_25CollectiveMainloopBwdSm90ILi2ELi2ELi2EN4cute5tupleIJNS5_1CILi1EEES8_S8_EEENS6_IJNS7_ILi128EEESA_NS7_ILi64EEEEEENS_10bfloat16_tEfNS_4arch4Sm90ELb1ELb0ELb0ELb0ELb1ELb1ELb0ELb0ELi2ELi1ELi2ELi2ELb0EEENS1_24CollectiveEpilogueBwdGQAISC_fSF_Li256ELb0ELb1EEENS1_25SingleTileBwdLPTSchedulerILb0ELi128ELb1EEEEEEEEEvNT_6ParamsE)
        /*004c*/ 	.short	0x0380
        /*004e*/ 	.short	0x0700


	//----- nvinfo : EIATTR_SW_WAR
	.align		4
.L_416:
        /*0050*/ 	.byte	0x04, 0x36
        /*0052*/ 	.short	(.L_418 - .L_417)
.L_417:
        /*0054*/ 	.word	0x00000008
.L_418:


//--------------------- .nv.info._ZN7cutlass13device_kernelIN5flash22FlashAttnBwdPreprocessIN4cute5tupleIJNS3_1CILi128EEENS5_ILi64EEEEEENS_10bfloat16_tEfNS_4arch4Sm90ELb1ELb0EEEEEvNT_6ParamsE --------------------------
	.section	.nv.info._ZN7cutlass13device_kernelIN5flash22FlashAttnBwdPreprocessIN4cute5tupleIJNS3_1CILi128EEENS5_ILi64EEEEEENS_10bfloat16_tEfNS_4arch4Sm90ELb1ELb0EEEEEvNT_6ParamsE,"",@"SHT_CUDA_INFO"
	.sectionflags	@""
	.align	4


	//----- nvinfo : EIATTR_CUDA_API_VERSION
	.align		4
        /*0000*/ 	.byte	0x04, 0x37
        /*0002*/ 	.short	(.L_420 - .L_419)
.L_419:
        /*0004*/ 	.word	0x00000082


	//----- nvinfo : EIATTR_KPARAM_INFO
	.align		4
.L_420:
        /*0008*/ 	.byte	0x04, 0x17
        /*000a*/ 	.short	(.L_422 - .L_421)
.L_421:
        /*000c*/ 	.word	0x00000000
        /*0010*/ 	.short	0x0000
        /*0012*/ 	.short	0x0000
        /*0014*/ 	.byte	0x00, 0xf0, 0xc1, 0x03


	//----- nvinfo : EIATTR_SPARSE_MMA_MASK
	.align		4
.L_422:
        /*0018*/ 	.byte	0x03, 0x50
        /*001a*/ 	.short	0x0000


	//----- nvinfo : EIATTR_MAXREG_COUNT
	.align		4
        /*001c*/ 	.byte	0x03, 0x1b
        /*001e*/ 	.short	0x0080


	//----- nvinfo : EIATTR_MERCURY_ISA_VERSION
	.align		4
        /*0020*/ 	.byte	0x03, 0x5f
        /*0022*/ 	.short	0x0101


	//----- nvinfo : EIATTR_COOP_GROUP_MASK_REGIDS
	.align		4
        /*0024*/ 	.byte	0x04, 0x29
        /*0026*/ 	.short	(.L_424 - .L_423)


	//   ....[0]....
.L_423:
        /*0028*/ 	.word	0xffffffff


	//   ....[1]....
        /*002c*/ 	.word	0xffffffff


	//   ....[2]....
        /*0030*/ 	.word	0xffffffff


	//   ....[3]....
        /*0034*/ 	.word	0xffffffff


	//   ....[4]....
        /*0038*/ 	.word	0xffffffff


	//   ....[5]....
        /*003c*/ 	.word	0xffffffff


	//   ....[6]....
        /*0040*/ 	.word	0xffffffff


	//   ....[7]....
        /*0044*/ 	.word	0xffffffff


	//   ....[8]....
        /*0048*/ 	.word	0xffffffff


	//   ....[9]....
        /*004c*/ 	.word	0xffffffff


	//   ....[10]....
        /*0050*/ 	.word	0xffffffff


	//   ....[11]....
        /*0054*/ 	.word	0xffffffff


	//----- nvinfo : EIATTR_COOP_GROUP_INSTR_OFFSETS
	.align		4
.L_424:
        /*0058*/ 	.byte	0x04, 0x28
        /*005a*/ 	.short	(.L_426 - .L_425)


	//   ....[0]....
.L_425:
        /*005c*/ 	.word	0x00001010


	//   ....[1]....
        /*0060*/ 	.word	0x00001020


	//   ....[2]....
        /*0064*/ 	.word	0x00001030


	//   ....[3]....
        /*0068*/ 	.word	0x00001040


	//   ....[4]....
        /*006c*/ 	.word	0x00001090


	//   ....[5]....
        /*0070*/ 	.word	0x000010a0


	//   ....[6]....
        /*0074*/ 	.word	0x000010b0


	//   ....[7]....
        /*0078*/ 	.word	0x000010c0


	//   ....[8]....
        /*007c*/ 	.word	0x00001110


	//   ....[9]....
        /*0080*/ 	.word	0x00001120


	//   ....[10]....
        /*0084*/ 	.word	0x00001130


	//   ....[11]....
        /*0088*/ 	.word	0x00001140


	//----- nvinfo : EIATTR_VRC_CTA_INIT_COUNT
	.align		4
.L_426:
        /*008c*/ 	.byte	0x02, 0x4a
	.zero		1
	.zero		1


	//----- nvinfo : EIATTR_EXIT_INSTR_OFFSETS
	.align		4
        /*0090*/ 	.byte	0x04, 0x1c
        /*0092*/ 	.short	(.L_428 - .L_427)


	//   ....[0]....
.L_427:
        /*0094*/ 	.word	0x00001670


	//   ....[1]....
        /*0098*/ 	.word	0x000016f0


	//----- nvinfo : EIATTR_MAX_THREADS
	.align		4
.L_428:
        /*009c*/ 	.byte	0x04, 0x05
        /*009e*/ 	.short	(.L_430 - .L_429)
.L_429:
        /*00a0*/ 	.word	0x00000100
        /*00a4*/ 	.word	0x00000001
        /*00a8*/ 	.word	0x00000001


	//----- nvinfo : EIATTR_CRS_STACK_SIZE
	.align		4
.L_430:
        /*00ac*/ 	.byte	0x04, 0x1e
        /*00ae*/ 	.short	(.L_432 - .L_431)
.L_431:
        /*00b0*/ 	.word	0x00000000


	//----- nvinfo : EIATTR_CBANK_PARAM_SIZE
	.align		4
.L_432:
        /*00b4*/ 	.byte	0x03, 0x19
        /*00b6*/ 	.short	0x00f0


	//----- nvinfo : EIATTR_PARAM_CBANK
	.align		4
        /*00b8*/ 	.byte	0x04, 0x0a
        /*00ba*/ 	.short	(.L_434 - .L_433)
	.align		4
.L_433:
        /*00bc*/ 	.word	index@(.nv.constant0._ZN7cutlass13device_kernelIN5flash22FlashAttnBwdPreprocessIN4cute5tupleIJNS3_1CILi128EEENS5_ILi64EEEEEENS_10bfloat16_tEfNS_4arch4Sm90ELb1ELb0EEEEEvNT_6ParamsE)
        /*00c0*/ 	.short	0x0380
        /*00c2*/ 	.short	0x00f0


	//----- nvinfo : EIATTR_SW_WAR
	.align		4
.L_434:
        /*00c4*/ 	.byte	0x04, 0x36
        /*00c6*/ 	.short	(.L_436 - .L_435)
.L_435:
        /*00c8*/ 	.word	0x00000008
.L_436:


//--------------------- .nv.info._ZN7cutlass13device_kernelIN5flash11enable_sm90INS1_16FlashAttnBwdSm90INS1_25CollectiveMainloopBwdSm90ILi2ELi2ELi2EN4cute5tupleIJNS5_1CILi1EEES8_S8_EEENS6_IJNS7_ILi128EEESA_NS7_ILi64EEEEEENS_10bfloat16_tEfNS_4arch4Sm90ELb1ELb0ELb0ELb1ELb0ELb1ELb0ELb0ELi2ELi1ELi2ELi2ELb0EEENS1_21CollectiveEpilogueBwdISC_SD_SF_Li256ELb1ELb0ELi1EEENS1_25SingleTileBwdLPTSchedulerILb1ELi128ELb0EEEEEEEEEvNT_6ParamsE --------------------------
	.section	.nv.info._ZN7cutlass13device_kernelIN5flash11enable_sm90INS1_16FlashAttnBwdSm90INS1_25CollectiveMainloopBwdSm90ILi2ELi2ELi2EN4cute5tupleIJNS5_1CILi1EEES8_S8_EEENS6_IJNS7_ILi128EEESA_NS7_ILi64EEEEEENS_10bfloat16_tEfNS_4arch4Sm90ELb1ELb0ELb0ELb1ELb0ELb1ELb0ELb0ELi2ELi1ELi2ELi2ELb0EEENS1_21CollectiveEpilogueBwdISC_SD_SF_Li256ELb1ELb0ELi1EEENS1_25SingleTileBwdLPTSchedulerILb1ELi128ELb0EEEEEEEEEvNT_6ParamsE,"",@"SHT_CUDA_INFO"
	.sectionflags	@""
	.align	4


	//----- nvinfo : EIATTR_CUDA_API_VERSION
	.align		4
        /*0000*/ 	.byte	0x04, 0x37
        /*0002*/ 	.short	(.L_438 - .L_437)
.L_437:
        /*0004*/ 	.word	0x00000082


	//----- nvinfo : EIATTR_KPARAM_INFO
	.align		4
.L_438:
        /*0008*/ 	.byte	0x04, 0x17
        /*000a*/ 	.short	(.L_440 - .L_439)
.L_439:
        /*000c*/ 	.word	0x00000000
        /*0010*/ 	.short	0x0000
        /*0012*/ 	.short	0x0000
        /*0014*/ 	.byte	0x00, 0xf0, 0x01, 0x1a


	//----- nvinfo : EIATTR_SPARSE_MMA_MASK
	.align		4
.L_440:
        /*0018*/ 	.byte	0x03, 0x50
        /*001a*/ 	.short	0x0000


	//----- nvinfo : EIATTR_MAXREG_COUNT
	.align		4
        /*001c*/ 	.byte	0x03, 0x1b
        /*001e*/ 	.short	0x00a8


	//----- nvinfo : EIATTR_MERCURY_ISA_VERSION
	.align		4
        /*0020*/ 	.byte	0x03, 0x5f
        /*0022*/ 	.short	0x0101


	//----- nvinfo : EIATTR_VRC_CTA_INIT_COUNT
	.align		4
        /*0024*/ 	.byte	0x02, 0x4a
	.zero		1
	.zero		1


	//----- nvinfo : EIATTR_EXIT_INSTR_OFFSETS
	.align		4
        /*0028*/ 	.byte	0x04, 0x1c
        /*002a*/ 	.short	(.L_442 - .L_441)


	//   ....[0]....
.L_441:
        /*002c*/ 	.word	0x00000010


	//----- nvinfo : EIATTR_MAX_THREADS
	.align		4
.L_442:
        /*0030*/ 	.byte	0x04, 0x05
        /*0032*/ 	.short	(.L_444 - .L_443)
.L_443:
        /*0034*/ 	.word	0x00000180
        /*0038*/ 	.word	0x00000001
        /*003c*/ 	.word	0x00000001


	//----- nvinfo : EIATTR_CBANK_PARAM_SIZE
	.align		4
.L_444:
        /*0040*/ 	.byte	0x03, 0x19
        /*0042*/ 	.short	0x0680


	//----- nvinfo : EIATTR_PARAM_CBANK
	.align		4
        /*0044*/ 	.byte	0x04, 0x0a
        /*0046*/ 	.short	(.L_446 - .L_445)
	.align		4
.L_445:
        /*0048*/ 	.word	index@(.nv.constant0._ZN7cutlass13device_kernelIN5flash11enable_sm90INS1_16FlashAttnBwdSm90INS1_25CollectiveMainloopBwdSm90ILi2ELi2ELi2EN4cute5tupleIJNS5_1CILi1EEES8_S8_EEENS6_IJNS7_ILi128EEESA_NS7_ILi64EEEEEENS_10bfloat16_tEfNS_4arch4Sm90ELb1ELb0ELb0ELb1ELb0ELb1ELb0ELb0ELi2ELi1ELi2ELi2ELb0EEENS1_21CollectiveEpilogueBwdISC_SD_SF_Li256ELb1ELb0ELi1EEENS1_25SingleTileBwdLPTSchedulerILb1ELi128ELb0EEEEEEEEEvNT_6ParamsE)
        /*004c*/ 	.short	0x0380
        /*004e*/ 	.short	0x0680


	//----- nvinfo : EIATTR_SW_WAR
	.align		4
.L_446:
        /*0050*/ 	.byte	0x04, 0x36
        /*0052*/ 	.short	(.L_448 - .L_447)
.L_447:
        /*0054*/ 	.word	0x00000008
.L_448:


//--------------------- .nv.info._ZN7cutlass13device_kernelIN5flash11enable_sm90INS1_16FlashAttnBwdSm90INS1_25CollectiveMainloopBwdSm90ILi2ELi2ELi2EN4cute5tupleIJNS5_1CILi1EEES8_S8_EEENS6_IJNS7_ILi128EEESA_NS7_ILi64EEEEEENS_10bfloat16_tEfNS_4arch4Sm90ELb1ELb0ELb0ELb1ELb1ELb1ELb0ELb0ELi2ELi1ELi2ELi2ELb0EEENS1_21CollectiveEpilogueBwdISC_SD_SF_Li256ELb1ELb0ELi1EEENS1_25SingleTileBwdLPTSchedulerILb1ELi128ELb1EEEEEEEEEvNT_6ParamsE --------------------------
	.section	.nv.info._ZN7cutlass13device_kernelIN5flash11enable_sm90INS1_16FlashAttnBwdSm90INS1_25CollectiveMainloopBwdSm90ILi2ELi2ELi2EN4cute5tupleIJNS5_1CILi1EEES8_S8_EEENS6_IJNS7_ILi128EEESA_NS7_ILi64EEEEEENS_10bfloat16_tEfNS_4arch4Sm90ELb1ELb0ELb0ELb1ELb1ELb1ELb0ELb0ELi2ELi1ELi2ELi2ELb0EEENS1_21CollectiveEpilogueBwdISC_SD_SF_Li256ELb1ELb0ELi1EEENS1_25SingleTileBwdLPTSchedulerILb1ELi128ELb1EEEEEEEEEvNT_6ParamsE,"",@"SHT_CUDA_INFO"
	.sectionflags	@""
	.align	4


	//----- nvinfo : EIATTR_CUDA_API_VERSION
	.align		4
        /*0000*/ 	.byte	0x04, 0x37
        /*0002*/ 	.short	(.L_450 - .L_449)
.L_449:
        /*0004*/ 	.word	0x00000082


	//----- nvinfo : EIATTR_KPARAM_INFO
	.align		4
.L_450:
        /*0008*/ 	.byte	0x04, 0x17
        /*000a*/ 	.short	(.L_452 - .L_451)
.L_451:
        /*000c*/ 	.word	0x00000000
        /*0010*/ 	.short	0x0000
        /*0012*/ 	.short	0x0000
        /*0014*/ 	.byte	0x00, 0xf0, 0x01, 0x1a


	//----- nvinfo : EIATTR_SPARSE_MMA_MASK
	.align		4
.L_452:
        /*0018*/ 	.byte	0x03, 0x50
        /*001a*/ 	.short	0x0000


	//----- nvinfo : EIATTR_MAXREG_COUNT
	.align		4
        /*001c*/ 	.byte	0x03, 0x1b
        /*001e*/ 	.short	0x00a8


	//----- nvinfo : EIATTR_MERCURY_ISA_VERSION
	.align		4
        /*0020*/ 	.byte	0x03, 0x5f
        /*0022*/ 	.short	0x0101


	//----- nvinfo : EIATTR_VRC_CTA_INIT_COUNT
	.align		4
        /*0024*/ 	.byte	0x02, 0x4a
	.zero		1
	.zero		1


	//----- nvinfo : EIATTR_EXIT_INSTR_OFFSETS
	.align		4
        /*0028*/ 	.byte	0x04, 0x1c
        /*002a*/ 	.short	(.L_454 - .L_453)


	//   ....[0]....
.L_453:
        /*002c*/ 	.word	0x00000010


	//----- nvinfo : EIATTR_MAX_THREADS
	.align		4
.L_454:
        /*0030*/ 	.byte	0x04, 0x05
        /*0032*/ 	.short	(.L_456 - .L_455)
.L_455:
        /*0034*/ 	.word	0x00000180
        /*0038*/ 	.word	0x00000001
        /*003c*/ 	.word	0x00000001


	//----- nvinfo : EIATTR_CBANK_PARAM_SIZE
	.align		4
.L_456:
        /*0040*/ 	.byte	0x03, 0x19
        /*0042*/ 	.short	0x0680


	//----- nvinfo : EIATTR_PARAM_CBANK
	.align		4
        /*0044*/ 	.byte	0x04, 0x0a
        /*0046*/ 	.short	(.L_458 - .L_457)
	.align		4
.L_457:
        /*0048*/ 	.word	index@(.nv.constant0._ZN7cutlass13device_kernelIN5flash11enable_sm90INS1_16FlashAttnBwdSm90INS1_25CollectiveMainloopBwdSm90ILi2ELi2ELi2EN4cute5tupleIJNS5_1CILi1EEES8_S8_EEENS6_IJNS7_ILi128EEESA_NS7_ILi64EEEEEENS_10bfloat16_tEfNS_4arch4Sm90ELb1ELb0ELb0ELb1ELb1ELb1ELb0ELb0ELi2ELi1ELi2ELi2ELb0EEENS1_21CollectiveEpilogueBwdISC_SD_SF_Li256ELb1ELb0ELi1EEENS1_25SingleTileBwdLPTSchedulerILb1ELi128ELb1EEEEEEEEEvNT_6ParamsE)
        /*004c*/ 	.short	0x0380
        /*004e*/ 	.short	0x0680


	//----- nvinfo : EIATTR_SW_WAR
	.align		4
.L_458:
        /*0050*/ 	.byte	0x04, 0x36
        /*0052*/ 	.short	(.L_460 - .L_459)
.L_459:
        /*0054*/ 	.word	0x00000008
.L_460:


//--------------------- .nv.info._ZN7cutlass13device_kernelIN5flash11enable_sm90INS1_16FlashAttnBwdSm90INS1_25CollectiveMainloopBwdSm90ILi2ELi2ELi2EN4cute5tupleIJNS5_1CILi1EEES8_S8_EEENS6_IJNS7_ILi128EEESA_NS7_ILi64EEEEEENS_10bfloat16_tEfNS_4arch4Sm90ELb1ELb0ELb0ELb1ELb0ELb1ELb0ELb0ELi2ELi1ELi2ELi2ELb0EEENS1_24CollectiveEpilogueBwdGQAISC_fSF_Li256ELb1ELb0EEENS1_25SingleTileBwdLPTSchedulerILb1ELi128ELb0EEEEEEEEEvNT_6ParamsE --------------------------
	.section	.nv.info._ZN7cutlass13device_kernelIN5flash11enable_sm90INS1_16FlashAttnBwdSm90INS1_25CollectiveMainloopBwdSm90ILi2ELi2ELi2EN4cute5tupleIJNS5_1CILi1EEES8_S8_EEENS6_IJNS7_ILi128EEESA_NS7_ILi64EEEEEENS_10bfloat16_tEfNS_4arch4Sm90ELb1ELb0ELb0ELb1ELb0ELb1ELb0ELb0ELi2ELi1ELi2ELi2ELb0EEENS1_24CollectiveEpilogueBwdGQAISC_fSF_Li256ELb1ELb0EEENS1_25SingleTileBwdLPTSchedulerILb1ELi128ELb0EEEEEEEEEvNT_6ParamsE,"",@"SHT_CUDA_INFO"
	.sectionflags	@""
	.align	4


	//----- nvinfo : EIATTR_CUDA_API_VERSION
	.align		4
        /*0000*/ 	.byte	0x04, 0x37
        /*0002*/ 	.short	(.L_462 - .L_461)
.L_461:
        /*0004*/ 	.word	0x00000082


	//----- nvinfo : EIATTR_KPARAM_INFO
	.align		4
.L_462:
        /*0008*/ 	.byte	0x04, 0x17
        /*000a*/ 	.short	(.L_464 - .L_463)
.L_463:
        /*000c*/ 	.word	0x00000000
        /*0010*/ 	.short	0x0000
        /*0012*/ 	.short	0x0000
        /*0014*/ 	.byte	0x00, 0xf0, 0x01, 0x1c


	//----- nvinfo : EIATTR_SPARSE_MMA_MASK
	.align		4
.L_464:
        /*0018*/ 	.byte	0x03, 0x50
        /*001a*/ 	.short	0x0000


	//----- nvinfo : EIATTR_MAXREG_COUNT
	.align		4
        /*001c*/ 	.byte	0x03, 0x1b
        /*001e*/ 	.short	0x00a8


	//----- nvinfo : EIATTR_MERCURY_ISA_VERSION
	.align		4
        /*0020*/ 	.byte	0x03, 0x5f
        /*0022*/ 	.short	0x0101


	//----- nvinfo : EIATTR_VRC_CTA_INIT_COUNT
	.align		4
        /*0024*/ 	.byte	0x02, 0x4a
	.zero		1
	.zero		1


	//----- nvinfo : EIATTR_EXIT_INSTR_OFFSETS
	.align		4
        /*0028*/ 	.byte	0x04, 0x1c
        /*002a*/ 	.short	(.L_466 - .L_465)


	//   ....[0]....
.L_465:
        /*002c*/ 	.word	0x00000010


	//----- nvinfo : EIATTR_MAX_THREADS
	.align		4
.L_466:
        /*0030*/ 	.byte	0x04, 0x05
        /*0032*/ 	.short	(.L_468 - .L_467)
.L_467:
        /*0034*/ 	.word	0x00000180
        /*0038*/ 	.word	0x00000001
        /*003c*/ 	.word	0x00000001


	//----- nvinfo : EIATTR_CBANK_PARAM_SIZE
	.align		4
.L_468:
        /*0040*/ 	.byte	0x03, 0x19
        /*0042*/ 	.short	0x0700


	//----- nvinfo : EIATTR_PARAM_CBANK
	.align		4
        /*0044*/ 	.byte	0x04, 0x0a
        /*0046*/ 	.short	(.L_470 - .L_469)
	.align		4
.L_469:
        /*0048*/ 	.word	index@(.nv.constant0._ZN7cutlass13device_kernelIN5flash11enable_sm90INS1_16FlashAttnBwdSm90INS1_25CollectiveMainloopBwdSm90ILi2ELi2ELi2EN4cute5tupleIJNS5_1CILi1EEES8_S8_EEENS6_IJNS7_ILi128EEESA_NS7_ILi64EEEEEENS_10bfloat16_tEfNS_4arch4Sm90ELb1ELb0ELb0ELb1ELb0ELb1ELb0ELb0ELi2ELi1ELi2ELi2ELb0EEENS1_24CollectiveEpilogueBwdGQAISC_fSF_Li256ELb1ELb0EEENS1_25SingleTileBwdLPTSchedulerILb1ELi128ELb0EEEEEEEEEvNT_6ParamsE)
        /*004c*/ 	.short	0x0380
        /*004e*/ 	.short	0x0700


	//----- nvinfo : EIATTR_SW_WAR
	.align		4
.L_470:
        /*0050*/ 	.byte	0x04, 0x36
        /*0052*/ 	.short	(.L_472 - .L_471)
.L_471:
        /*0054*/ 	.word	0x00000008
.L_472:


//--------------------- .nv.info._ZN7cutlass13device_kernelIN5flash32FlashAttnBwdPostprocessConvertdQIN4cute5tupleIJNS3_1CILi128EEENS5_ILi64EEEEEENS_10bfloat16_tEfNS_4arch4Sm90ELi256ENS3_8TiledMMAINS3_8MMA_AtomIJNS3_4SM904GMMA27MMA_64x64x16_F32BF16BF16_RSILNSF_5MajorE0ELSH_1ELNSF_7ScaleInE1ELSI_1EEEEEENS3_6LayoutINS4_IJNS5_ILi2EEENS5_ILi1EEESN_EEENS4_IJSN_NS5_ILi0EEESP_EEEEENS4_IJNS3_10UnderscoreESS_SS_EEEEELb0EEEEEvNT_6ParamsE --------------------------
	.section	.nv.info._ZN7cutlass13device_kernelIN5flash32FlashAttnBwdPostprocessConvertdQIN4cute5tupleIJNS3_1CILi128EEENS5_ILi64EEEEEENS_10bfloat16_tEfNS_4arch4Sm90ELi256ENS3_8TiledMMAINS3_8MMA_AtomIJNS3_4SM904GMMA27MMA_64x64x16_F32BF16BF16_RSILNSF_5MajorE0ELSH_1ELNSF_7ScaleInE1ELSI_1EEEEEENS3_6LayoutINS4_IJNS5_ILi2EEENS5_ILi1EEESN_EEENS4_IJSN_NS5_ILi0EEESP_EEEEENS4_IJNS3_10UnderscoreESS_SS_EEEEELb0EEEEEvNT_6ParamsE,"",@"SHT_CUDA_INFO"
	.sectionflags	@""
	.align	4


	//----- nvinfo : EIATTR_CUDA_API_VERSION
	.align		4
        /*0000*/ 	.byte	0x04, 0x37
        /*0002*/ 	.short	(.L_474 - .L_473)
.L_473:
        /*0004*/ 	.word	0x00000082


	//----- nvinfo : EIATTR_KPARAM_INFO
	.align		4
.L_474:
        /*0008*/ 	.byte	0x04, 0x17
        /*000a*/ 	.short	(.L_476 - .L_475)
.L_475:
        /*000c*/ 	.word	0x00000000
        /*0010*/ 	.short	0x0000
        /*0012*/ 	.short	0x0000
        /*0014*/ 	.byte	0x00, 0xf0, 0xc1, 0x01


	//----- nvinfo : EIATTR_SPARSE_MMA_MASK
	.align		4
.L_476:
        /*0018*/ 	.byte	0x03, 0x50
        /*001a*/ 	.short	0x0000


	//----- nvinfo : EIATTR_MAXREG_COUNT
	.align		4
        /*001c*/ 	.byte	0x03, 0x1b
        /*001e*/ 	.short	0x0080


	//----- nvinfo : EIATTR_NUM_BARRIERS
	.align		4
        /*0020*/ 	.byte	0x02, 0x4c
        /*0022*/ 	.byte	0x01
	.zero		1


	//----- nvinfo : EIATTR_MERCURY_ISA_VERSION
	.align		4
        /*0024*/ 	.byte	0x03, 0x5f
        /*0026*/ 	.short	0x0101


	//----- nvinfo : EIATTR_VRC_CTA_INIT_COUNT
	.align		4
        /*0028*/ 	.byte	0x02, 0x4a
	.zero		1
	.zero		1


	//----- nvinfo : EIATTR_MBARRIER_INSTR_OFFSETS
	.align		4
        /*002c*/ 	.byte	0x04, 0x39
        /*002e*/ 	.short	(.L_478 - .L_477)


	//   ....[0]....
.L_477:
        /*0030*/ 	.word	0x00000480
        /*0034*/ 	.word	0x000000ff
        /*0038*/ 	.word	0x0000c000
        /*003c*/ 	.short	0x0100
        /*003e*/ 	.byte	0x06
	.zero		1


	//   ....[1]....
        /*0040*/ 	.word	0x00000560
        /*0044*/ 	.word	0x00000027
        /*0048*/ 	.word	0x0000c000
        /*004c*/ 	.short	0x010a
        /*004e*/ 	.byte	0xff
	.zero		1


	//----- nvinfo : EIATTR_NUM_MBARRIERS
	.align		4
.L_478:
        /*0050*/ 	.byte	0x03, 0x38
        /*0052*/ 	.short	0x0001


	//----- nvinfo : EIATTR_EXIT_INSTR_OFFSETS
	.align		4
        /*0054*/ 	.byte	0x04, 0x1c
        /*0056*/ 	.short	(.L_480 - .L_479)


	//   ....[0]....
.L_479:
        /*0058*/ 	.word	0x00000280


	//   ....[1]....
        /*005c*/ 	.word	0x00000fd0


	//   ....[2]....
        /*0060*/ 	.word	0x000010a0


	//----- nvinfo : EIATTR_MAX_THREADS
	.align		4
.L_480:
        /*0064*/ 	.byte	0x04, 0x05
        /*0066*/ 	.short	(.L_482 - .L_481)
.L_481:
        /*0068*/ 	.word	0x00000100
        /*006c*/ 	.word	0x00000001
        /*0070*/ 	.word	0x00000001


	//----- nvinfo : EIATTR_CRS_STACK_SIZE
	.align		4
.L_482:
        /*0074*/ 	.byte	0x04, 0x1e
        /*0076*/ 	.short	(.L_484 - .L_483)
.L_483:
        /*0078*/ 	.word	0x00000000


	//----- nvinfo : EIATTR_CBANK_PARAM_SIZE
	.align		4
.L_484:
        /*007c*/ 	.byte	0x03, 0x19
        /*007e*/ 	.short	0x0070


	//----- nvinfo : EIATTR_PARAM_CBANK
	.align		4
        /*0080*/ 	.byte	0x04, 0x0a
        /*0082*/ 	.short	(.L_486 - .L_485)
	.align		4
.L_485:
        /*0084*/ 	.word	index@(.nv.constant0._ZN7cutlass13device_kernelIN5flash32FlashAttnBwdPostprocessConvertdQIN4cute5tupleIJNS3_1CILi128EEENS5_ILi64EEEEEENS_10bfloat16_tEfNS_4arch4Sm90ELi256ENS3_8TiledMMAINS3_8MMA_AtomIJNS3_4SM904GMMA27MMA_64x64x16_F32BF16BF16_RSILNSF_5MajorE0ELSH_1ELNSF_7ScaleInE1ELSI_1EEEEEENS3_6LayoutINS4_IJNS5_ILi2EEENS5_ILi1EEESN_EEENS4_IJSN_NS5_ILi0EEESP_EEEEENS4_IJNS3_10UnderscoreESS_SS_EEEEELb0EEEEEvNT_6ParamsE)
        /*0088*/ 	.short	0x0380
        /*008a*/ 	.short	0x0070


	//----- nvinfo : EIATTR_SW_WAR
	.align		4
.L_486:
        /*008c*/ 	.byte	0x04, 0x36
        /*008e*/ 	.short	(.L_488 - .L_487)
.L_487:
        /*0090*/ 	.word	0x00000008
.L_488:


//--------------------- .nv.info._ZN7cutlass13device_kernelIN5flash32FlashAttnBwdPostprocessConvertdQIN4cute5tupleIJNS3_1CILi128EEENS5_ILi64EEEEEENS_10bfloat16_tEfNS_4arch4Sm90ELi256ENS3_8TiledMMAINS3_8MMA_AtomIJNS3_4SM904GMMA27MMA_64x64x16_F32BF16BF16_SSILNSF_5MajorE0ELSH_1ELNSF_7ScaleInE1ELSI_1EEEEEENS3_6LayoutINS4_IJNS5_ILi2EEENS5_ILi1EEESN_EEENS4_IJSN_NS5_ILi0EEESP_EEEEENS4_IJNS3_10UnderscoreESS_SS_EEEEELb0EEEEEvNT_6ParamsE --------------------------
	.section	.nv.info._ZN7cutlass13device_kernelIN5flash32FlashAttnBwdPostprocessConvertdQIN4cute5tupleIJNS3_1CILi128EEENS5_ILi64EEEEEENS_10bfloat16_tEfNS_4arch4Sm90ELi256ENS3_8TiledMMAINS3_8MMA_AtomIJNS3_4SM904GMMA27MMA_64x64x16_F32BF16BF16_SSILNSF_5MajorE0ELSH_1ELNSF_7ScaleInE1ELSI_1EEEEEENS3_6LayoutINS4_IJNS5_ILi2EEENS5_ILi1EEESN_EEENS4_IJSN_NS5_ILi0EEESP_EEEEENS4_IJNS3_10UnderscoreESS_SS_EEEEELb0EEEEEvNT_6ParamsE,"",@"SHT_CUDA_INFO"
	.sectionflags	@""
	.align	4


	//----- nvinfo : EIATTR_CUDA_API_VERSION
	.align		4
        /*0000*/ 	.byte	0x04, 0x37
        /*0002*/ 	.short	(.L_490 - .L_489)
.L_489:
        /*0004*/ 	.word	0x00000082


	//----- nvinfo : EIATTR_KPARAM_INFO
	.align		4
.L_490:
        /*0008*/ 	.byte	0x04, 0x17
        /*000a*/ 	.short	(.L_492 - .L_491)
.L_491:
        /*000c*/ 	.word	0x00000000
        /*0010*/ 	.short	0x0000
        /*0012*/ 	.short	0x0000
        /*0014*/ 	.byte	0x00, 0xf0, 0xc1, 0x01


	//----- nvinfo : EIATTR_SPARSE_MMA_MASK
	.align		4
.L_492:
        /*0018*/ 	.byte	0x03, 0x50
        /*001a*/ 	.short	0x0000


	//----- nvinfo : EIATTR_MAXREG_COUNT
	.align		4
        /*001c*/ 	.byte	0x03, 0x1b
        /*001e*/ 	.short	0x0080


	//----- nvinfo : EIATTR_NUM_BARRIERS
	.align		4
        /*0020*/ 	.byte	0x02, 0x4c
        /*0022*/ 	.byte	0x01
	.zero		1


	//----- nvinfo : EIATTR_MERCURY_ISA_VERSION
	.align		4
        /*0024*/ 	.byte	0x03, 0x5f
        /*0026*/ 	.short	0x0101


	//----- nvinfo : EIATTR_VRC_CTA_INIT_COUNT
	.align		4
        /*0028*/ 	.byte	0x02, 0x4a
	.zero		1
	.zero		1


	//----- nvinfo : EIATTR_MBARRIER_INSTR_OFFSETS
	.align		4
        /*002c*/ 	.byte	0x04, 0x39
        /*002e*/ 	.short	(.L_494 - .L_493)


	//   ....[0]....
.L_493:
        /*0030*/ 	.word	0x00000480
        /*0034*/ 	.word	0x000000ff
        /*0038*/ 	.word	0x0000c000
        /*003c*/ 	.short	0x0100
        /*003e*/ 	.byte	0x06
	.zero		1


	//   ....[1]....
        /*0040*/ 	.word	0x00000560
        /*0044*/ 	.word	0x00000027
        /*0048*/ 	.word	0x0000c000
        /*004c*/ 	.short	0x010a
        /*004e*/ 	.byte	0xff
	.zero		1


	//----- nvinfo : EIATTR_NUM_MBARRIERS
	.align		4
.L_494:
        /*0050*/ 	.byte	0x03, 0x38
        /*0052*/ 	.short	0x0001


	//----- nvinfo : EIATTR_EXIT_INSTR_OFFSETS
	.align		4
        /*0054*/ 	.byte	0x04, 0x1c
        /*0056*/ 	.short	(.L_496 - .L_495)


	//   ....[0]....
.L_495:
        /*0058*/ 	.word	0x00000280


	//   ....[1]....
        /*005c*/ 	.word	0x00000fd0


	//   ....[2]....
        /*0060*/ 	.word	0x000010a0


	//----- nvinfo : EIATTR_MAX_THREADS
	.align		4
.L_496:
        /*0064*/ 	.byte	0x04, 0x05
        /*0066*/ 	.short	(.L_498 - .L_497)
.L_497:
        /*0068*/ 	.word	0x00000100
        /*006c*/ 	.word	0x00000001
        /*0070*/ 	.word	0x00000001


	//----- nvinfo : EIATTR_CRS_STACK_SIZE
	.align		4
.L_498:
        /*0074*/ 	.byte	0x04, 0x1e
        /*0076*/ 	.short	(.L_500 - .L_499)
.L_499:
        /*0078*/ 	.word	0x00000000


	//----- nvinfo : EIATTR_CBANK_PARAM_SIZE
	.align		4
.L_500:
        /*007c*/ 	.byte	0x03, 0x19
        /*007e*/ 	.short	0x0070


	//----- nvinfo : EIATTR_PARAM_CBANK
	.align		4
        /*0080*/ 	.byte	0x04, 0x0a
        /*0082*/ 	.short	(.L_502 - .L_501)
	.align		4
.L_501:
        /*0084*/ 	.word	index@(.nv.constant0._ZN7cutlass13device_kernelIN5flash32FlashAttnBwdPostprocessConvertdQIN4cute5tupleIJNS3_1CILi128EEENS5_ILi64EEEEEENS_10bfloat16_tEfNS_4arch4Sm90ELi256ENS3_8TiledMMAINS3_8MMA_AtomIJNS3_4SM904GMMA27MMA_64x64x16_F32BF16BF16_SSILNSF_5MajorE0ELSH_1ELNSF_7ScaleInE1ELSI_1EEEEEENS3_6LayoutINS4_IJNS5_ILi2EEENS5_ILi1EEESN_EEENS4_IJSN_NS5_ILi0EEESP_EEEEENS4_IJNS3_10UnderscoreESS_SS_EEEEELb0EEEEEvNT_6ParamsE)
        /*0088*/ 	.short	0x0380
        /*008a*/ 	.short	0x0070


	//----- nvinfo : EIATTR_SW_WAR
	.align		4
.L_502:
        /*008c*/ 	.byte	0x04, 0x36
        /*008e*/ 	.short	(.L_504 - .L_503)
.L_503:
        /*0090*/ 	.word	0x00000008
.L_504:


//--------------------- .nv.info._ZN7cutlass13device_kernelIN5flash11enable_sm90INS1_16FlashAttnBwdSm90INS1_25CollectiveMainloopBwdSm90ILi2ELi2ELi2EN4cute5tupleIJNS5_1CILi1EEES8_S8_EEENS6_IJNS7_ILi128EEESA_NS7_ILi64EEEEEENS_10bfloat16_tEfNS_4arch4Sm90ELb1ELb0ELb0ELb1ELb1ELb1ELb0ELb0ELi2ELi1ELi2ELi2ELb0EEENS1_24CollectiveEpilogueBwdGQAISC_fSF_Li256ELb1ELb1EEENS1_25SingleTileBwdLPTSchedulerILb1ELi128ELb1EEEEEEEEEvNT_6ParamsE --------------------------
	.section	.nv.info._ZN7cutlass13device_kernelIN5flash11enable_sm90INS1_16FlashAttnBwdSm90INS1_25CollectiveMainloopBwdSm90ILi2ELi2ELi2EN4cute5tupleIJNS5_1CILi1EEES8_S8_EEENS6_IJNS7_ILi128EEESA_NS7_ILi64EEEEEENS_10bfloat16_tEfNS_4arch4Sm90ELb1ELb0ELb0ELb1ELb1ELb1ELb0ELb0ELi2ELi1ELi2ELi2ELb0EEENS1_24CollectiveEpilogueBwdGQAISC_fSF_Li256ELb1ELb1EEENS1_25SingleTileBwdLPTSchedulerILb1ELi128ELb1EEEEEEEEEvNT_6ParamsE,"",@"SHT_CUDA_INFO"
	.sectionflags	@""
	.align	4


	//----- nvinfo : EIATTR_CUDA_API_VERSION
	.align		4
        /*0000*/ 	.byte	0x04, 0x37
        /*0002*/ 	.short	(.L_506 - .L_505)
.L_505:
        /*0004*/ 	.word	0x00000082


	//----- nvinfo : EIATTR_KPARAM_INFO
	.align		4
.L_506:
        /*0008*/ 	.byte	0x04, 0x17
        /*000a*/ 	.short	(.L_508 - .L_507)
.L_507:
        /*000c*/ 	.word	0x00000000
        /*0010*/ 	.short	0x0000
        /*0012*/ 	.short	0x0000
        /*0014*/ 	.byte	0x00, 0xf0, 0x01, 0x1c


	//----- nvinfo : EIATTR_SPARSE_MMA_MASK
	.align		4
.L_508:
        /*0018*/ 	.byte	0x03, 0x50
        /*001a*/ 	.short	0x0000


	//----- nvinfo : EIATTR_MAXREG_COUNT
	.align		4
        /*001c*/ 	.byte	0x03, 0x1b
        /*001e*/ 	.short	0x00a8


	//----- nvinfo : EIATTR_MERCURY_ISA_VERSION
	.align		4
        /*0020*/ 	.byte	0x03, 0x5f
        /*0022*/ 	.short	0x0101


	//----- nvinfo : EIATTR_VRC_CTA_INIT_COUNT
	.align		4
        /*0024*/ 	.byte	0x02, 0x4a
	.zero		1
	.zero		1


	//----- nvinfo : EIATTR_EXIT_INSTR_OFFSETS
	.align		4
        /*0028*/ 	.byte	0x04, 0x1c
        /*002a*/ 	.short	(.L_510 - .L_509)


	//   ....[0]....
.L_509:
        /*002c*/ 	.word	0x00000010


	//----- nvinfo : EIATTR_MAX_THREADS
	.align		4
.L_510:
        /*0030*/ 	.byte	0x04, 0x05
        /*0032*/ 	.short	(.L_512 - .L_511)
.L_511:
        /*0034*/ 	.word	0x00000180
        /*0038*/ 	.word	0x00000001
        /*003c*/ 	.word	0x00000001


	//----- nvinfo : EIATTR_CBANK_PARAM_SIZE
	.align		4
.L_512:
        /*0040*/ 	.byte	0x03, 0x19
        /*0042*/ 	.short	0x0700


	//----- nvinfo : EIATTR_PARAM_CBANK
	.align		4
        /*0044*/ 	.byte	0x04, 0x0a
        /*0046*/ 	.short	(.L_514 - .L_513)
	.align		4
.L_513:
        /*0048*/ 	.word	index@(.nv.constant0._ZN7cutlass13device_kernelIN5flash11enable_sm90INS1_16FlashAttnBwdSm90INS1_25CollectiveMainloopBwdSm90ILi2ELi2ELi2EN4cute5tupleIJNS5_1CILi1EEES8_S8_EEENS6_IJNS7_ILi128EEESA_NS7_ILi64EEEEEENS_10bfloat16_tEfNS_4arch4Sm90ELb1ELb0ELb0ELb1ELb1ELb1ELb0ELb0ELi2ELi1ELi2ELi2ELb0EEENS1_24CollectiveEpilogueBwdGQAISC_fSF_Li256ELb1ELb1EEENS1_25SingleTileBwdLPTSchedulerILb1ELi128ELb1EEEEEEEEEvNT_6ParamsE)
        /*004c*/ 	.short	0x0380
        /*004e*/ 	.short	0x0700


	//----- nvinfo : EIATTR_SW_WAR
	.align		4
.L_514:
        /*0050*/ 	.byte	0x04, 0x36
        /*0052*/ 	.short	(.L_516 - .L_515)
.L_515:
        /*0054*/ 	.word	0x00000008
.L_516:


//--------------------- .nv.info._ZN7cutlass13device_kernelIN5flash22FlashAttnBwdPreprocessIN4cute5tupleIJNS3_1CILi128EEENS5_ILi64EEEEEENS_10bfloat16_tEfNS_4arch4Sm90ELb1ELb1EEEEEvNT_6ParamsE --------------------------
	.section	.nv.info._ZN7cutlass13device_kernelIN5flash22FlashAttnBwdPreprocessIN4cute5tupleIJNS3_1CILi128EEENS5_ILi64EEEEEENS_10bfloat16_tEfNS_4arch4Sm90ELb1ELb1EEEEEvNT_6ParamsE,"",@"SHT_CUDA_INFO"
	.sectionflags	@""
	.align	4


	//----- nvinfo : EIATTR_CUDA_API_VERSION
	.align		4
        /*0000*/ 	.byte	0x04, 0x37
        /*0002*/ 	.short	(.L_518 - .L_517)
.L_517:
        /*0004*/ 	.word	0x00000082


	//----- nvinfo : EIATTR_KPARAM_INFO
	.align		4
.L_518:
        /*0008*/ 	.byte	0x04, 0x17
        /*000a*/ 	.short	(.L_520 - .L_519)
.L_519:
        /*000c*/ 	.word	0x00000000
        /*0010*/ 	.short	0x0000
        /*0012*/ 	.short	0x0000
        /*0014*/ 	.byte	0x00, 0xf0, 0xc1, 0x03


	//----- nvinfo : EIATTR_SPARSE_MMA_MASK
	.align		4
.L_520:
        /*0018*/ 	.byte	0x03, 0x50
        /*001a*/ 	.short	0x0000


	//----- nvinfo : EIATTR_MAXREG_COUNT
	.align		4
        /*001c*/ 	.byte	0x03, 0x1b
        /*001e*/ 	.short	0x0080


	//----- nvinfo : EIATTR_MERCURY_ISA_VERSION
	.align		4
        /*0020*/ 	.byte	0x03, 0x5f
        /*0022*/ 	.short	0x0101


	//----- nvinfo : EIATTR_COOP_GROUP_MASK_REGIDS
	.align		4
        /*0024*/ 	.byte	0x04, 0x29
        /*0026*/ 	.short	(.L_522 - .L_521)


	//   ....[0]....
.L_521:
        /*0028*/ 	.word	0xffffffff


	//   ....[1]....
        /*002c*/ 	.word	0xffffffff


	//   ....[2]....
        /*0030*/ 	.word	0xffffffff


	//   ....[3]....
        /*0034*/ 	.word	0xffffffff


	//   ....[4]....
        /*0038*/ 	.word	0xffffffff


	//   ....[5]....
        /*003c*/ 	.word	0xffffffff


	//   ....[6]....
        /*0040*/ 	.word	0xffffffff


	//   ....[7]....
        /*0044*/ 	.word	0xffffffff


	//   ....[8]....
        /*0048*/ 	.word	0xffffffff


	//   ....[9]....
        /*004c*/ 	.word	0xffffffff


	//   ....[10]....
        /*0050*/ 	.word	0xffffffff


	//   ....[11]....
        /*0054*/ 	.word	0xffffffff


	//----- nvinfo : EIATTR_COOP_GROUP_INSTR_OFFSETS
	.align		4
.L_522:
        /*0058*/ 	.byte	0x04, 0x28
        /*005a*/ 	.short	(.L_524 - .L_523)


	//   ....[0]....
.L_523:
        /*005c*/ 	.word	0x00001240


	//   ....[1]....
        /*0060*/ 	.word	0x00001260


	//   ....[2]....
        /*0064*/ 	.word	0x00001270


	//   ....[3]....
        /*0068*/ 	.word	0x00001280


	//   ....[4]....
        /*006c*/ 	.word	0x000012b0


	//   ....[5]....
        /*0070*/ 	.word	0x000012e0


	//   ....[6]....
        /*0074*/ 	.word	0x000012f0


	//   ....[7]....
        /*0078*/ 	.word	0x00001300


	//   ....[8]....
        /*007c*/ 	.word	0x00001360


	//   ....[9]....
        /*0080*/ 	.word	0x000013a0


	//   ....[10]....
        /*0084*/ 	.word	0x000013d0


	//   ....[11]....
        /*0088*/ 	.word	0x000013e0


	//----- nvinfo : EIATTR_VRC_CTA_INIT_COUNT
	.align		4
.L_524:
        /*008c*/ 	.byte	0x02, 0x4a
	.zero		1
	.zero		1


	//----- nvinfo : EIATTR_EXIT_INSTR_OFFSETS
	.align		4
        /*0090*/ 	.byte	0x04, 0x1c
        /*0092*/ 	.short	(.L_526 - .L_525)


	//   ....[0]....
.L_525:
        /*0094*/ 	.word	0x00000280


	//   ....[1]....
        /*0098*/ 	.word	0x000018f0


	//   ....[2]....
        /*009c*/ 	.word	0x00001970


	//----- nvinfo : EIATTR_MAX_THREADS
	.align		4
.L_526:
        /*00a0*/ 	.byte	0x04, 0x05
        /*00a2*/ 	.short	(.L_528 - .L_527)
.L_527:
        /*00a4*/ 	.word	0x00000100
        /*00a8*/ 	.word	0x00000001
        /*00ac*/ 	.word	0x00000001


	//----- nvinfo : EIATTR_CRS_STACK_SIZE
	.align		4
.L_528:
        /*00b0*/ 	.byte	0x04, 0x1e
        /*00b2*/ 	.short	(.L_530 - .L_529)
.L_529:
        /*00b4*/ 	.word	0x00000000


	//----- nvinfo : EIATTR_CBANK_PARAM_SIZE
	.align		4
.L_530:
        /*00b8*/ 	.byte	0x03, 0x19
        /*00ba*/ 	.short	0x00f0


	//----- nvinfo : EIATTR_PARAM_CBANK
	.align		4
        /*00bc*/ 	.byte	0x04, 0x0a
        /*00be*/ 	.short	(.L_532 - .L_531)
	.align		4
.L_531:
        /*00c0*/ 	.word	index@(.nv.constant0._ZN7cutlass13device_kernelIN5flash22FlashAttnBwdPreprocessIN4cute5tupleIJNS3_1CILi128EEENS5_ILi64EEEEEENS_10bfloat16_tEfNS_4arch4Sm90ELb1ELb1EEEEEvNT_6ParamsE)
        /*00c4*/ 	.short	0x0380
        /*00c6*/ 	.short	0x00f0


	//----- nvinfo : EIATTR_SW_WAR
	.align		4
.L_532:
        /*00c8*/ 	.byte	0x04, 0x36
        /*00ca*/ 	.short	(.L_534 - .L_533)
.L_533:
        /*00cc*/ 	.word	0x00000008
.L_534:


//--------------------- .nv.callgraph             --------------------------
	.section	.nv.callgraph,"",@"SHT_CUDA_CALLGRAPH"
	.align	4
	.sectionentsize	8
	.align		4
        /*0000*/ 	.word	0x00000000
	.align		4
        /*0004*/ 	.word	0xffffffff
	.align		4
        /*0008*/ 	.word	0x00000000
	.align		4
        /*000c*/ 	.word	0xfffffffe
	.align		4
        /*0010*/ 	.word	0x00000000
	.align		4
        /*0014*/ 	.word	0xfffffffd
	.align		4
        /*0018*/ 	.word	0x00000000
	.align		4
        /*001c*/ 	.word	0xfffffffc


//--------------------- .nv.constant4             --------------------------
	.section	.nv.constant4,"a",@progbits
	.align	8
	.align		8
.nv.constant4:
        /*0000*/ 	.dword	_ZN65_INTERNAL_d6de7d86_29_flash_bwd_hdim64_bf16_sm90_cu_744032ad_29034cuda3std3__45__cpo5beginE
	.align		8
        /*0008*/ 	.dword	_ZN65_INTERNAL_d6de7d86_29_flash_bwd_hdim64_bf16_sm90_cu_744032ad_29034cuda3std3__45__cpo3endE
	.align		8
        /*0010*/ 	.dword	_ZN65_INTERNAL_d6de7d86_29_flash_bwd_hdim64_bf16_sm90_cu_744032ad_29034cuda3std3__45__cpo6cbeginE
	.align		8
        /*0018*/ 	.dword	_ZN65_INTERNAL_d6de7d86_29_flash_bwd_hdim64_bf16_sm90_cu_744032ad_29034cuda3std3__45__cpo4cendE
	.align		8
        /*0020*/ 	.dword	_ZN65_INTERNAL_d6de7d86_29_flash_bwd_hdim64_bf16_sm90_cu_744032ad_29034cuda3std3__467_GLOBAL__N__d6de7d86_29_flash_bwd_hdim64_bf16_sm90_cu_744032ad_29036ignoreE
	.align		8
        /*0028*/ 	.dword	_ZN65_INTERNAL_d6de7d86_29_flash_bwd_hdim64_bf16_sm90_cu_744032ad_29034cuda3std3__419piecewise_constructE
	.align		8
        /*0030*/ 	.dword	_ZN65_INTERNAL_d6de7d86_29_flash_bwd_hdim64_bf16_sm90_cu_744032ad_29034cuda3std3__48in_placeE
	.align		8
        /*0038*/ 	.dword	_ZN65_INTERNAL_d6de7d86_29_flash_bwd_hdim64_bf16_sm90_cu_744032ad_29034cuda3std6ranges3__45__cpo4swapE
	.align		8
        /*0040*/ 	.dword	_ZN65_INTERNAL_d6de7d86_29_flash_bwd_hdim64_bf16_sm90_cu_744032ad_29034cuda3std6ranges3__45__cpo9iter_moveE
	.align		8
        /*0048*/ 	.dword	_ZN65_INTERNAL_d6de7d86_29_flash_bwd_hdim64_bf16_sm90_cu_744032ad_29034cute7productE
	.align		8
        /*0050*/ 	.dword	_ZN65_INTERNAL_d6de7d86_29_flash_bwd_hdim64_bf16_sm90_cu_744032ad_29034cute1_E


//--------------------- .text._ZN7cutlass13device_kernelIN5flash11enable_sm90INS1_16FlashAttnBwdSm90INS1_25CollectiveMainloopBwdSm90ILi2ELi2ELi2EN4cute5tupleIJNS5_1CILi1EEES8_S8_EEENS6_IJNS7_ILi128EEESA_NS7_ILi64EEEEEENS_10bfloat16_tEfNS_4arch4Sm90ELb0ELb0ELb0ELb0ELb0ELb1ELb0ELb0ELi2ELi1ELi2ELi2ELb0EEENS1_21CollectiveEpilogueBwdISC_SD_SF_Li256ELb0ELb0ELi1EEENS1_19SingleTileSchedulerILb0ELb0ELb0ELi128EEEEEEEEEvNT_6ParamsE --------------------------
	.section	.text._ZN7cutlass13device_kernelIN5flash11enable_sm90INS1_16FlashAttnBwdSm90INS1_25CollectiveMainloopBwdSm90ILi2ELi2ELi2EN4cute5tupleIJNS5_1CILi1EEES8_S8_EEENS6_IJNS7_ILi128EEESA_NS7_ILi64EEEEEENS_10bfloat16_tEfNS_4arch4Sm90ELb0ELb0ELb0ELb0ELb0ELb1ELb0ELb0ELi2ELi1ELi2ELi2ELb0EEENS1_21CollectiveEpilogueBwdISC_SD_SF_Li256ELb0ELb0ELi1EEENS1_19SingleTileSchedulerILb0ELb0ELb0ELi128EEEEEEEEEvNT_6ParamsE,"ax",@progbits
	.align	128
.text._ZN7cutlass13device_kernelIN5flash11enable_sm90INS1_16FlashAttnBwdSm90INS1_25CollectiveMainloopBwdSm90ILi2ELi2ELi2EN4cute5tupleIJNS5_1CILi1EEES8_S8_EEENS6_IJNS7_ILi128EEESA_NS7_ILi64EEEEEENS_10bfloat16_tEfNS_4arch4Sm90ELb0ELb0ELb0ELb0ELb0ELb1ELb0ELb0ELi2ELi1ELi2ELi2ELb0EEENS1_21CollectiveEpilogueBwdISC_SD_SF_Li256ELb0ELb0ELi1EEENS1_19SingleTileSchedulerILb0ELb0ELb0ELi128EEEEEEEEEvNT_6ParamsE:
        .type           _ZN7cutlass13device_kernelIN5flash11enable_sm90INS1_16FlashAttnBwdSm90INS1_25CollectiveMainloopBwdSm90ILi2ELi2ELi2EN4cute5tupleIJNS5_1CILi1EEES8_S8_EEENS6_IJNS7_ILi128EEESA_NS7_ILi64EEEEEENS_10bfloat16_tEfNS_4arch4Sm90ELb0ELb0ELb0ELb0ELb0ELb1ELb0ELb0ELi2ELi1ELi2ELi2ELb0EEENS1_21CollectiveEpilogueBwdISC_SD_SF_Li256ELb0ELb0ELi1EEENS1_19SingleTileSchedulerILb0ELb0ELb0ELi128EEEEEEEEEvNT_6ParamsE,@function
        .size           _ZN7cutlass13device_kernelIN5flash11enable_sm90INS1_16FlashAttnBwdSm90INS1_25CollectiveMainloopBwdSm90ILi2ELi2ELi2EN4cute5tupleIJNS5_1CILi1EEES8_S8_EEENS6_IJNS7_ILi128EEESA_NS7_ILi64EEEEEENS_10bfloat16_tEfNS_4arch4Sm90ELb0ELb0ELb0ELb0ELb0ELb1ELb0ELb0ELi2ELi1ELi2ELi2ELb0EEENS1_21CollectiveEpilogueBwdISC_SD_SF_Li256ELb0ELb0ELi1EEENS1_19SingleTileSchedulerILb0ELb0ELb0ELi128EEEEEEEEEvNT_6ParamsE,(.L_x_68 - _ZN7cutlass13device_kernelIN5flash11enable_sm90INS1_16FlashAttnBwdSm90INS1_25CollectiveMainloopBwdSm90ILi2ELi2ELi2EN4cute5tupleIJNS5_1CILi1EEES8_S8_EEENS6_IJNS7_ILi128EEESA_NS7_ILi64EEEEEENS_10bfloat16_tEfNS_4arch4Sm90ELb0ELb0ELb0ELb0ELb0ELb1ELb0ELb0ELi2ELi1ELi2ELi2ELb0EEENS1_21CollectiveEpilogueBwdISC_SD_SF_Li256ELb0ELb0ELi1EEENS1_19SingleTileSchedulerILb0ELb0ELb0ELi128EEEEEEEEEvNT_6ParamsE)
        .other          _ZN7cutlass13device_kernelIN5flash11enable_sm90INS1_16FlashAttnBwdSm90INS1_25CollectiveMainloopBwdSm90ILi2ELi2ELi2EN4cute5tupleIJNS5_1CILi1EEES8_S8_EEENS6_IJNS7_ILi128EEESA_NS7_ILi64EEEEEENS_10bfloat16_tEfNS_4arch4Sm90ELb0ELb0ELb0ELb0ELb0ELb1ELb0ELb0ELi2ELi1ELi2ELi2ELb0EEENS1_21CollectiveEpilogueBwdISC_SD_SF_Li256ELb0ELb0ELi1EEENS1_19SingleTileSchedulerILb0ELb0ELb0ELi128EEEEEEEEEvNT_6ParamsE,@"STO_CUDA_ENTRY STV_DEFAULT"
_ZN7cutlass13device_kernelIN5flash11enable_sm90INS1_16FlashAttnBwdSm90INS1_25CollectiveMainloopBwdSm90ILi2ELi2ELi2EN4cute5tupleIJNS5_1CILi1EEES8_S8_EEENS6_IJNS7_ILi128EEESA_NS7_ILi64EEEEEENS_10bfloat16_tEfNS_4arch4Sm90ELb0ELb0ELb0ELb0ELb0ELb1ELb0ELb0ELi2ELi1ELi2ELi2ELb0EEENS1_21CollectiveEpilogueBwdISC_SD_SF_Li256ELb0ELb0ELi1EEENS1_19SingleTileSchedulerILb0ELb0ELb0ELi128EEEEEEEEEvNT_6ParamsE:
[----:B------:R-:W-:Y:S01]  /*0000*/  LDC R1, c[0x0][0x37c] ;  /* 0x0000df00ff017b82 */ /* 0x000fe20000000800 */
[----:B------:R-:W-:Y:S05]  /*0010*/  EXIT ;  /* 0x000000000000794d */ /* 0x000fea0003800000 */
.L_x_0:
[----:B------:R-:W-:-:S00]  /*0020*/  BRA `(.L_x_0) ;  /* 0xfffffffc00fc7947 */ /* 0x000fc0000383ffff */
[----:B------:R-:W-:-:S00]  /*0030*/  NOP ;  /* 0x0000000000007918 */ /* 0x000fc00000000000 */
        /* <DEDUP_REMOVED lines=12> */
.L_x_68:


//--------------------- .text._ZN7cutlass13device_kernelIN5flash11enable_sm90INS1_16FlashAttnBwdSm90INS1_25CollectiveMainloopBwdSm90ILi2ELi2ELi2EN4cute5tupleIJNS5_1CILi1EEES8_S8_EEENS6_IJNS7_ILi128EEESA_NS7_ILi64EEEEEENS_10bfloat16_tEfNS_4arch4Sm90ELb0ELb0ELb0ELb0ELb1ELb1ELb0ELb0ELi2ELi1ELi2ELi2ELb0EEENS1_21CollectiveEpilogueBwdISC_SD_SF_Li256ELb0ELb0ELi1EEENS1_19SingleTileSchedulerILb0ELb0ELb0ELi128EEEEEEEEEvNT_6ParamsE --------------------------
	.section	.text._ZN7cutlass13device_kernelIN5flash11enable_sm90INS1_16FlashAttnBwdSm90INS1_25CollectiveMainloopBwdSm90ILi2ELi2ELi2EN4cute5tupleIJNS5_1CILi1EEES8_S8_EEENS6_IJNS7_ILi128EEESA_NS7_ILi64EEEEEENS_10bfloat16_tEfNS_4arch4Sm90ELb0ELb0ELb0ELb0ELb1ELb1ELb0ELb0ELi2ELi1ELi2ELi2ELb0EEENS1_21CollectiveEpilogueBwdISC_SD_SF_Li256ELb0ELb0ELi1EEENS1_19SingleTileSchedulerILb0ELb0ELb0ELi128EEEEEEEEEvNT_6ParamsE,"ax",@progbits
	.align	128
.text._ZN7cutlass13device_kernelIN5flash11enable_sm90INS1_16FlashAttnBwdSm90INS1_25CollectiveMainloopBwdSm90ILi2ELi2ELi2EN4cute5tupleIJNS5_1CILi1EEES8_S8_EEENS6_IJNS7_ILi128EEESA_NS7_ILi64EEEEEENS_10bfloat16_tEfNS_4arch4Sm90ELb0ELb0ELb0ELb0ELb1ELb1ELb0ELb0ELi2ELi1ELi2ELi2ELb0EEENS1_21CollectiveEpilogueBwdISC_SD_SF_Li256ELb0ELb0ELi1EEENS1_19SingleTileSchedulerILb0ELb0ELb0ELi128EEEEEEEEEvNT_6ParamsE:
        .type           _ZN7cutlass13device_kernelIN5flash11enable_sm90INS1_16FlashAttnBwdSm90INS1_25CollectiveMainloopBwdSm90ILi2ELi2ELi2EN4cute5tupleIJNS5_1CILi1EEES8_S8_EEENS6_IJNS7_ILi128EEESA_NS7_ILi64EEEEEENS_10bfloat16_tEfNS_4arch4Sm90ELb0ELb0ELb0ELb0ELb1ELb1ELb0ELb0ELi2ELi1ELi2ELi2ELb0EEENS1_21CollectiveEpilogueBwdISC_SD_SF_Li256ELb0ELb0ELi1EEENS1_19SingleTileSchedulerILb0ELb0ELb0ELi128EEEEEEEEEvNT_6ParamsE,@function
        .size           _ZN7cutlass13device_kernelIN5flash11enable_sm90INS1_16FlashAttnBwdSm90INS1_25CollectiveMainloopBwdSm90ILi2ELi2ELi2EN4cute5tupleIJNS5_1CILi1EEES8_S8_EEENS6_IJNS7_ILi128EEESA_NS7_ILi64EEEEEENS_10bfloat16_tEfNS_4arch4Sm90ELb0ELb0ELb0ELb0ELb1ELb1ELb0ELb0ELi2ELi1ELi2ELi2ELb0EEENS1_21CollectiveEpilogueBwdISC_SD_SF_Li256ELb0ELb0ELi1EEENS1_19SingleTileSchedulerILb0ELb0ELb0ELi128EEEEEEEEEvNT_6ParamsE,(.L_x_69 - _ZN7cutlass13device_kernelIN5flash11enable_sm90INS1_16FlashAttnBwdSm90INS1_25CollectiveMainloopBwdSm90ILi2ELi2ELi2EN4cute5tupleIJNS5_1CILi1EEES8_S8_EEENS6_IJNS7_ILi128EEESA_NS7_ILi64EEEEEENS_10bfloat16_tEfNS_4arch4Sm90ELb0ELb0ELb0ELb0ELb1ELb1ELb0ELb0ELi2ELi1ELi2ELi2ELb0EEENS1_21CollectiveEpilogueBwdISC_SD_SF_Li256ELb0ELb0ELi1EEENS1_19SingleTileSchedulerILb0ELb0ELb0ELi128EEEEEEEEEvNT_6ParamsE)
        .other          _ZN7cutlass13device_kernelIN5flash11enable_sm90INS1_16FlashAttnBwdSm90INS1_25CollectiveMainloopBwdSm90ILi2ELi2ELi2EN4cute5tupleIJNS5_1CILi1EEES8_S8_EEENS6_IJNS7_ILi128EEESA_NS7_ILi64EEEEEENS_10bfloat16_tEfNS_4arch4Sm90ELb0ELb0ELb0ELb0ELb1ELb1ELb0ELb0ELi2ELi1ELi2ELi2ELb0EEENS1_21CollectiveEpilogueBwdISC_SD_SF_Li256ELb0ELb0ELi1EEENS1_19SingleTileSchedulerILb0ELb0ELb0ELi128EEEEEEEEEvNT_6ParamsE,@"STO_CUDA_ENTRY STV_DEFAULT"
_ZN7cutlass13device_kernelIN5flash11enable_sm90INS1_16FlashAttnBwdSm90INS1_25CollectiveMainloopBwdSm90ILi2ELi2ELi2EN4cute5tupleIJNS5_1CILi1EEES8_S8_EEENS6_IJNS7_ILi128EEESA_NS7_ILi64EEEEEENS_10bfloat16_tEfNS_4arch4Sm90ELb0ELb0ELb0ELb0ELb1ELb1ELb0ELb0ELi2ELi1ELi2ELi2ELb0EEENS1_21CollectiveEpilogueBwdISC_SD_SF_Li256ELb0ELb0ELi1EEENS1_19SingleTileSchedulerILb0ELb0ELb0ELi128EEEEEEEEEvNT_6ParamsE:
[----:B------:R-:W-:Y:S01]  /*0000*/  LDC R1, c[0x0][0x37c] ;  /* 0x0000df00ff017b82 */ /* 0x000fe20000000800 */
[----:B------:R-:W-:Y:S05]  /*0010*/  EXIT ;  /* 0x000000000000794d */ /* 0x000fea0003800000 */
.L_x_1:
        /* <DEDUP_REMOVED lines=14> */
.L_x_69:


//--------------------- .text._ZN7cutlass13device_kernelIN5flash11enable_sm90INS1_16FlashAttnBwdSm90INS1_25CollectiveMainloopBwdSm90ILi2ELi2ELi2EN4cute5tupleIJNS5_1CILi1EEES8_S8_EEENS6_IJNS7_ILi128EEESA_NS7_ILi64EEEEEENS_10bfloat16_tEfNS_4arch4Sm90ELb0ELb0ELb0ELb0ELb0ELb1ELb0ELb0ELi2ELi1ELi2ELi2ELb0EEENS1_24CollectiveEpilogueBwdGQAISC_fSF_Li256ELb0ELb0EEENS1_19SingleTileSchedulerILb0ELb0ELb0ELi128EEEEEEEEEvNT_6ParamsE --------------------------
	.section	.text._ZN7cutlass13device_kernelIN5flash11enable_sm90INS1_16FlashAttnBwdSm90INS1_25CollectiveMainloopBwdSm90ILi2ELi2ELi2EN4cute5tupleIJNS5_1CILi1EEES8_S8_EEENS6_IJNS7_ILi128EEESA_NS7_ILi64EEEEEENS_10bfloat16_tEfNS_4arch4Sm90ELb0ELb0ELb0ELb0ELb0ELb1ELb0ELb0ELi2ELi1ELi2ELi2ELb0EEENS1_24CollectiveEpilogueBwdGQAISC_fSF_Li256ELb0ELb0EEENS1_19SingleTileSchedulerILb0ELb0ELb0ELi128EEEEEEEEEvNT_6ParamsE,"ax",@progbits
	.align	128
.text._ZN7cutlass13device_kernelIN5flash11enable_sm90INS1_16FlashAttnBwdSm90INS1_25CollectiveMainloopBwdSm90ILi2ELi2ELi2EN4cute5tupleIJNS5_1CILi1EEES8_S8_EEENS6_IJNS7_ILi128EEESA_NS7_ILi64EEEEEENS_10bfloat16_tEfNS_4arch4Sm90ELb0ELb0ELb0ELb0ELb0ELb1ELb0ELb0ELi2ELi1ELi2ELi2ELb0EEENS1_24CollectiveEpilogueBwdGQAISC_fSF_Li256ELb0ELb0EEENS1_19SingleTileSchedulerILb0ELb0ELb0ELi128EEEEEEEEEvNT_6ParamsE:
        .type           _ZN7cutlass13device_kernelIN5flash11enable_sm90INS1_16FlashAttnBwdSm90INS1_25CollectiveMainloopBwdSm90ILi2ELi2ELi2EN4cute5tupleIJNS5_1CILi1EEES8_S8_EEENS6_IJNS7_ILi128EEESA_NS7_ILi64EEEEEENS_10bfloat16_tEfNS_4arch4Sm90ELb0ELb0ELb0ELb0ELb0ELb1ELb0ELb0ELi2ELi1ELi2ELi2ELb0EEENS1_24CollectiveEpilogueBwdGQAISC_fSF_Li256ELb0ELb0EEENS1_19SingleTileSchedulerILb0ELb0ELb0ELi128EEEEEEEEEvNT_6ParamsE,@function
        .size           _ZN7cutlass13device_kernelIN5flash11enable_sm90INS1_16FlashAttnBwdSm90INS1_25CollectiveMainloopBwdSm90ILi2ELi2ELi2EN4cute5tupleIJNS5_1CILi1EEES8_S8_EEENS6_IJNS7_ILi128EEESA_NS7_ILi64EEEEEENS_10bfloat16_tEfNS_4arch4Sm90ELb0ELb0ELb0ELb0ELb0ELb1ELb0ELb0ELi2ELi1ELi2ELi2ELb0EEENS1_24CollectiveEpilogueBwdGQAISC_fSF_Li256ELb0ELb0EEENS1_19SingleTileSchedulerILb0ELb0ELb0ELi128EEEEEEEEEvNT_6ParamsE,(.L_x_70 - _ZN7cutlass13device_kernelIN5flash11enable_sm90INS1_16FlashAttnBwdSm90INS1_25CollectiveMainloopBwdSm90ILi2ELi2ELi2EN4cute5tupleIJNS5_1CILi1EEES8_S8_EEENS6_IJNS7_ILi128EEESA_NS7_ILi64EEEEEENS_10bfloat16_tEfNS_4arch4Sm90ELb0ELb0ELb0ELb0ELb0ELb1ELb0ELb0ELi2ELi1ELi2ELi2ELb0EEENS1_24CollectiveEpilogueBwdGQAISC_fSF_Li256ELb0ELb0EEENS1_19SingleTileSchedulerILb0ELb0ELb0ELi128EEEEEEEEEvNT_6ParamsE)
        .other          _ZN7cutlass13device_kernelIN5flash11enable_sm90INS1_16FlashAttnBwdSm90INS1_25CollectiveMainloopBwdSm90ILi2ELi2ELi2EN4cute5tupleIJNS5_1CILi1EEES8_S8_EEENS6_IJNS7_ILi128EEESA_NS7_ILi64EEEEEENS_10bfloat16_tEfNS_4arch4Sm90ELb0ELb0ELb0ELb0ELb0ELb1ELb0ELb0ELi2ELi1ELi2ELi2ELb0EEENS1_24CollectiveEpilogueBwdGQAISC_fSF_Li256ELb0ELb0EEENS1_19SingleTileSchedulerILb0ELb0ELb0ELi128EEEEEEEEEvNT_6ParamsE,@"STO_CUDA_ENTRY STV_DEFAULT"
_ZN7cutlass13device_kernelIN5flash11enable_sm90INS1_16FlashAttnBwdSm90INS1_25CollectiveMainloopBwdSm90ILi2ELi2ELi2EN4cute5tupleIJNS5_1CILi1EEES8_S8_EEENS6_IJNS7_ILi128EEESA_NS7_ILi64EEEEEENS_10bfloat16_tEfNS_4arch4Sm90ELb0ELb0ELb0ELb0ELb0ELb1ELb0ELb0ELi2ELi1ELi2ELi2ELb0EEENS1_24CollectiveEpilogueBwdGQAISC_fSF_Li256ELb0ELb0EEENS1_19SingleTileSchedulerILb0ELb0ELb0ELi128EEEEEEEEEvNT_6ParamsE:
[----:B------:R-:W-:Y:S01]  /*0000*/  LDC R1, c[0x0][0x37c] ;  /* 0x0000df00ff017b82 */ /* 0x000fe20000000800 */
[----:B------:R-:W-:Y:S05]  /*0010*/  EXIT ;  /* 0x000000000000794d */ /* 0x000fea0003800000 */
.L_x_2:
        /* <DEDUP_REMOVED lines=14> */
.L_x_70:


//--------------------- .text._ZN7cutlass13device_kernelIN5flash11enable_sm90INS1_16FlashAttnBwdSm90INS1_25CollectiveMainloopBwdSm90ILi2ELi2ELi2EN4cute5tupleIJNS5_1CILi1EEES8_S8_EEENS6_IJNS7_ILi128EEESA_NS7_ILi64EEEEEENS_10bfloat16_tEfNS_4arch4Sm90ELb0ELb0ELb0ELb0ELb1ELb1ELb0ELb0ELi2ELi1ELi2ELi2ELb0EEENS1_24CollectiveEpilogueBwdGQAISC_fSF_Li256ELb0ELb1EEENS1_19SingleTileSchedulerILb0ELb0ELb0ELi128EEEEEEEEEvNT_6ParamsE --------------------------
	.section	.text._ZN7cutlass13device_kernelIN5flash11enable_sm90INS1_16FlashAttnBwdSm90INS1_25CollectiveMainloopBwdSm90ILi2ELi2ELi2EN4cute5tupleIJNS5_1CILi1EEES8_S8_EEENS6_IJNS7_ILi128EEESA_NS7_ILi64EEEEEENS_10bfloat16_tEfNS_4arch4Sm90ELb0ELb0ELb0ELb0ELb1ELb1ELb0ELb0ELi2ELi1ELi2ELi2ELb0EEENS1_24CollectiveEpilogueBwdGQAISC_fSF_Li256ELb0ELb1EEENS1_19SingleTileSchedulerILb0ELb0ELb0ELi128EEEEEEEEEvNT_6ParamsE,"ax",@progbits
	.align	128
.text._ZN7cutlass13device_kernelIN5flash11enable_sm90INS1_16FlashAttnBwdSm90INS1_25CollectiveMainloopBwdSm90ILi2ELi2ELi2EN4cute5tupleIJNS5_1CILi1EEES8_S8_EEENS6_IJNS7_ILi128EEESA_NS7_ILi64EEEEEENS_10bfloat16_tEfNS_4arch4Sm90ELb0ELb0ELb0ELb0ELb1ELb1ELb0ELb0ELi2ELi1ELi2ELi2ELb0EEENS1_24CollectiveEpilogueBwdGQAISC_fSF_Li256ELb0ELb1EEENS1_19SingleTileSchedulerILb0ELb0ELb0ELi128EEEEEEEEEvNT_6ParamsE:
        .type           _ZN7cutlass13device_kernelIN5flash11enable_sm90INS1_16FlashAttnBwdSm90INS1_25CollectiveMainloopBwdSm90ILi2ELi2ELi2EN4cute5tupleIJNS5_1CILi1EEES8_S8_EEENS6_IJNS7_ILi128EEESA_NS7_ILi64EEEEEENS_10bfloat16_tEfNS_4arch4Sm90ELb0ELb0ELb0ELb0ELb1ELb1ELb0ELb0ELi2ELi1ELi2ELi2ELb0EEENS1_24CollectiveEpilogueBwdGQAISC_fSF_Li256ELb0ELb1EEENS1_19SingleTileSchedulerILb0ELb0ELb0ELi128EEEEEEEEEvNT_6ParamsE,@function
        .size           _ZN7cutlass13device_kernelIN5flash11enable_sm90INS1_16FlashAttnBwdSm90INS1_25CollectiveMainloopBwdSm90ILi2ELi2ELi2EN4cute5tupleIJNS5_1CILi1EEES8_S8_EEENS6_IJNS7_ILi128EEESA_NS7_ILi64EEEEEENS_10bfloat16_tEfNS_4arch4Sm90ELb0ELb0ELb0ELb0ELb1ELb1ELb0ELb0ELi2ELi1ELi2ELi2ELb0EEENS1_24CollectiveEpilogueBwdGQAISC_fSF_Li256ELb0ELb1EEENS1_19SingleTileSchedulerILb0ELb0ELb0ELi128EEEEEEEEEvNT_6ParamsE,(.L_x_71 - _ZN7cutlass13device_kernelIN5flash11enable_sm90INS1_16FlashAttnBwdSm90INS1_25CollectiveMainloopBwdSm90ILi2ELi2ELi2EN4cute5tupleIJNS5_1CILi1EEES8_S8_EEENS6_IJNS7_ILi128EEESA_NS7_ILi64EEEEEENS_10bfloat16_tEfNS_4arch4Sm90ELb0ELb0ELb0ELb0ELb1ELb1ELb0ELb0ELi2ELi1ELi2ELi2ELb0EEENS1_24CollectiveEpilogueBwdGQAISC_fSF_Li256ELb0ELb1EEENS1_19SingleTileSchedulerILb0ELb0ELb0ELi128EEEEEEEEEvNT_6ParamsE)
        .other          _ZN7cutlass13device_kernelIN5flash11enable_sm90INS1_16FlashAttnBwdSm90INS1_25CollectiveMainloopBwdSm90ILi2ELi2ELi2EN4cute5tupleIJNS5_1CILi1EEES8_S8_EEENS6_IJNS7_ILi128EEESA_NS7_ILi64EEEEEENS_10bfloat16_tEfNS_4arch4Sm90ELb0ELb0ELb0ELb0ELb1ELb1ELb0ELb0ELi2ELi1ELi2ELi2ELb0EEENS1_24CollectiveEpilogueBwdGQAISC_fSF_Li256ELb0ELb1EEENS1_19SingleTileSchedulerILb0ELb0ELb0ELi128EEEEEEEEEvNT_6ParamsE,@"STO_CUDA_ENTRY STV_DEFAULT"
_ZN7cutlass13device_kernelIN5flash11enable_sm90INS1_16FlashAttnBwdSm90INS1_25CollectiveMainloopBwdSm90ILi2ELi2ELi2EN4cute5tupleIJNS5_1CILi1EEES8_S8_EEENS6_IJNS7_ILi128EEESA_NS7_ILi64EEEEEENS_10bfloat16_tEfNS_4arch4Sm90ELb0ELb0ELb0ELb0ELb1ELb1ELb0ELb0ELi2ELi1ELi2ELi2ELb0EEENS1_24CollectiveEpilogueBwdGQAISC_fSF_Li256ELb0ELb1EEENS1_19SingleTileSchedulerILb0ELb0ELb0ELi128EEEEEEEEEvNT_6ParamsE:
[----:B------:R-:W-:Y:S01]  /*0000*/  LDC R1, c[0x0][0x37c] ;  /* 0x0000df00ff017b82 */ /* 0x000fe20000000800 */
[----:B------:R-:W-:Y:S05]  /*0010*/  EXIT ;  /* 0x000000000000794d */ /* 0x000fea0003800000 */
.L_x_3:
        /* <DEDUP_REMOVED lines=14> */
.L_x_71:


//--------------------- .text._ZN7cutlass13device_kernelIN5flash11enable_sm90INS1_16FlashAttnBwdSm90INS1_25CollectiveMainloopBwdSm90ILi2ELi2ELi2EN4cute5tupleIJNS5_1CILi1EEES8_S8_EEENS6_IJNS7_ILi128EEESA_NS7_ILi64EEEEEENS_10bfloat16_tEfNS_4arch4Sm90ELb0ELb0ELb0ELb1ELb0ELb1ELb0ELb0ELi2ELi1ELi2ELi2ELb0EEENS1_21CollectiveEpilogueBwdISC_SD_SF_Li256ELb1ELb0ELi1EEENS1_19SingleTileSchedulerILb1ELb0ELb0ELi128EEEEEEEEEvNT_6ParamsE --------------------------
	.section	.text._ZN7cutlass13device_kernelIN5flash11enable_sm90INS1_16FlashAttnBwdSm90INS1_25CollectiveMainloopBwdSm90ILi2ELi2ELi2EN4cute5tupleIJNS5_1CILi1EEES8_S8_EEENS6_IJNS7_ILi128EEESA_NS7_ILi64EEEEEENS_10bfloat16_tEfNS_4arch4Sm90ELb0ELb0ELb0ELb1ELb0ELb1ELb0ELb0ELi2ELi1ELi2ELi2ELb0EEENS1_21CollectiveEpilogueBwdISC_SD_SF_Li256ELb1ELb0ELi1EEENS1_19SingleTileSchedulerILb1ELb0ELb0ELi128EEEEEEEEEvNT_6ParamsE,"ax",@progbits
	.align	128
.text._ZN7cutlass13device_kernelIN5flash11enable_sm90INS1_16FlashAttnBwdSm90INS1_25CollectiveMainloopBwdSm90ILi2ELi2ELi2EN4cute5tupleIJNS5_1CILi1EEES8_S8_EEENS6_IJNS7_ILi128EEESA_NS7_ILi64EEEEEENS_10bfloat16_tEfNS_4arch4Sm90ELb0ELb0ELb0ELb1ELb0ELb1ELb0ELb0ELi2ELi1ELi2ELi2ELb0EEENS1_21CollectiveEpilogueBwdISC_SD_SF_Li256ELb1ELb0ELi1EEENS1_19SingleTileSchedulerILb1ELb0ELb0ELi128EEEEEEEEEvNT_6ParamsE:
        .type           _ZN7cutlass13device_kernelIN5flash11enable_sm90INS1_16FlashAttnBwdSm90INS1_25CollectiveMainloopBwdSm90ILi2ELi2ELi2EN4cute5tupleIJNS5_1CILi1EEES8_S8_EEENS6_IJNS7_ILi128EEESA_NS7_ILi64EEEEEENS_10bfloat16_tEfNS_4arch4Sm90ELb0ELb0ELb0ELb1ELb0ELb1ELb0ELb0ELi2ELi1ELi2ELi2ELb0EEENS1_21CollectiveEpilogueBwdISC_SD_SF_Li256ELb1ELb0ELi1EEENS1_19SingleTileSchedulerILb1ELb0ELb0ELi128EEEEEEEEEvNT_6ParamsE,@function
        .size           _ZN7cutlass13device_kernelIN5flash11enable_sm90INS1_16FlashAttnBwdSm90INS1_25CollectiveMainloopBwdSm90ILi2ELi2ELi2EN4cute5tupleIJNS5_1CILi1EEES8_S8_EEENS6_IJNS7_ILi128EEESA_NS7_ILi64EEEEEENS_10bfloat16_tEfNS_4arch4Sm90ELb0ELb0ELb0ELb1ELb0ELb1ELb0ELb0ELi2ELi1ELi2ELi2ELb0EEENS1_21CollectiveEpilogueBwdISC_SD_SF_Li256ELb1ELb0ELi1EEENS1_19SingleTileSchedulerILb1ELb0ELb0ELi128EEEEEEEEEvNT_6ParamsE,(.L_x_72 - _ZN7cutlass13device_kernelIN5flash11enable_sm90INS1_16FlashAttnBwdSm90INS1_25CollectiveMainloopBwdSm90ILi2ELi2ELi2EN4cute5tupleIJNS5_1CILi1EEES8_S8_EEENS6_IJNS7_ILi128EEESA_NS7_ILi64EEEEEENS_10bfloat16_tEfNS_4arch4Sm90ELb0ELb0ELb0ELb1ELb0ELb1ELb0ELb0ELi2ELi1ELi2ELi2ELb0EEENS1_21CollectiveEpilogueBwdISC_SD_SF_Li256ELb1ELb0ELi1EEENS1_19SingleTileSchedulerILb1ELb0ELb0ELi128EEEEEEEEEvNT_6ParamsE)
        .other          _ZN7cutlass13device_kernelIN5flash11enable_sm90INS1_16FlashAttnBwdSm90INS1_25CollectiveMainloopBwdSm90ILi2ELi2ELi2EN4cute5tupleIJNS5_1CILi1EEES8_S8_EEENS6_IJNS7_ILi128EEESA_NS7_ILi64EEEEEENS_10bfloat16_tEfNS_4arch4Sm90ELb0ELb0ELb0ELb1ELb0ELb1ELb0ELb0ELi2ELi1ELi2ELi2ELb0EEENS1_21CollectiveEpilogueBwdISC_SD_SF_Li256ELb1ELb0ELi1EEENS1_19SingleTileSchedulerILb1ELb0ELb0ELi128EEEEEEEEEvNT_6ParamsE,@"STO_CUDA_ENTRY STV_DEFAULT"
_ZN7cutlass13device_kernelIN5flash11enable_sm90INS1_16FlashAttnBwdSm90INS1_25CollectiveMainloopBwdSm90ILi2ELi2ELi2EN4cute5tupleIJNS5_1CILi1EEES8_S8_EEENS6_IJNS7_ILi128EEESA_NS7_ILi64EEEEEENS_10bfloat16_tEfNS_4arch4Sm90ELb0ELb0ELb0ELb1ELb0ELb1ELb0ELb0ELi2ELi1ELi2ELi2ELb0EEENS1_21CollectiveEpilogueBwdISC_SD_SF_Li256ELb1ELb0ELi1EEENS1_19SingleTileSchedulerILb1ELb0ELb0ELi128EEEEEEEEEvNT_6ParamsE:
[----:B------:R-:W-:Y:S01]  /*0000*/  LDC R1, c[0x0][0x37c] ;  /* 0x0000df00ff017b82 */ /* 0x000fe20000000800 */
[----:B------:R-:W-:Y:S05]  /*0010*/  EXIT ;  /* 0x000000000000794d */ /* 0x000fea0003800000 */
.L_x_4:
        /* <DEDUP_REMOVED lines=14> */
.L_x_72:


//--------------------- .text._ZN7cutlass13device_kernelIN5flash11enable_sm90INS1_16FlashAttnBwdSm90INS1_25CollectiveMainloopBwdSm90ILi2ELi2ELi2EN4cute5tupleIJNS5_1CILi1EEES8_S8_EEENS6_IJNS7_ILi128EEESA_NS7_ILi64EEEEEENS_10bfloat16_tEfNS_4arch4Sm90ELb0ELb0ELb0ELb1ELb1ELb1ELb0ELb0ELi2ELi1ELi2ELi2ELb0EEENS1_21CollectiveEpilogueBwdISC_SD_SF_Li256ELb1ELb0ELi1EEENS1_19SingleTileSchedulerILb1ELb0ELb0ELi128EEEEEEEEEvNT_6ParamsE --------------------------
	.section	.text._ZN7cutlass13device_kernelIN5flash11enable_sm90INS1_16FlashAttnBwdSm90INS1_25CollectiveMainloopBwdSm90ILi2ELi2ELi2EN4cute5tupleIJNS5_1CILi1EEES8_S8_EEENS6_IJNS7_ILi128EEESA_NS7_ILi64EEEEEENS_10bfloat16_tEfNS_4arch4Sm90ELb0ELb0ELb0ELb1ELb1ELb1ELb0ELb0ELi2ELi1ELi2ELi2ELb0EEENS1_21CollectiveEpilogueBwdISC_SD_SF_Li256ELb1ELb0ELi1EEENS1_19SingleTileSchedulerILb1ELb0ELb0ELi128EEEEEEEEEvNT_6ParamsE,"ax",@progbits
	.align	128
.text._ZN7cutlass13device_kernelIN5flash11enable_sm90INS1_16FlashAttnBwdSm90INS1_25CollectiveMainloopBwdSm90ILi2ELi2ELi2EN4cute5tupleIJNS5_1CILi1EEES8_S8_EEENS6_IJNS7_ILi128EEESA_NS7_ILi64EEEEEENS_10bfloat16_tEfNS_4arch4Sm90ELb0ELb0ELb0ELb1ELb1ELb1ELb0ELb0ELi2ELi1ELi2ELi2ELb0EEENS1_21CollectiveEpilogueBwdISC_SD_SF_Li256ELb1ELb0ELi1EEENS1_19SingleTileSchedulerILb1ELb0ELb0ELi128EEEEEEEEEvNT_6ParamsE:
        .type           _ZN7cutlass13device_kernelIN5flash11enable_sm90INS1_16FlashAttnBwdSm90INS1_25CollectiveMainloopBwdSm90ILi2ELi2ELi2EN4cute5tupleIJNS5_1CILi1EEES8_S8_EEENS6_IJNS7_ILi128EEESA_NS7_ILi64EEEEEENS_10bfloat16_tEfNS_4arch4Sm90ELb0ELb0ELb0ELb1ELb1ELb1ELb0ELb0ELi2ELi1ELi2ELi2ELb0EEENS1_21CollectiveEpilogueBwdISC_SD_SF_Li256ELb1ELb0ELi1EEENS1_19SingleTileSchedulerILb1ELb0ELb0ELi128EEEEEEEEEvNT_6ParamsE,@function
        .size           _ZN7cutlass13device_kernelIN5flash11enable_sm90INS1_16FlashAttnBwdSm90INS1_25CollectiveMainloopBwdSm90ILi2ELi2ELi2EN4cute5tupleIJNS5_1CILi1EEES8_S8_EEENS6_IJNS7_ILi128EEESA_NS7_ILi64EEEEEENS_10bfloat16_tEfNS_4arch4Sm90ELb0ELb0ELb0ELb1ELb1ELb1ELb0ELb0ELi2ELi1ELi2ELi2ELb0EEENS1_21CollectiveEpilogueBwdISC_SD_SF_Li256ELb1ELb0ELi1EEENS1_19SingleTileSchedulerILb1ELb0ELb0ELi128EEEEEEEEEvNT_6ParamsE,(.L_x_73 - _ZN7cutlass13device_kernelIN5flash11enable_sm90INS1_16FlashAttnBwdSm90INS1_25CollectiveMainloopBwdSm90ILi2ELi2ELi2EN4cute5tupleIJNS5_1CILi1EEES8_S8_EEENS6_IJNS7_ILi128EEESA_NS7_ILi64EEEEEENS_10bfloat16_tEfNS_4arch4Sm90ELb0ELb0ELb0ELb1ELb1ELb1ELb0ELb0ELi2ELi1ELi2ELi2ELb0EEENS1_21CollectiveEpilogueBwdISC_SD_SF_Li256ELb1ELb0ELi1EEENS1_19SingleTileSchedulerILb1ELb0ELb0ELi128EEEEEEEEEvNT_6ParamsE)
        .other          _ZN7cutlass13device_kernelIN5flash11enable_sm90INS1_16FlashAttnBwdSm90INS1_25CollectiveMainloopBwdSm90ILi2ELi2ELi2EN4cute5tupleIJNS5_1CILi1EEES8_S8_EEENS6_IJNS7_ILi128EEESA_NS7_ILi64EEEEEENS_10bfloat16_tEfNS_4arch4Sm90ELb0ELb0ELb0ELb1ELb1ELb1ELb0ELb0ELi2ELi1ELi2ELi2ELb0EEENS1_21CollectiveEpilogueBwdISC_SD_SF_Li256ELb1ELb0ELi1EEENS1_19SingleTileSchedulerILb1ELb0ELb0ELi128EEEEEEEEEvNT_6ParamsE,@"STO_CUDA_ENTRY STV_DEFAULT"
_ZN7cutlass13device_kernelIN5flash11enable_sm90INS1_16FlashAttnBwdSm90INS1_25CollectiveMainloopBwdSm90ILi2ELi2ELi2EN4cute5tupleIJNS5_1CILi1EEES8_S8_EEENS6_IJNS7_ILi128EEESA_NS7_ILi64EEEEEENS_10bfloat16_tEfNS_4arch4Sm90ELb0ELb0ELb0ELb1ELb1ELb1ELb0ELb0ELi2ELi1ELi2ELi2ELb0EEENS1_21CollectiveEpilogueBwdISC_SD_SF_Li256ELb1ELb0ELi1EEENS1_19SingleTileSchedulerILb1ELb0ELb0ELi128EEEEEEEEEvNT_6ParamsE:
[----:B------:R-:W-:Y:S01]  /*0000*/  LDC R1, c[0x0][0x37c] ;  /* 0x0000df00ff017b82 */ /* 0x000fe20000000800 */
[----:B------:R-:W-:Y:S05]  /*0010*/  EXIT ;  /* 0x000000000000794d */ /* 0x000fea0003800000 */
.L_x_5:
        /* <DEDUP_REMOVED lines=14> */
.L_x_73:


//--------------------- .text._ZN7cutlass13device_kernelIN5flash11enable_sm90INS1_16FlashAttnBwdSm90INS1_25CollectiveMainloopBwdSm90ILi2ELi2ELi2EN4cute5tupleIJNS5_1CILi1EEES8_S8_EEENS6_IJNS7_ILi128EEESA_NS7_ILi64EEEEEENS_10bfloat16_tEfNS_4arch4Sm90ELb0ELb0ELb0ELb1ELb0ELb1ELb0ELb0ELi2ELi1ELi2ELi2ELb0EEENS1_24CollectiveEpilogueBwdGQAISC_fSF_Li256ELb1ELb0EEENS1_19SingleTileSchedulerILb1ELb0ELb0ELi128EEEEEEEEEvNT_6ParamsE --------------------------
	.section	.text._ZN7cutlass13device_kernelIN5flash11enable_sm90INS1_16FlashAttnBwdSm90INS1_25CollectiveMainloopBwdSm90ILi2ELi2ELi2EN4cute5tupleIJNS5_1CILi1EEES8_S8_EEENS6_IJNS7_ILi128EEESA_NS7_ILi64EEEEEENS_10bfloat16_tEfNS_4arch4Sm90ELb0ELb0ELb0ELb1ELb0ELb1ELb0ELb0ELi2ELi1ELi2ELi2ELb0EEENS1_24CollectiveEpilogueBwdGQAISC_fSF_Li256ELb1ELb0EEENS1_19SingleTileSchedulerILb1ELb0ELb0ELi128EEEEEEEEEvNT_6ParamsE,"ax",@progbits
	.align	128
.text._ZN7cutlass13device_kernelIN5flash11enable_sm90INS1_16FlashAttnBwdSm90INS1_25CollectiveMainloopBwdSm90ILi2ELi2ELi2EN4cute5tupleIJNS5_1CILi1EEES8_S8_EEENS6_IJNS7_ILi128EEESA_NS7_ILi64EEEEEENS_10bfloat16_tEfNS_4arch4Sm90ELb0ELb0ELb0ELb1ELb0ELb1ELb0ELb0ELi2ELi1ELi2ELi2ELb0EEENS1_24CollectiveEpilogueBwdGQAISC_fSF_Li256ELb1ELb0EEENS1_19SingleTileSchedulerILb1ELb0ELb0ELi128EEEEEEEEEvNT_6ParamsE:
        .type           _ZN7cutlass13device_kernelIN5flash11enable_sm90INS1_16FlashAttnBwdSm90INS1_25CollectiveMainloopBwdSm90ILi2ELi2ELi2EN4cute5tupleIJNS5_1CILi1EEES8_S8_EEENS6_IJNS7_ILi128EEESA_NS7_ILi64EEEEEENS_10bfloat16_tEfNS_4arch4Sm90ELb0ELb0ELb0ELb1ELb0ELb1ELb0ELb0ELi2ELi1ELi2ELi2ELb0EEENS1_24CollectiveEpilogueBwdGQAISC_fSF_Li256ELb1ELb0EEENS1_19SingleTileSchedulerILb1ELb0ELb0ELi128EEEEEEEEEvNT_6ParamsE,@function
        .size           _ZN7cutlass13device_kernelIN5flash11enable_sm90INS1_16FlashAttnBwdSm90INS1_25CollectiveMainloopBwdSm90ILi2ELi2ELi2EN4cute5tupleIJNS5_1CILi1EEES8_S8_EEENS6_IJNS7_ILi128EEESA_NS7_ILi64EEEEEENS_10bfloat16_tEfNS_4arch4Sm90ELb0ELb0ELb0ELb1ELb0ELb1ELb0ELb0ELi2ELi1ELi2ELi2ELb0EEENS1_24CollectiveEpilogueBwdGQAISC_fSF_Li256ELb1ELb0EEENS1_19SingleTileSchedulerILb1ELb0ELb0ELi128EEEEEEEEEvNT_6ParamsE,(.L_x_74 - _ZN7cutlass13device_kernelIN5flash11enable_sm90INS1_16FlashAttnBwdSm90INS1_25CollectiveMainloopBwdSm90ILi2ELi2ELi2EN4cute5tupleIJNS5_1CILi1EEES8_S8_EEENS6_IJNS7_ILi128EEESA_NS7_ILi64EEEEEENS_10bfloat16_tEfNS_4arch4Sm90ELb0ELb0ELb0ELb1ELb0ELb1ELb0ELb0ELi2ELi1ELi2ELi2ELb0EEENS1_24CollectiveEpilogueBwdGQAISC_fSF_Li256ELb1ELb0EEENS1_19SingleTileSchedulerILb1ELb0ELb0ELi128EEEEEEEEEvNT_6ParamsE)
        .other          _ZN7cutlass13device_kernelIN5flash11enable_sm90INS1_16FlashAttnBwdSm90INS1_25CollectiveMainloopBwdSm90ILi2ELi2ELi2EN4cute5tupleIJNS5_1CILi1EEES8_S8_EEENS6_IJNS7_ILi128EEESA_NS7_ILi64EEEEEENS_10bfloat16_tEfNS_4arch4Sm90ELb0ELb0ELb0ELb1ELb0ELb1ELb0ELb0ELi2ELi1ELi2ELi2ELb0EEENS1_24CollectiveEpilogueBwdGQAISC_fSF_Li256ELb1ELb0EEENS1_19SingleTileSchedulerILb1ELb0ELb0ELi128EEEEEEEEEvNT_6ParamsE,@"STO_CUDA_ENTRY STV_DEFAULT"
_ZN7cutlass13device_kernelIN5flash11enable_sm90INS1_16FlashAttnBwdSm90INS1_25CollectiveMainloopBwdSm90ILi2ELi2ELi2EN4cute5tupleIJNS5_1CILi1EEES8_S8_EEENS6_IJNS7_ILi128EEESA_NS7_ILi64EEEEEENS_10bfloat16_tEfNS_4arch4Sm90ELb0ELb0ELb0ELb1ELb0ELb1ELb0ELb0ELi2ELi1ELi2ELi2ELb0EEENS1_24CollectiveEpilogueBwdGQAISC_fSF_Li256ELb1ELb0EEENS1_19SingleTileSchedulerILb1ELb0ELb0ELi128EEEEEEEEEvNT_6ParamsE:
[----:B------:R-:W-:Y:S01]  /*0000*/  LDC R1, c[0x0][0x37c] ;  /* 0x0000df00ff017b82 */ /* 0x000fe20000000800 */
[----:B------:R-:W-:Y:S05]  /*0010*/  EXIT ;  /* 0x000000000000794d */ /* 0x000fea0003800000 */
.L_x_6:
        /* <DEDUP_REMOVED lines=14> */
.L_x_74:


//--------------------- .text._ZN7cutlass13device_kernelIN5flash11enable_sm90INS1_16FlashAttnBwdSm90INS1_25CollectiveMainloopBwdSm90ILi2ELi2ELi2EN4cute5tupleIJNS5_1CILi1EEES8_S8_EEENS6_IJNS7_ILi128EEESA_NS7_ILi64EEEEEENS_10bfloat16_tEfNS_4arch4Sm90ELb0ELb0ELb0ELb1ELb1ELb1ELb0ELb0ELi2ELi1ELi2ELi2ELb0EEENS1_24CollectiveEpilogueBwdGQAISC_fSF_Li256ELb1ELb1EEENS1_19SingleTileSchedulerILb1ELb0ELb0ELi128EEEEEEEEEvNT_6ParamsE --------------------------
	.section	.text._ZN7cutlass13device_kernelIN5flash11enable_sm90INS1_16FlashAttnBwdSm90INS1_25CollectiveMainloopBwdSm90ILi2ELi2ELi2EN4cute5tupleIJNS5_1CILi1EEES8_S8_EEENS6_IJNS7_ILi128EEESA_NS7_ILi64EEEEEENS_10bfloat16_tEfNS_4arch4Sm90ELb0ELb0ELb0ELb1ELb1ELb1ELb0ELb0ELi2ELi1ELi2ELi2ELb0EEENS1_24CollectiveEpilogueBwdGQAISC_fSF_Li256ELb1ELb1EEENS1_19SingleTileSchedulerILb1ELb0ELb0ELi128EEEEEEEEEvNT_6ParamsE,"ax",@progbits
	.align	128
.text._ZN7cutlass13device_kernelIN5flash11enable_sm90INS1_16FlashAttnBwdSm90INS1_25CollectiveMainloopBwdSm90ILi2ELi2ELi2EN4cute5tupleIJNS5_1CILi1EEES8_S8_EEENS6_IJNS7_ILi128EEESA_NS7_ILi64EEEEEENS_10bfloat16_tEfNS_4arch4Sm90ELb0ELb0ELb0ELb1ELb1ELb1ELb0ELb0ELi2ELi1ELi2ELi2ELb0EEENS1_24CollectiveEpilogueBwdGQAISC_fSF_Li256ELb1ELb1EEENS1_19SingleTileSchedulerILb1ELb0ELb0ELi128EEEEEEEEEvNT_6ParamsE:
        .type           _ZN7cutlass13device_kernelIN5flash11enable_sm90INS1_16FlashAttnBwdSm90INS1_25CollectiveMainloopBwdSm90ILi2ELi2ELi2EN4cute5tupleIJNS5_1CILi1EEES8_S8_EEENS6_IJNS7_ILi128EEESA_NS7_ILi64EEEEEENS_10bfloat16_tEfNS_4arch4Sm90ELb0ELb0ELb0ELb1ELb1ELb1ELb0ELb0ELi2ELi1ELi2ELi2ELb0EEENS1_24CollectiveEpilogueBwdGQAISC_fSF_Li256ELb1ELb1EEENS1_19SingleTileSchedulerILb1ELb0ELb0ELi128EEEEEEEEEvNT_6ParamsE,@function
        .size           _ZN7cutlass13device_kernelIN5flash11enable_sm90INS1_16FlashAttnBwdSm90INS1_25CollectiveMainloopBwdSm90ILi2ELi2ELi2EN4cute5tupleIJNS5_1CILi1EEES8_S8_EEENS6_IJNS7_ILi128EEESA_NS7_ILi64EEEEEENS_10bfloat16_tEfNS_4arch4Sm90ELb0ELb0ELb0ELb1ELb1ELb1ELb0ELb0ELi2ELi1ELi2ELi2ELb0EEENS1_24CollectiveEpilogueBwdGQAISC_fSF_Li256ELb1ELb1EEENS1_19SingleTileSchedulerILb1ELb0ELb0ELi128EEEEEEEEEvNT_6ParamsE,(.L_x_75 - _ZN7cutlass13device_kernelIN5flash11enable_sm90INS1_16FlashAttnBwdSm90INS1_25CollectiveMainloopBwdSm90ILi2ELi2ELi2EN4cute5tupleIJNS5_1CILi1EEES8_S8_EEENS6_IJNS7_ILi128EEESA_NS7_ILi64EEEEEENS_10bfloat16_tEfNS_4arch4Sm90ELb0ELb0ELb0ELb1ELb1ELb1ELb0ELb0ELi2ELi1ELi2ELi2ELb0EEENS1_24CollectiveEpilogueBwdGQAISC_fSF_Li256ELb1ELb1EEENS1_19SingleTileSchedulerILb1ELb0ELb0ELi128EEEEEEEEEvNT_6ParamsE)
        .other          _ZN7cutlass13device_kernelIN5flash11enable_sm90INS1_16FlashAttnBwdSm90INS1_25CollectiveMainloopBwdSm90ILi2ELi2ELi2EN4cute5tupleIJNS5_1CILi1EEES8_S8_EEENS6_IJNS7_ILi128EEESA_NS7_ILi64EEEEEENS_10bfloat16_tEfNS_4arch4Sm90ELb0ELb0ELb0ELb1ELb1ELb1ELb0ELb0ELi2ELi1ELi2ELi2ELb0EEENS1_24CollectiveEpilogueBwdGQAISC_fSF_Li256ELb1ELb1EEENS1_19SingleTileSchedulerILb1ELb0ELb0ELi128EEEEEEEEEvNT_6ParamsE,@"STO_CUDA_ENTRY STV_DEFAULT"
_ZN7cutlass13device_kernelIN5flash11enable_sm90INS1_16FlashAttnBwdSm90INS1_25CollectiveMainloopBwdSm90ILi2ELi2ELi2EN4cute5tupleIJNS5_1CILi1EEES8_S8_EEENS6_IJNS7_ILi128EEESA_NS7_ILi64EEEEEENS_10bfloat16_tEfNS_4arch4Sm90ELb0ELb0ELb0ELb1ELb1ELb1ELb0ELb0ELi2ELi1ELi2ELi2ELb0EEENS1_24CollectiveEpilogueBwdGQAISC_fSF_Li256ELb1ELb1EEENS1_19SingleTileSchedulerILb1ELb0ELb0ELi128EEEEEEEEEvNT_6ParamsE:
[----:B------:R-:W-:Y:S01]  /*0000*/  LDC R1, c[0x0][0x37c] ;  /* 0x0000df00ff017b82 */ /* 0x000fe20000000800 */
[----:B------:R-:W-:Y:S05]  /*0010*/  EXIT ;  /* 0x000000000000794d */ /* 0x000fea0003800000 */
.L_x_7:
        /* <DEDUP_REMOVED lines=14> */
.L_x_75:


//--------------------- .text._ZN7cutlass13device_kernelIN5flash11enable_sm90INS1_16FlashAttnBwdSm90INS1_25CollectiveMainloopBwdSm90ILi2ELi2ELi2EN4cute5tupleIJNS5_1CILi1EEES8_S8_EEENS6_IJNS7_ILi128EEESA_NS7_ILi64EEEEEENS_10bfloat16_tEfNS_4arch4Sm90ELb0ELb1ELb0ELb0ELb0ELb1ELb0ELb0ELi2ELi1ELi2ELi2ELb0EEENS1_21CollectiveEpilogueBwdISC_SD_SF_Li256ELb0ELb0ELi1EEENS1_19SingleTileSchedulerILb0ELb0ELb0ELi128EEEEEEEEEvNT_6ParamsE --------------------------
	.section	.text._ZN7cutlass13device_kernelIN5flash11enable_sm90INS1_16FlashAttnBwdSm90INS1_25CollectiveMainloopBwdSm90ILi2ELi2ELi2EN4cute5tupleIJNS5_1CILi1EEES8_S8_EEENS6_IJNS7_ILi128EEESA_NS7_ILi64EEEEEENS_10bfloat16_tEfNS_4arch4Sm90ELb0ELb1ELb0ELb0ELb0ELb1ELb0ELb0ELi2ELi1ELi2ELi2ELb0EEENS1_21CollectiveEpilogueBwdISC_SD_SF_Li256ELb0ELb0ELi1EEENS1_19SingleTileSchedulerILb0ELb0ELb0ELi128EEEEEEEEEvNT_6ParamsE,"ax",@progbits
	.align	128
.text._ZN7cutlass13device_kernelIN5flash11enable_sm90INS1_16FlashAttnBwdSm90INS1_25CollectiveMainloopBwdSm90ILi2ELi2ELi2EN4cute5tupleIJNS5_1CILi1EEES8_S8_EEENS6_IJNS7_ILi128EEESA_NS7_ILi64EEEEEENS_10bfloat16_tEfNS_4arch4Sm90ELb0ELb1ELb0ELb0ELb0ELb1ELb0ELb0ELi2ELi1ELi2ELi2ELb0EEENS1_21CollectiveEpilogueBwdISC_SD_SF_Li256ELb0ELb0ELi1EEENS1_19SingleTileSchedulerILb0ELb0ELb0ELi128EEEEEEEEEvNT_6ParamsE:
        .type           _ZN7cutlass13device_kernelIN5flash11enable_sm90INS1_16FlashAttnBwdSm90INS1_25CollectiveMainloopBwdSm90ILi2ELi2ELi2EN4cute5tupleIJNS5_1CILi1EEES8_S8_EEENS6_IJNS7_ILi128EEESA_NS7_ILi64EEEEEENS_10bfloat16_tEfNS_4arch4Sm90ELb0ELb1ELb0ELb0ELb0ELb1ELb0ELb0ELi2ELi1ELi2ELi2ELb0EEENS1_21CollectiveEpilogueBwdISC_SD_SF_Li256ELb0ELb0ELi1EEENS1_19SingleTileSchedulerILb0ELb0ELb0ELi128EEEEEEEEEvNT_6ParamsE,@function
        .size           _ZN7cutlass13device_kernelIN5flash11enable_sm90INS1_16FlashAttnBwdSm90INS1_25CollectiveMainloopBwdSm90ILi2ELi2ELi2EN4cute5tupleIJNS5_1CILi1EEES8_S8_EEENS6_IJNS7_ILi128EEESA_NS7_ILi64EEEEEENS_10bfloat16_tEfNS_4arch4Sm90ELb0ELb1ELb0ELb0ELb0ELb1ELb0ELb0ELi2ELi1ELi2ELi2ELb0EEENS1_21CollectiveEpilogueBwdISC_SD_SF_Li256ELb0ELb0ELi1EEENS1_19SingleTileSchedulerILb0ELb0ELb0ELi128EEEEEEEEEvNT_6ParamsE,(.L_x_76 - _ZN7cutlass13device_kernelIN5flash11enable_sm90INS1_16FlashAttnBwdSm90INS1_25CollectiveMainloopBwdSm90ILi2ELi2ELi2EN4cute5tupleIJNS5_1CILi1EEES8_S8_EEENS6_IJNS7_ILi128EEESA_NS7_ILi64EEEEEENS_10bfloat16_tEfNS_4arch4Sm90ELb0ELb1ELb0ELb0ELb0ELb1ELb0ELb0ELi2ELi1ELi2ELi2ELb0EEENS1_21CollectiveEpilogueBwdISC_SD_SF_Li256ELb0ELb0ELi1EEENS1_19SingleTileSchedulerILb0ELb0ELb0ELi128EEEEEEEEEvNT_6ParamsE)
        .other          _ZN7cutlass13device_kernelIN5flash11enable_sm90INS1_16FlashAttnBwdSm90INS1_25CollectiveMainloopBwdSm90ILi2ELi2ELi2EN4cute5tupleIJNS5_1CILi1EEES8_S8_EEENS6_IJNS7_ILi128EEESA_NS7_ILi64EEEEEENS_10bfloat16_tEfNS_4arch4Sm90ELb0ELb1ELb0ELb0ELb0ELb1ELb0ELb0ELi2ELi1ELi2ELi2ELb0EEENS1_21CollectiveEpilogueBwdISC_SD_SF_Li256ELb0ELb0ELi1EEENS1_19SingleTileSchedulerILb0ELb0ELb0ELi128EEEEEEEEEvNT_6ParamsE,@"STO_CUDA_ENTRY STV_DEFAULT"
_ZN7cutlass13device_kernelIN5flash11enable_sm90INS1_16FlashAttnBwdSm90INS1_25CollectiveMainloopBwdSm90ILi2ELi2ELi2EN4cute5tupleIJNS5_1CILi1EEES8_S8_EEENS6_IJNS7_ILi128EEESA_NS7_ILi64EEEEEENS_10bfloat16_tEfNS_4arch4Sm90ELb0ELb1ELb0ELb0ELb0ELb1ELb0ELb0ELi2ELi1ELi2ELi2ELb0EEENS1_21CollectiveEpilogueBwdISC_SD_SF_Li256ELb0ELb0ELi1EEENS1_19SingleTileSchedulerILb0ELb0ELb0ELi128EEEEEEEEEvNT_6ParamsE:
[----:B------:R-:W-:Y:S01]  /*0000*/  LDC R1, c[0x0][0x37c] ;  /* 0x0000df00ff017b82 */ /* 0x000fe20000000800 */
[----:B------:R-:W-:Y:S05]  /*0010*/  EXIT ;  /* 0x000000000000794d */ /* 0x000fea0003800000 */
.L_x_8:
        /* <DEDUP_REMOVED lines=14> */
.L_x_76:


//--------------------- .text._ZN7cutlass13device_kernelIN5flash11enable_sm90INS1_16FlashAttnBwdSm90INS1_25CollectiveMainloopBwdSm90ILi2ELi2ELi2EN4cute5tupleIJNS5_1CILi1EEES8_S8_EEENS6_IJNS7_ILi128EEESA_NS7_ILi64EEEEEENS_10bfloat16_tEfNS_4arch4Sm90ELb0ELb1ELb0ELb0ELb1ELb1ELb0ELb0ELi2ELi1ELi2ELi2ELb0EEENS1_21CollectiveEpilogueBwdISC_SD_SF_Li256ELb0ELb0ELi1EEENS1_19SingleTileSchedulerILb0ELb0ELb0ELi128EEEEEEEEEvNT_6ParamsE --------------------------
	.section	.text._ZN7cutlass13device_kernelIN5flash11enable_sm90INS1_16FlashAttnBwdSm90INS1_25CollectiveMainloopBwdSm90ILi2ELi2ELi2EN4cute5tupleIJNS5_1CILi1EEES8_S8_EEENS6_IJNS7_ILi128EEESA_NS7_ILi64EEEEEENS_10bfloat16_tEfNS_4arch4Sm90ELb0ELb1ELb0ELb0ELb1ELb1ELb0ELb0ELi2ELi1ELi2ELi2ELb0EEENS1_21CollectiveEpilogueBwdISC_SD_SF_Li256ELb0ELb0ELi1EEENS1_19SingleTileSchedulerILb0ELb0ELb0ELi128EEEEEEEEEvNT_6ParamsE,"ax",@progbits
	.align	128
.text._ZN7cutlass13device_kernelIN5flash11enable_sm90INS1_16FlashAttnBwdSm90INS1_25CollectiveMainloopBwdSm90ILi2ELi2ELi2EN4cute5tupleIJNS5_1CILi1EEES8_S8_EEENS6_IJNS7_ILi128EEESA_NS7_ILi64EEEEEENS_10bfloat16_tEfNS_4arch4Sm90ELb0ELb1ELb0ELb0ELb1ELb1ELb0ELb0ELi2ELi1ELi2ELi2ELb0EEENS1_21CollectiveEpilogueBwdISC_SD_SF_Li256ELb0ELb0ELi1EEENS1_19SingleTileSchedulerILb0ELb0ELb0ELi128EEEEEEEEEvNT_6ParamsE:
        .type           _ZN7cutlass13device_kernelIN5flash11enable_sm90INS1_16FlashAttnBwdSm90INS1_25CollectiveMainloopBwdSm90ILi2ELi2ELi2EN4cute5tupleIJNS5_1CILi1EEES8_S8_EEENS6_IJNS7_ILi128EEESA_NS7_ILi64EEEEEENS_10bfloat16_tEfNS_4arch4Sm90ELb0ELb1ELb0ELb0ELb1ELb1ELb0ELb0ELi2ELi1ELi2ELi2ELb0EEENS1_21CollectiveEpilogueBwdISC_SD_SF_Li256ELb0ELb0ELi1EEENS1_19SingleTileSchedulerILb0ELb0ELb0ELi128EEEEEEEEEvNT_6ParamsE,@function
        .size           _ZN7cutlass13device_kernelIN5flash11enable_sm90INS1_16FlashAttnBwdSm90INS1_25CollectiveMainloopBwdSm90ILi2ELi2ELi2EN4cute5tupleIJNS5_1CILi1EEES8_S8_EEENS6_IJNS7_ILi128EEESA_NS7_ILi64EEEEEENS_10bfloat16_tEfNS_4arch4Sm90ELb0ELb1ELb0ELb0ELb1ELb1ELb0ELb0ELi2ELi1ELi2ELi2ELb0EEENS1_21CollectiveEpilogueBwdISC_SD_SF_Li256ELb0ELb0ELi1EEENS1_19SingleTileSchedulerILb0ELb0ELb0ELi128EEEEEEEEEvNT_6ParamsE,(.L_x_77 - _ZN7cutlass13device_kernelIN5flash11enable_sm90INS1_16FlashAttnBwdSm90INS1_25CollectiveMainloopBwdSm90ILi2ELi2ELi2EN4cute5tupleIJNS5_1CILi1EEES8_S8_EEENS6_IJNS7_ILi128EEESA_NS7_ILi64EEEEEENS_10bfloat16_tEfNS_4arch4Sm90ELb0ELb1ELb0ELb0ELb1ELb1ELb0ELb0ELi2ELi1ELi2ELi2ELb0EEENS1_21CollectiveEpilogueBwdISC_SD_SF_Li256ELb0ELb0ELi1EEENS1_19SingleTileSchedulerILb0ELb0ELb0ELi128EEEEEEEEEvNT_6ParamsE)
        .other          _ZN7cutlass13device_kernelIN5flash11enable_sm90INS1_16FlashAttnBwdSm90INS1_25CollectiveMainloopBwdSm90ILi2ELi2ELi2EN4cute5tupleIJNS5_1CILi1EEES8_S8_EEENS6_IJNS7_ILi128EEESA_NS7_ILi64EEEEEENS_10bfloat16_tEfNS_4arch4Sm90ELb0ELb1ELb0ELb0ELb1ELb1ELb0ELb0ELi2ELi1ELi2ELi2ELb0EEENS1_21CollectiveEpilogueBwdISC_SD_SF_Li256ELb0ELb0ELi1EEENS1_19SingleTileSchedulerILb0ELb0ELb0ELi128EEEEEEEEEvNT_6ParamsE,@"STO_CUDA_ENTRY STV_DEFAULT"
_ZN7cutlass13device_kernelIN5flash11enable_sm90INS1_16FlashAttnBwdSm90INS1_25CollectiveMainloopBwdSm90ILi2ELi2ELi2EN4cute5tupleIJNS5_1CILi1EEES8_S8_EEENS6_IJNS7_ILi128EEESA_NS7_ILi64EEEEEENS_10bfloat16_tEfNS_4arch4Sm90ELb0ELb1ELb0ELb0ELb1ELb1ELb0ELb0ELi2ELi1ELi2ELi2ELb0EEENS1_21CollectiveEpilogueBwdISC_SD_SF_Li256ELb0ELb0ELi1EEENS1_19SingleTileSchedulerILb0ELb0ELb0ELi128EEEEEEEEEvNT_6ParamsE:
[----:B------:R-:W-:Y:S01]  /*0000*/  LDC R1, c[0x0][0x37c] ;  /* 0x0000df00ff017b82 */ /* 0x000fe20000000800 */
[----:B------:R-:W-:Y:S05]  /*0010*/  EXIT ;  /* 0x000000000000794d */ /* 0x000fea0003800000 */
.L_x_9:
        /* <DEDUP_REMOVED lines=14> */
.L_x_77:


//--------------------- .text._ZN7cutlass13device_kernelIN5flash11enable_sm90INS1_16FlashAttnBwdSm90INS1_25CollectiveMainloopBwdSm90ILi2ELi2ELi2EN4cute5tupleIJNS5_1CILi1EEES8_S8_EEENS6_IJNS7_ILi128EEESA_NS7_ILi64EEEEEENS_10bfloat16_tEfNS_4arch4Sm90ELb0ELb1ELb0ELb0ELb0ELb1ELb0ELb0ELi2ELi1ELi2ELi2ELb0EEENS1_24CollectiveEpilogueBwdGQAISC_fSF_Li256ELb0ELb0EEENS1_19SingleTileSchedulerILb0ELb0ELb0ELi128EEEEEEEEEvNT_6ParamsE --------------------------
	.section	.text._ZN7cutlass13device_kernelIN5flash11enable_sm90INS1_16FlashAttnBwdSm90INS1_25CollectiveMainloopBwdSm90ILi2ELi2ELi2EN4cute5tupleIJNS5_1CILi1EEES8_S8_EEENS6_IJNS7_ILi128EEESA_NS7_ILi64EEEEEENS_10bfloat16_tEfNS_4arch4Sm90ELb0ELb1ELb0ELb0ELb0ELb1ELb0ELb0ELi2ELi1ELi2ELi2ELb0EEENS1_24CollectiveEpilogueBwdGQAISC_fSF_Li256ELb0ELb0EEENS1_19SingleTileSchedulerILb0ELb0ELb0ELi128EEEEEEEEEvNT_6ParamsE,"ax",@progbits
	.align	128
.text._ZN7cutlass13device_kernelIN5flash11enable_sm90INS1_16FlashAttnBwdSm90INS1_25CollectiveMainloopBwdSm90ILi2ELi2ELi2EN4cute5tupleIJNS5_1CILi1EEES8_S8_EEENS6_IJNS7_ILi128EEESA_NS7_ILi64EEEEEENS_10bfloat16_tEfNS_4arch4Sm90ELb0ELb1ELb0ELb0ELb0ELb1ELb0ELb0ELi2ELi1ELi2ELi2ELb0EEENS1_24CollectiveEpilogueBwdGQAISC_fSF_Li256ELb0ELb0EEENS1_19SingleTileSchedulerILb0ELb0ELb0ELi128EEEEEEEEEvNT_6ParamsE:
        .type           _ZN7cutlass13device_kernelIN5flash11enable_sm90INS1_16FlashAttnBwdSm90INS1_25CollectiveMainloopBwdSm90ILi2ELi2ELi2EN4cute5tupleIJNS5_1CILi1EEES8_S8_EEENS6_IJNS7_ILi128EEESA_NS7_ILi64EEEEEENS_10bfloat16_tEfNS_4arch4Sm90ELb0ELb1ELb0ELb0ELb0ELb1ELb0ELb0ELi2ELi1ELi2ELi2ELb0EEENS1_24CollectiveEpilogueBwdGQAISC_fSF_Li256ELb0ELb0EEENS1_19SingleTileSchedulerILb0ELb0ELb0ELi128EEEEEEEEEvNT_6ParamsE,@function
        .size           _ZN7cutlass13device_kernelIN5flash11enable_sm90INS1_16FlashAttnBwdSm90INS1_25CollectiveMainloopBwdSm90ILi2ELi2ELi2EN4cute5tupleIJNS5_1CILi1EEES8_S8_EEENS6_IJNS7_ILi128EEESA_NS7_ILi64EEEEEENS_10bfloat16_tEfNS_4arch4Sm90ELb0ELb1ELb0ELb0ELb0ELb1ELb0ELb0ELi2ELi1ELi2ELi2ELb0EEENS1_24CollectiveEpilogueBwdGQAISC_fSF_Li256ELb0ELb0EEENS1_19SingleTileSchedulerILb0ELb0ELb0ELi128EEEEEEEEEvNT_6ParamsE,(.L_x_78 - _ZN7cutlass13device_kernelIN5flash11enable_sm90INS1_16FlashAttnBwdSm90INS1_25CollectiveMainloopBwdSm90ILi2ELi2ELi2EN4cute5tupleIJNS5_1CILi1EEES8_S8_EEENS6_IJNS7_ILi128EEESA_NS7_ILi64EEEEEENS_10bfloat16_tEfNS_4arch4Sm90ELb0ELb1ELb0ELb0ELb0ELb1ELb0ELb0ELi2ELi1ELi2ELi2ELb0EEENS1_24CollectiveEpilogueBwdGQAISC_fSF_Li256ELb0ELb0EEENS1_19SingleTileSchedulerILb0ELb0ELb0ELi128EEEEEEEEEvNT_6ParamsE)
        .other          _ZN7cutlass13device_kernelIN5flash11enable_sm90INS1_16FlashAttnBwdSm90INS1_25CollectiveMainloopBwdSm90ILi2ELi2ELi2EN4cute5tupleIJNS5_1CILi1EEES8_S8_EEENS6_IJNS7_ILi128EEESA_NS7_ILi64EEEEEENS_10bfloat16_tEfNS_4arch4Sm90ELb0ELb1ELb0ELb0ELb0ELb1ELb0ELb0ELi2ELi1ELi2ELi2ELb0EEENS1_24CollectiveEpilogueBwdGQAISC_fSF_Li256ELb0ELb0EEENS1_19SingleTileSchedulerILb0ELb0ELb0ELi128EEEEEEEEEvNT_6ParamsE,@"STO_CUDA_ENTRY STV_DEFAULT"
_ZN7cutlass13device_kernelIN5flash11enable_sm90INS1_16FlashAttnBwdSm90INS1_25CollectiveMainloopBwdSm90ILi2ELi2ELi2EN4cute5tupleIJNS5_1CILi1EEES8_S8_EEENS6_IJNS7_ILi128EEESA_NS7_ILi64EEEEEENS_10bfloat16_tEfNS_4arch4Sm90ELb0ELb1ELb0ELb0ELb0ELb1ELb0ELb0ELi2ELi1ELi2ELi2ELb0EEENS1_24CollectiveEpilogueBwdGQAISC_fSF_Li256ELb0ELb0EEENS1_19SingleTileSchedulerILb0ELb0ELb0ELi128EEEEEEEEEvNT_6ParamsE:
[----:B------:R-:W-:Y:S01]  /*0000*/  LDC R1, c[0x0][0x37c] ;  /* 0x0000df00ff017b82 */ /* 0x000fe20000000800 */
[----:B------:R-:W-:Y:S05]  /*0010*/  EXIT ;  /* 0x000000000000794d */ /* 0x000fea0003800000 */
.L_x_10:
        /* <DEDUP_REMOVED lines=14> */
.L_x_78:


//--------------------- .text._ZN7cutlass13device_kernelIN5flash11enable_sm90INS1_16FlashAttnBwdSm90INS1_25CollectiveMainloopBwdSm90ILi2ELi2ELi2EN4cute5tupleIJNS5_1CILi1EEES8_S8_EEENS6_IJNS7_ILi128EEESA_NS7_ILi64EEEEEENS_10bfloat16_tEfNS_4arch4Sm90ELb0ELb1ELb0ELb0ELb1ELb1ELb0ELb0ELi2ELi1ELi2ELi2ELb0EEENS1_24CollectiveEpilogueBwdGQAISC_fSF_Li256ELb0ELb1EEENS1_19SingleTileSchedulerILb0ELb0ELb0ELi128EEEEEEEEEvNT_6ParamsE --------------------------
	.section	.text._ZN7cutlass13device_kernelIN5flash11enable_sm90INS1_16FlashAttnBwdSm90INS1_25CollectiveMainloopBwdSm90ILi2ELi2ELi2EN4cute5tupleIJNS5_1CILi1EEES8_S8_EEENS6_IJNS7_ILi128EEESA_NS7_ILi64EEEEEENS_10bfloat16_tEfNS_4arch4Sm90ELb0ELb1ELb0ELb0ELb1ELb1ELb0ELb0ELi2ELi1ELi2ELi2ELb0EEENS1_24CollectiveEpilogueBwdGQAISC_fSF_Li256ELb0ELb1EEENS1_19SingleTileSchedulerILb0ELb0ELb0ELi128EEEEEEEEEvNT_6ParamsE,"ax",@progbits
	.align	128
.text._ZN7cutlass13device_kernelIN5flash11enable_sm90INS1_16FlashAttnBwdSm90INS1_25CollectiveMainloopBwdSm90ILi2ELi2ELi2EN4cute5tupleIJNS5_1CILi1EEES8_S8_EEENS6_IJNS7_ILi128EEESA_NS7_ILi64EEEEEENS_10bfloat16_tEfNS_4arch4Sm90ELb0ELb1ELb0ELb0ELb1ELb1ELb0ELb0ELi2ELi1ELi2ELi2ELb0EEENS1_24CollectiveEpilogueBwdGQAISC_fSF_Li256ELb0ELb1EEENS1_19SingleTileSchedulerILb0ELb0ELb0ELi128EEEEEEEEEvNT_6ParamsE:
        .type           _ZN7cutlass13device_kernelIN5flash11enable_sm90INS1_16FlashAttnBwdSm90INS1_25CollectiveMainloopBwdSm90ILi2ELi2ELi2EN4cute5tupleIJNS5_1CILi1EEES8_S8_EEENS6_IJNS7_ILi128EEESA_NS7_ILi64EEEEEENS_10bfloat16_tEfNS_4arch4Sm90ELb0ELb1ELb0ELb0ELb1ELb1ELb0ELb0ELi2ELi1ELi2ELi2ELb0EEENS1_24CollectiveEpilogueBwdGQAISC_fSF_Li256ELb0ELb1EEENS1_19SingleTileSchedulerILb0ELb0ELb0ELi128EEEEEEEEEvNT_6ParamsE,@function
        .size           _ZN7cutlass13device_kernelIN5flash11enable_sm90INS1_16FlashAttnBwdSm90INS1_25CollectiveMainloopBwdSm90ILi2ELi2ELi2EN4cute5tupleIJNS5_1CILi1EEES8_S8_EEENS6_IJNS7_ILi128EEESA_NS7_ILi64EEEEEENS_10bfloat16_tEfNS_4arch4Sm90ELb0ELb1ELb0ELb0ELb1ELb1ELb0ELb0ELi2ELi1ELi2ELi2ELb0EEENS1_24CollectiveEpilogueBwdGQAISC_fSF_Li256ELb0ELb1EEENS1_19SingleTileSchedulerILb0ELb0ELb0ELi128EEEEEEEEEvNT_6ParamsE,(.L_x_79 - _ZN7cutlass13device_kernelIN5flash11enable_sm90INS1_16FlashAttnBwdSm90INS1_25CollectiveMainloopBwdSm90ILi2ELi2ELi2EN4cute5tupleIJNS5_1CILi1EEES8_S8_EEENS6_IJNS7_ILi128EEESA_NS7_ILi64EEEEEENS_10bfloat16_tEfNS_4arch4Sm90ELb0ELb1ELb0ELb0ELb1ELb1ELb0ELb0ELi2ELi1ELi2ELi2ELb0EEENS1_24CollectiveEpilogueBwdGQAISC_fSF_Li256ELb0ELb1EEENS1_19SingleTileSchedulerILb0ELb0ELb0ELi128EEEEEEEEEvNT_6ParamsE)
        .other          _ZN7cutlass13device_kernelIN5flash11enable_sm90INS1_16FlashAttnBwdSm90INS1_25CollectiveMainloopBwdSm90ILi2ELi2ELi2EN4cute5tupleIJNS5_1CILi1EEES8_S8_EEENS6_IJNS7_ILi128EEESA_NS7_ILi64EEEEEENS_10bfloat16_tEfNS_4arch4Sm90ELb0ELb1ELb0ELb0ELb1ELb1ELb0ELb0ELi2ELi1ELi2ELi2ELb0EEENS1_24CollectiveEpilogueBwdGQAISC_fSF_Li256ELb0ELb1EEENS1_19SingleTileSchedulerILb0ELb0ELb0ELi128EEEEEEEEEvNT_6ParamsE,@"STO_CUDA_ENTRY STV_DEFAULT"
_ZN7cutlass13device_kernelIN5flash11enable_sm90INS1_16FlashAttnBwdSm90INS1_25CollectiveMainloopBwdSm90ILi2ELi2ELi2EN4cute5tupleIJNS5_1CILi1EEES8_S8_EEENS6_IJNS7_ILi128EEESA_NS7_ILi64EEEEEENS_10bfloat16_tEfNS_4arch4Sm90ELb0ELb1ELb0ELb0ELb1ELb1ELb0ELb0ELi2ELi1ELi2ELi2ELb0EEENS1_24CollectiveEpilogueBwdGQAISC_fSF_Li256ELb0ELb1EEENS1_19SingleTileSchedulerILb0ELb0ELb0ELi128EEEEEEEEEvNT_6ParamsE:
[----:B------:R-:W-:Y:S01]  /*0000*/  LDC R1, c[0x0][0x37c] ;  /* 0x0000df00ff017b82 */ /* 0x000fe20000000800 */
[----:B------:R-:W-:Y:S05]  /*0010*/  EXIT ;  /* 0x000000000000794d */ /* 0x000fea0003800000 */
.L_x_11:
        /* <DEDUP_REMOVED lines=14> */
.L_x_79:


//--------------------- .text._ZN7cutlass13device_kernelIN5flash11enable_sm90INS1_16FlashAttnBwdSm90INS1_25CollectiveMainloopBwdSm90ILi2ELi2ELi2EN4cute5tupleIJNS5_1CILi1EEES8_S8_EEENS6_IJNS7_ILi128EEESA_NS7_ILi64EEEEEENS_10bfloat16_tEfNS_4arch4Sm90ELb0ELb1ELb0ELb1ELb0ELb1ELb0ELb0ELi2ELi1ELi2ELi2ELb0EEENS1_21CollectiveEpilogueBwdISC_SD_SF_Li256ELb1ELb0ELi1EEENS1_19SingleTileSchedulerILb1ELb0ELb0ELi128EEEEEEEEEvNT_6ParamsE --------------------------
	.section	.text._ZN7cutlass13device_kernelIN5flash11enable_sm90INS1_16FlashAttnBwdSm90INS1_25CollectiveMainloopBwdSm90ILi2ELi2ELi2EN4cute5tupleIJNS5_1CILi1EEES8_S8_EEENS6_IJNS7_ILi128EEESA_NS7_ILi64EEEEEENS_10bfloat16_tEfNS_4arch4Sm90ELb0ELb1ELb0ELb1ELb0ELb1ELb0ELb0ELi2ELi1ELi2ELi2ELb0EEENS1_21CollectiveEpilogueBwdISC_SD_SF_Li256ELb1ELb0ELi1EEENS1_19SingleTileSchedulerILb1ELb0ELb0ELi128EEEEEEEEEvNT_6ParamsE,"ax",@progbits
	.align	128
.text._ZN7cutlass13device_kernelIN5flash11enable_sm90INS1_16FlashAttnBwdSm90INS1_25CollectiveMainloopBwdSm90ILi2ELi2ELi2EN4cute5tupleIJNS5_1CILi1EEES8_S8_EEENS6_IJNS7_ILi128EEESA_NS7_ILi64EEEEEENS_10bfloat16_tEfNS_4arch4Sm90ELb0ELb1ELb0ELb1ELb0ELb1ELb0ELb0ELi2ELi1ELi2ELi2ELb0EEENS1_21CollectiveEpilogueBwdISC_SD_SF_Li256ELb1ELb0ELi1EEENS1_19SingleTileSchedulerILb1ELb0ELb0ELi128EEEEEEEEEvNT_6ParamsE:
        .type           _ZN7cutlass13device_kernelIN5flash11enable_sm90INS1_16FlashAttnBwdSm90INS1_25CollectiveMainloopBwdSm90ILi2ELi2ELi2EN4cute5tupleIJNS5_1CILi1EEES8_S8_EEENS6_IJNS7_ILi128EEESA_NS7_ILi64EEEEEENS_10bfloat16_tEfNS_4arch4Sm90ELb0ELb1ELb0ELb1ELb0ELb1ELb0ELb0ELi2ELi1ELi2ELi2ELb0EEENS1_21CollectiveEpilogueBwdISC_SD_SF_Li256ELb1ELb0ELi1EEENS1_19SingleTileSchedulerILb1ELb0ELb0ELi128EEEEEEEEEvNT_6ParamsE,@function
        .size           _ZN7cutlass13device_kernelIN5flash11enable_sm90INS1_16FlashAttnBwdSm90INS1_25CollectiveMainloopBwdSm90ILi2ELi2ELi2EN4cute5tupleIJNS5_1CILi1EEES8_S8_EEENS6_IJNS7_ILi128EEESA_NS7_ILi64EEEEEENS_10bfloat16_tEfNS_4arch4Sm90ELb0ELb1ELb0ELb1ELb0ELb1ELb0ELb0ELi2ELi1ELi2ELi2ELb0EEENS1_21CollectiveEpilogueBwdISC_SD_SF_Li256ELb1ELb0ELi1EEENS1_19SingleTileSchedulerILb1ELb0ELb0ELi128EEEEEEEEEvNT_6ParamsE,(.L_x_80 - _ZN7cutlass13device_kernelIN5flash11enable_sm90INS1_16FlashAttnBwdSm90INS1_25CollectiveMainloopBwdSm90ILi2ELi2ELi2EN4cute5tupleIJNS5_1CILi1EEES8_S8_EEENS6_IJNS7_ILi128EEESA_NS7_ILi64EEEEEENS_10bfloat16_tEfNS_4arch4Sm90ELb0ELb1ELb0ELb1ELb0ELb1ELb0ELb0ELi2ELi1ELi2ELi2ELb0EEENS1_21CollectiveEpilogueBwdISC_SD_SF_Li256ELb1ELb0ELi1EEENS1_19SingleTileSchedulerILb1ELb0ELb0ELi128EEEEEEEEEvNT_6ParamsE)
        .other          _ZN7cutlass13device_kernelIN5flash11enable_sm90INS1_16FlashAttnBwdSm90INS1_25CollectiveMainloopBwdSm90ILi2ELi2ELi2EN4cute5tupleIJNS5_1CILi1EEES8_S8_EEENS6_IJNS7_ILi128EEESA_NS7_ILi64EEEEEENS_10bfloat16_tEfNS_4arch4Sm90ELb0ELb1ELb0ELb1ELb0ELb1ELb0ELb0ELi2ELi1ELi2ELi2ELb0EEENS1_21CollectiveEpilogueBwdISC_SD_SF_Li256ELb1ELb0ELi1EEENS1_19SingleTileSchedulerILb1ELb0ELb0ELi128EEEEEEEEEvNT_6ParamsE,@"STO_CUDA_ENTRY STV_DEFAULT"
_ZN7cutlass13device_kernelIN5flash11enable_sm90INS1_16FlashAttnBwdSm90INS1_25CollectiveMainloopBwdSm90ILi2ELi2ELi2EN4cute5tupleIJNS5_1CILi1EEES8_S8_EEENS6_IJNS7_ILi128EEESA_NS7_ILi64EEEEEENS_10bfloat16_tEfNS_4arch4Sm90ELb0ELb1ELb0ELb1ELb0ELb1ELb0ELb0ELi2ELi1ELi2ELi2ELb0EEENS1_21CollectiveEpilogueBwdISC_SD_SF_Li256ELb1ELb0ELi1EEENS1_19SingleTileSchedulerILb1ELb0ELb0ELi128EEEEEEEEEvNT_6ParamsE:
[----:B------:R-:W-:Y:S01]  /*0000*/  LDC R1, c[0x0][0x37c] ;  /* 0x0000df00ff017b82 */ /* 0x000fe20000000800 */
[----:B------:R-:W-:Y:S05]  /*0010*/  EXIT ;  /* 0x000000000000794d */ /* 0x000fea0003800000 */
.L_x_12:
        /* <DEDUP_REMOVED lines=14> */
.L_x_80:


//--------------------- .text._ZN7cutlass13device_kernelIN5flash11enable_sm90INS1_16FlashAttnBwdSm90INS1_25CollectiveMainloopBwdSm90ILi2ELi2ELi2EN4cute5tupleIJNS5_1CILi1EEES8_S8_EEENS6_IJNS7_ILi128EEESA_NS7_ILi64EEEEEENS_10bfloat16_tEfNS_4arch4Sm90ELb0ELb1ELb0ELb1ELb1ELb1ELb0ELb0ELi2ELi1ELi2ELi2ELb0EEENS1_21CollectiveEpilogueBwdISC_SD_SF_Li256ELb1ELb0ELi1EEENS1_19SingleTileSchedulerILb1ELb0ELb0ELi128EEEEEEEEEvNT_6ParamsE --------------------------
	.section	.text._ZN7cutlass13device_kernelIN5flash11enable_sm90INS1_16FlashAttnBwdSm90INS1_25CollectiveMainloopBwdSm90ILi2ELi2ELi2EN4cute5tupleIJNS5_1CILi1EEES8_S8_EEENS6_IJNS7_ILi128EEESA_NS7_ILi64EEEEEENS_10bfloat16_tEfNS_4arch4Sm90ELb0ELb1ELb0ELb1ELb1ELb1ELb0ELb0ELi2ELi1ELi2ELi2ELb0EEENS1_21CollectiveEpilogueBwdISC_SD_SF_Li256ELb1ELb0ELi1EEENS1_19SingleTileSchedulerILb1ELb0ELb0ELi128EEEEEEEEEvNT_6ParamsE,"ax",@progbits
	.align	128
.text._ZN7cutlass13device_kernelIN5flash11enable_sm90INS1_16FlashAttnBwdSm90INS1_25CollectiveMainloopBwdSm90ILi2ELi2ELi2EN4cute5tupleIJNS5_1CILi1EEES8_S8_EEENS6_IJNS7_ILi128EEESA_NS7_ILi64EEEEEENS_10bfloat16_tEfNS_4arch4Sm90ELb0ELb1ELb0ELb1ELb1ELb1ELb0ELb0ELi2ELi1ELi2ELi2ELb0EEENS1_21CollectiveEpilogueBwdISC_SD_SF_Li256ELb1ELb0ELi1EEENS1_19SingleTileSchedulerILb1ELb0ELb0ELi128EEEEEEEEEvNT_6ParamsE:
        .type           _ZN7cutlass13device_kernelIN5flash11enable_sm90INS1_16FlashAttnBwdSm90INS1_25CollectiveMainloopBwdSm90ILi2ELi2ELi2EN4cute5tupleIJNS5_1CILi1EEES8_S8_EEENS6_IJNS7_ILi128EEESA_NS7_ILi64EEEEEENS_10bfloat16_tEfNS_4arch4Sm90ELb0ELb1ELb0ELb1ELb1ELb1ELb0ELb0ELi2ELi1ELi2ELi2ELb0EEENS1_21CollectiveEpilogueBwdISC_SD_SF_Li256ELb1ELb0ELi1EEENS1_19SingleTileSchedulerILb1ELb0ELb0ELi128EEEEEEEEEvNT_6ParamsE,@function
        .size           _ZN7cutlass13device_kernelIN5flash11enable_sm90INS1_16FlashAttnBwdSm90INS1_25CollectiveMainloopBwdSm90ILi2ELi2ELi2EN4cute5tupleIJNS5_1CILi1EEES8_S8_EEENS6_IJNS7_ILi128EEESA_NS7_ILi64EEEEEENS_10bfloat16_tEfNS_4arch4Sm90ELb0ELb1ELb0ELb1ELb1ELb1ELb0ELb0ELi2ELi1ELi2ELi2ELb0EEENS1_21CollectiveEpilogueBwdISC_SD_SF_Li256ELb1ELb0ELi1EEENS1_19SingleTileSchedulerILb1ELb0ELb0ELi128EEEEEEEEEvNT_6ParamsE,(.L_x_81 - _ZN7cutlass13device_kernelIN5flash11enable_sm90INS1_16FlashAttnBwdSm90INS1_25CollectiveMainloopBwdSm90ILi2ELi2ELi2EN4cute5tupleIJNS5_1CILi1EEES8_S8_EEENS6_IJNS7_ILi128EEESA_NS7_ILi64EEEEEENS_10bfloat16_tEfNS_4arch4Sm90ELb0ELb1ELb0ELb1ELb1ELb1ELb0ELb0ELi2ELi1ELi2ELi2ELb0EEENS1_21CollectiveEpilogueBwdISC_SD_SF_Li256ELb1ELb0ELi1EEENS1_19SingleTileSchedulerILb1ELb0ELb0ELi128EEEEEEEEEvNT_6ParamsE)
        .other          _ZN7cutlass13device_kernelIN5flash11enable_sm90INS1_16FlashAttnBwdSm90INS1_25CollectiveMainloopBwdSm90ILi2ELi2ELi2EN4cute5tupleIJNS5_1CILi1EEES8_S8_EEENS6_IJNS7_ILi128EEESA_NS7_ILi64EEEEEENS_10bfloat16_tEfNS_4arch4Sm90ELb0ELb1ELb0ELb1ELb1ELb1ELb0ELb0ELi2ELi1ELi2ELi2ELb0EEENS1_21CollectiveEpilogueBwdISC_SD_SF_Li256ELb1ELb0ELi1EEENS1_19SingleTileSchedulerILb1ELb0ELb0ELi128EEEEEEEEEvNT_6ParamsE,@"STO_CUDA_ENTRY STV_DEFAULT"
_ZN7cutlass13device_kernelIN5flash11enable_sm90INS1_16FlashAttnBwdSm90INS1_25CollectiveMainloopBwdSm90ILi2ELi2ELi2EN4cute5tupleIJNS5_1CILi1EEES8_S8_EEENS6_IJNS7_ILi128EEESA_NS7_ILi64EEEEEENS_10bfloat16_tEfNS_4arch4Sm90ELb0ELb1ELb0ELb1ELb1ELb1ELb0ELb0ELi2ELi1ELi2ELi2ELb0EEENS1_21CollectiveEpilogueBwdISC_SD_SF_Li256ELb1ELb0ELi1EEENS1_19SingleTileSchedulerILb1ELb0ELb0ELi128EEEEEEEEEvNT_6ParamsE:
[----:B------:R-:W-:Y:S01]  /*0000*/  LDC R1, c[0x0][0x37c] ;  /* 0x0000df00ff017b82 */ /* 0x000fe20000000800 */
[----:B------:R-:W-:Y:S05]  /*0010*/  EXIT ;  /* 0x000000000000794d */ /* 0x000fea0003800000 */
.L_x_13:
        /* <DEDUP_REMOVED lines=14> */
.L_x_81:


//--------------------- .text._ZN7cutlass13device_kernelIN5flash11enable_sm90INS1_16FlashAttnBwdSm90INS1_25CollectiveMainloopBwdSm90ILi2ELi2ELi2EN4cute5tupleIJNS5_1CILi1EEES8_S8_EEENS6_IJNS7_ILi128EEESA_NS7_ILi64EEEEEENS_10bfloat16_tEfNS_4arch4Sm90ELb0ELb1ELb0ELb1ELb0ELb1ELb0ELb0ELi2ELi1ELi2ELi2ELb0EEENS1_24CollectiveEpilogueBwdGQAISC_fSF_Li256ELb1ELb0EEENS1_19SingleTileSchedulerILb1ELb0ELb0ELi128EEEEEEEEEvNT_6ParamsE --------------------------
	.section	.text._ZN7cutlass13device_kernelIN5flash11enable_sm90INS1_16FlashAttnBwdSm90INS1_25CollectiveMainloopBwdSm90ILi2ELi2ELi2EN4cute5tupleIJNS5_1CILi1EEES8_S8_EEENS6_IJNS7_ILi128EEESA_NS7_ILi64EEEEEENS_10bfloat16_tEfNS_4arch4Sm90ELb0ELb1ELb0ELb1ELb0ELb1ELb0ELb0ELi2ELi1ELi2ELi2ELb0EEENS1_24CollectiveEpilogueBwdGQAISC_fSF_Li256ELb1ELb0EEENS1_19SingleTileSchedulerILb1ELb0ELb0ELi128EEEEEEEEEvNT_6ParamsE,"ax",@progbits
	.align	128
.text._ZN7cutlass13device_kernelIN5flash11enable_sm90INS1_16FlashAttnBwdSm90INS1_25CollectiveMainloopBwdSm90ILi2ELi2ELi2EN4cute5tupleIJNS5_1CILi1EEES8_S8_EEENS6_IJNS7_ILi128EEESA_NS7_ILi64EEEEEENS_10bfloat16_tEfNS_4arch4Sm90ELb0ELb1ELb0ELb1ELb0ELb1ELb0ELb0ELi2ELi1ELi2ELi2ELb0EEENS1_24CollectiveEpilogueBwdGQAISC_fSF_Li256ELb1ELb0EEENS1_19SingleTileSchedulerILb1ELb0ELb0ELi128EEEEEEEEEvNT_6ParamsE:
        .type           _ZN7cutlass13device_kernelIN5flash11enable_sm90INS1_16FlashAttnBwdSm90INS1_25CollectiveMainloopBwdSm90ILi2ELi2ELi2EN4cute5tupleIJNS5_1CILi1EEES8_S8_EEENS6_IJNS7_ILi128EEESA_NS7_ILi64EEEEEENS_10bfloat16_tEfNS_4arch4Sm90ELb0ELb1ELb0ELb1ELb0ELb1ELb0ELb0ELi2ELi1ELi2ELi2ELb0EEENS1_24CollectiveEpilogueBwdGQAISC_fSF_Li256ELb1ELb0EEENS1_19SingleTileSchedulerILb1ELb0ELb0ELi128EEEEEEEEEvNT_6ParamsE,@function
        .size           _ZN7cutlass13device_kernelIN5flash11enable_sm90INS1_16FlashAttnBwdSm90INS1_25CollectiveMainloopBwdSm90ILi2ELi2ELi2EN4cute5tupleIJNS5_1CILi1EEES8_S8_EEENS6_IJNS7_ILi128EEESA_NS7_ILi64EEEEEENS_10bfloat16_tEfNS_4arch4Sm90ELb0ELb1ELb0ELb1ELb0ELb1ELb0ELb0ELi2ELi1ELi2ELi2ELb0EEENS1_24CollectiveEpilogueBwdGQAISC_fSF_Li256ELb1ELb0EEENS1_19SingleTileSchedulerILb1ELb0ELb0ELi128EEEEEEEEEvNT_6ParamsE,(.L_x_82 - _ZN7cutlass13device_kernelIN5flash11enable_sm90INS1_16FlashAttnBwdSm90INS1_25CollectiveMainloopBwdSm90ILi2ELi2ELi2EN4cute5tupleIJNS5_1CILi1EEES8_S8_EEENS6_IJNS7_ILi128EEESA_NS7_ILi64EEEEEENS_10bfloat16_tEfNS_4arch4Sm90ELb0ELb1ELb0ELb1ELb0ELb1ELb0ELb0ELi2ELi1ELi2ELi2ELb0EEENS1_24CollectiveEpilogueBwdGQAISC_fSF_Li256ELb1ELb0EEENS1_19SingleTileSchedulerILb1ELb0ELb0ELi128EEEEEEEEEvNT_6ParamsE)
        .other          _ZN7cutlass13device_kernelIN5flash11enable_sm90INS1_16FlashAttnBwdSm90INS1_25CollectiveMainloopBwdSm90ILi2ELi2ELi2EN4cute5tupleIJNS5_1CILi1EEES8_S8_EEENS6_IJNS7_ILi128EEESA_NS7_ILi64EEEEEENS_10bfloat16_tEfNS_4arch4Sm90ELb0ELb1ELb0ELb1ELb0ELb1ELb0ELb0ELi2ELi1ELi2ELi2ELb0EEENS1_24CollectiveEpilogueBwdGQAISC_fSF_Li256ELb1ELb0EEENS1_19SingleTileSchedulerILb1ELb0ELb0ELi128EEEEEEEEEvNT_6ParamsE,@"STO_CUDA_ENTRY STV_DEFAULT"
_ZN7cutlass13device_kernelIN5flash11enable_sm90INS1_16FlashAttnBwdSm90INS1_25CollectiveMainloopBwdSm90ILi2ELi2ELi2EN4cute5tupleIJNS5_1CILi1EEES8_S8_EEENS6_IJNS7_ILi128EEESA_NS7_ILi64EEEEEENS_10bfloat16_tEfNS_4arch4Sm90ELb0ELb1ELb0ELb1ELb0ELb1ELb0ELb0ELi2ELi1ELi2ELi2ELb0EEENS1_24CollectiveEpilogueBwdGQAISC_fSF_Li256ELb1ELb0EEENS1_19SingleTileSchedulerILb1ELb0ELb0ELi128EEEEEEEEEvNT_6ParamsE:
[----:B------:R-:W-:Y:S01]  /*0000*/  LDC R1, c[0x0][0x37c] ;  /* 0x0000df00ff017b82 */ /* 0x000fe20000000800 */
[----:B------:R-:W-:Y:S05]  /*0010*/  EXIT ;  /* 0x000000000000794d */ /* 0x000fea0003800000 */
.L_x_14:
        /* <DEDUP_REMOVED lines=14> */
.L_x_82:


//--------------------- .text._ZN7cutlass13device_kernelIN5flash11enable_sm90INS1_16FlashAttnBwdSm90INS1_25CollectiveMainloopBwdSm90ILi2ELi2ELi2EN4cute5tupleIJNS5_1CILi1EEES8_S8_EEENS6_IJNS7_ILi128EEESA_NS7_ILi64EEEEEENS_10bfloat16_tEfNS_4arch4Sm90ELb0ELb1ELb0ELb1ELb1ELb1ELb0ELb0ELi2ELi1ELi2ELi2ELb0EEENS1_24CollectiveEpilogueBwdGQAISC_fSF_Li256ELb1ELb1EEENS1_19SingleTileSchedulerILb1ELb0ELb0ELi128EEEEEEEEEvNT_6ParamsE --------------------------
	.section	.text._ZN7cutlass13device_kernelIN5flash11enable_sm90INS1_16FlashAttnBwdSm90INS1_25CollectiveMainloopBwdSm90ILi2ELi2ELi2EN4cute5tupleIJNS5_1CILi1EEES8_S8_EEENS6_IJNS7_ILi128EEESA_NS7_ILi64EEEEEENS_10bfloat16_tEfNS_4arch4Sm90ELb0ELb1ELb0ELb1ELb1ELb1ELb0ELb0ELi2ELi1ELi2ELi2ELb0EEENS1_24CollectiveEpilogueBwdGQAISC_fSF_Li256ELb1ELb1EEENS1_19SingleTileSchedulerILb1ELb0ELb0ELi128EEEEEEEEEvNT_6ParamsE,"ax",@progbits
	.align	128
.text._ZN7cutlass13device_kernelIN5flash11enable_sm90INS1_16FlashAttnBwdSm90INS1_25CollectiveMainloopBwdSm90ILi2ELi2ELi2EN4cute5tupleIJNS5_1CILi1EEES8_S8_EEENS6_IJNS7_ILi128EEESA_NS7_ILi64EEEEEENS_10bfloat16_tEfNS_4arch4Sm90ELb0ELb1ELb0ELb1ELb1ELb1ELb0ELb0ELi2ELi1ELi2ELi2ELb0EEENS1_24CollectiveEpilogueBwdGQAISC_fSF_Li256ELb1ELb1EEENS1_19SingleTileSchedulerILb1ELb0ELb0ELi128EEEEEEEEEvNT_6ParamsE:
        .type           _ZN7cutlass13device_kernelIN5flash11enable_sm90INS1_16FlashAttnBwdSm90INS1_25CollectiveMainloopBwdSm90ILi2ELi2ELi2EN4cute5tupleIJNS5_1CILi1EEES8_S8_EEENS6_IJNS7_ILi128EEESA_NS7_ILi64EEEEEENS_10bfloat16_tEfNS_4arch4Sm90ELb0ELb1ELb0ELb1ELb1ELb1ELb0ELb0ELi2ELi1ELi2ELi2ELb0EEENS1_24CollectiveEpilogueBwdGQAISC_fSF_Li256ELb1ELb1EEENS1_19SingleTileSchedulerILb1ELb0ELb0ELi128EEEEEEEEEvNT_6ParamsE,@function
        .size           _ZN7cutlass13device_kernelIN5flash11enable_sm90INS1_16FlashAttnBwdSm90INS1_25CollectiveMainloopBwdSm90ILi2ELi2ELi2EN4cute5tupleIJNS5_1CILi1EEES8_S8_EEENS6_IJNS7_ILi128EEESA_NS7_ILi64EEEEEENS_10bfloat16_tEfNS_4arch4Sm90ELb0ELb1ELb0ELb1ELb1ELb1ELb0ELb0ELi2ELi1ELi2ELi2ELb0EEENS1_24CollectiveEpilogueBwdGQAISC_fSF_Li256ELb1ELb1EEENS1_19SingleTileSchedulerILb1ELb0ELb0ELi128EEEEEEEEEvNT_6ParamsE,(.L_x_83 - _ZN7cutlass13device_kernelIN5flash11enable_sm90INS1_16FlashAttnBwdSm90INS1_25CollectiveMainloopBwdSm90ILi2ELi2ELi2EN4cute5tupleIJNS5_1CILi1EEES8_S8_EEENS6_IJNS7_ILi128EEESA_NS7_ILi64EEEEEENS_10bfloat16_tEfNS_4arch4Sm90ELb0ELb1ELb0ELb1ELb1ELb1ELb0ELb0ELi2ELi1ELi2ELi2ELb0EEENS1_24CollectiveEpilogueBwdGQAISC_fSF_Li256ELb1ELb1EEENS1_19SingleTileSchedulerILb1ELb0ELb0ELi128EEEEEEEEEvNT_6ParamsE)
        .other          _ZN7cutlass13device_kernelIN5flash11enable_sm90INS1_16FlashAttnBwdSm90INS1_25CollectiveMainloopBwdSm90ILi2ELi2ELi2EN4cute5tupleIJNS5_1CILi1EEES8_S8_EEENS6_IJNS7_ILi128EEESA_NS7_ILi64EEEEEENS_10bfloat16_tEfNS_4arch4Sm90ELb0ELb1ELb0ELb1ELb1ELb1ELb0ELb0ELi2ELi1ELi2ELi2ELb0EEENS1_24CollectiveEpilogueBwdGQAISC_fSF_Li256ELb1ELb1EEENS1_19SingleTileSchedulerILb1ELb0ELb0ELi128EEEEEEEEEvNT_6ParamsE,@"STO_CUDA_ENTRY STV_DEFAULT"
_ZN7cutlass13device_kernelIN5flash11enable_sm90INS1_16FlashAttnBwdSm90INS1_25CollectiveMainloopBwdSm90ILi2ELi2ELi2EN4cute5tupleIJNS5_1CILi1EEES8_S8_EEENS6_IJNS7_ILi128EEESA_NS7_ILi64EEEEEENS_10bfloat16_tEfNS_4arch4Sm90ELb0ELb1ELb0ELb1ELb1ELb1ELb0ELb0ELi2ELi1ELi2ELi2ELb0EEENS1_24CollectiveEpilogueBwdGQAISC_fSF_Li256ELb1ELb1EEENS1_19SingleTileSchedulerILb1ELb0ELb0ELi128EEEEEEEEEvNT_6ParamsE:
[----:B------:R-:W-:Y:S01]  /*0000*/  LDC R1, c[0x0][0x37c] ;  /* 0x0000df00ff017b82 */ /* 0x000fe20000000800 */
[----:B------:R-:W-:Y:S05]  /*0010*/  EXIT ;  /* 0x000000000000794d */ /* 0x000fea0003800000 */
.L_x_15:
        /* <DEDUP_REMOVED lines=14> */
.L_x_83:


//--------------------- .text._ZN7cutlass13device_kernelIN5flash11enable_sm90INS1_16FlashAttnBwdSm90INS1_25CollectiveMainloopBwdSm90ILi2ELi2ELi2EN4cute5tupleIJNS5_1CILi1EEES8_S8_EEENS6_IJNS7_ILi128EEESA_NS7_ILi64EEEEEENS_10bfloat16_tEfNS_4arch4Sm90ELb1ELb0ELb0ELb0ELb0ELb1ELb0ELb0ELi2ELi1ELi2ELi2ELb0EEENS1_21CollectiveEpilogueBwdISC_SD_SF_Li256ELb0ELb0ELi1EEENS1_25SingleTileBwdLPTSchedulerILb0ELi128ELb0EEEEEEEEEvNT_6ParamsE --------------------------
	.section	.text._ZN7cutlass13device_kernelIN5flash11enable_sm90INS1_16FlashAttnBwdSm90INS1_25CollectiveMainloopBwdSm90ILi2ELi2ELi2EN4cute5tupleIJNS5_1CILi1EEES8_S8_EEENS6_IJNS7_ILi128EEESA_NS7_ILi64EEEEEENS_10bfloat16_tEfNS_4arch4Sm90ELb1ELb0ELb0ELb0ELb0ELb1ELb0ELb0ELi2ELi1ELi2ELi2ELb0EEENS1_21CollectiveEpilogueBwdISC_SD_SF_Li256ELb0ELb0ELi1EEENS1_25SingleTileBwdLPTSchedulerILb0ELi128ELb0EEEEEEEEEvNT_6ParamsE,"ax",@progbits
	.align	128
.text._ZN7cutlass13device_kernelIN5flash11enable_sm90INS1_16FlashAttnBwdSm90INS1_25CollectiveMainloopBwdSm90ILi2ELi2ELi2EN4cute5tupleIJNS5_1CILi1EEES8_S8_EEENS6_IJNS7_ILi128EEESA_NS7_ILi64EEEEEENS_10bfloat16_tEfNS_4arch4Sm90ELb1ELb0ELb0ELb0ELb0ELb1ELb0ELb0ELi2ELi1ELi2ELi2ELb0EEENS1_21CollectiveEpilogueBwdISC_SD_SF_Li256ELb0ELb0ELi1EEENS1_25SingleTileBwdLPTSchedulerILb0ELi128ELb0EEEEEEEEEvNT_6ParamsE:
        .type           _ZN7cutlass13device_kernelIN5flash11enable_sm90INS1_16FlashAttnBwdSm90INS1_25CollectiveMainloopBwdSm90ILi2ELi2ELi2EN4cute5tupleIJNS5_1CILi1EEES8_S8_EEENS6_IJNS7_ILi128EEESA_NS7_ILi64EEEEEENS_10bfloat16_tEfNS_4arch4Sm90ELb1ELb0ELb0ELb0ELb0ELb1ELb0ELb0ELi2ELi1ELi2ELi2ELb0EEENS1_21CollectiveEpilogueBwdISC_SD_SF_Li256ELb0ELb0ELi1EEENS1_25SingleTileBwdLPTSchedulerILb0ELi128ELb0EEEEEEEEEvNT_6ParamsE,@function
        .size           _ZN7cutlass13device_kernelIN5flash11enable_sm90INS1_16FlashAttnBwdSm90INS1_25CollectiveMainloopBwdSm90ILi2ELi2ELi2EN4cute5tupleIJNS5_1CILi1EEES8_S8_EEENS6_IJNS7_ILi128EEESA_NS7_ILi64EEEEEENS_10bfloat16_tEfNS_4arch4Sm90ELb1ELb0ELb0ELb0ELb0ELb1ELb0ELb0ELi2ELi1ELi2ELi2ELb0EEENS1_21CollectiveEpilogueBwdISC_SD_SF_Li256ELb0ELb0ELi1EEENS1_25SingleTileBwdLPTSchedulerILb0ELi128ELb0EEEEEEEEEvNT_6ParamsE,(.L_x_84 - _ZN7cutlass13device_kernelIN5flash11enable_sm90INS1_16FlashAttnBwdSm90INS1_25CollectiveMainloopBwdSm90ILi2ELi2ELi2EN4cute5tupleIJNS5_1CILi1EEES8_S8_EEENS6_IJNS7_ILi128EEESA_NS7_ILi64EEEEEENS_10bfloat16_tEfNS_4arch4Sm90ELb1ELb0ELb0ELb0ELb0ELb1ELb0ELb0ELi2ELi1ELi2ELi2ELb0EEENS1_21CollectiveEpilogueBwdISC_SD_SF_Li256ELb0ELb0ELi1EEENS1_25SingleTileBwdLPTSchedulerILb0ELi128ELb0EEEEEEEEEvNT_6ParamsE)
        .other          _ZN7cutlass13device_kernelIN5flash11enable_sm90INS1_16FlashAttnBwdSm90INS1_25CollectiveMainloopBwdSm90ILi2ELi2ELi2EN4cute5tupleIJNS5_1CILi1EEES8_S8_EEENS6_IJNS7_ILi128EEESA_NS7_ILi64EEEEEENS_10bfloat16_tEfNS_4arch4Sm90ELb1ELb0ELb0ELb0ELb0ELb1ELb0ELb0ELi2ELi1ELi2ELi2ELb0EEENS1_21CollectiveEpilogueBwdISC_SD_SF_Li256ELb0ELb0ELi1EEENS1_25SingleTileBwdLPTSchedulerILb0ELi128ELb0EEEEEEEEEvNT_6ParamsE,@"STO_CUDA_ENTRY STV_DEFAULT"
_ZN7cutlass13device_kernelIN5flash11enable_sm90INS1_16FlashAttnBwdSm90INS1_25CollectiveMainloopBwdSm90ILi2ELi2ELi2EN4cute5tupleIJNS5_1CILi1EEES8_S8_EEENS6_IJNS7_ILi128EEESA_NS7_ILi64EEEEEENS_10bfloat16_tEfNS_4arch4Sm90ELb1ELb0ELb0ELb0ELb0ELb1ELb0ELb0ELi2ELi1ELi2ELi2ELb0EEENS1_21CollectiveEpilogueBwdISC_SD_SF_Li256ELb0ELb0ELi1EEENS1_25SingleTileBwdLPTSchedulerILb0ELi128ELb0EEEEEEEEEvNT_6ParamsE:
[----:B------:R-:W-:Y:S01]  /*0000*/  LDC R1, c[0x0][0x37c] ;  /* 0x0000df00ff017b82 */ /* 0x000fe20000000800 */
[----:B------:R-:W-:Y:S05]  /*0010*/  EXIT ;  /* 0x000000000000794d */ /* 0x000fea0003800000 */
.L_x_16:
        /* <DEDUP_REMOVED lines=14> */
.L_x_84:


//--------------------- .text._ZN7cutlass13device_kernelIN5flash11enable_sm90INS1_16FlashAttnBwdSm90INS1_25CollectiveMainloopBwdSm90ILi2ELi2ELi2EN4cute5tupleIJNS5_1CILi1EEES8_S8_EEENS6_IJNS7_ILi128EEESA_NS7_ILi64EEEEEENS_10bfloat16_tEfNS_4arch4Sm90ELb1ELb0ELb0ELb0ELb1ELb1ELb0ELb0ELi2ELi1ELi2ELi2ELb0EEENS1_21CollectiveEpilogueBwdISC_SD_SF_Li256ELb0ELb0ELi1EEENS1_25SingleTileBwdLPTSchedulerILb0ELi128ELb1EEEEEEEEEvNT_6ParamsE --------------------------
	.section	.text._ZN7cutlass13device_kernelIN5flash11enable_sm90INS1_16FlashAttnBwdSm90INS1_25CollectiveMainloopBwdSm90ILi2ELi2ELi2EN4cute5tupleIJNS5_1CILi1EEES8_S8_EEENS6_IJNS7_ILi128EEESA_NS7_ILi64EEEEEENS_10bfloat16_tEfNS_4arch4Sm90ELb1ELb0ELb0ELb0ELb1ELb1ELb0ELb0ELi2ELi1ELi2ELi2ELb0EEENS1_21CollectiveEpilogueBwdISC_SD_SF_Li256ELb0ELb0ELi1EEENS1_25SingleTileBwdLPTSchedulerILb0ELi128ELb1EEEEEEEEEvNT_6ParamsE,"ax",@progbits
	.align	128
.text._ZN7cutlass13device_kernelIN5flash11enable_sm90INS1_16FlashAttnBwdSm90INS1_25CollectiveMainloopBwdSm90ILi2ELi2ELi2EN4cute5tupleIJNS5_1CILi1EEES8_S8_EEENS6_IJNS7_ILi128EEESA_NS7_ILi64EEEEEENS_10bfloat16_tEfNS_4arch4Sm90ELb1ELb0ELb0ELb0ELb1ELb1ELb0ELb0ELi2ELi1ELi2ELi2ELb0EEENS1_21CollectiveEpilogueBwdISC_SD_SF_Li256ELb0ELb0ELi1EEENS1_25SingleTileBwdLPTSchedulerILb0ELi128ELb1EEEEEEEEEvNT_6ParamsE:
        .type           _ZN7cutlass13device_kernelIN5flash11enable_sm90INS1_16FlashAttnBwdSm90INS1_25CollectiveMainloopBwdSm90ILi2ELi2ELi2EN4cute5tupleIJNS5_1CILi1EEES8_S8_EEENS6_IJNS7_ILi128EEESA_NS7_ILi64EEEEEENS_10bfloat16_tEfNS_4arch4Sm90ELb1ELb0ELb0ELb0ELb1ELb1ELb0ELb0ELi2ELi1ELi2ELi2ELb0EEENS1_21CollectiveEpilogueBwdISC_SD_SF_Li256ELb0ELb0ELi1EEENS1_25SingleTileBwdLPTSchedulerILb0ELi128ELb1EEEEEEEEEvNT_6ParamsE,@function
        .size           _ZN7cutlass13device_kernelIN5flash11enable_sm90INS1_16FlashAttnBwdSm90INS1_25CollectiveMainloopBwdSm90ILi2ELi2ELi2EN4cute5tupleIJNS5_1CILi1EEES8_S8_EEENS6_IJNS7_ILi128EEESA_NS7_ILi64EEEEEENS_10bfloat16_tEfNS_4arch4Sm90ELb1ELb0ELb0ELb0ELb1ELb1ELb0ELb0ELi2ELi1ELi2ELi2ELb0EEENS1_21CollectiveEpilogueBwdISC_SD_SF_Li256ELb0ELb0ELi1EEENS1_25SingleTileBwdLPTSchedulerILb0ELi128ELb1EEEEEEEEEvNT_6ParamsE,(.L_x_85 - _ZN7cutlass13device_kernelIN5flash11enable_sm90INS1_16FlashAttnBwdSm90INS1_25CollectiveMainloopBwdSm90ILi2ELi2ELi2EN4cute5tupleIJNS5_1CILi1EEES8_S8_EEENS6_IJNS7_ILi128EEESA_NS7_ILi64EEEEEENS_10bfloat16_tEfNS_4arch4Sm90ELb1ELb0ELb0ELb0ELb1ELb1ELb0ELb0ELi2ELi1ELi2ELi2ELb0EEENS1_21CollectiveEpilogueBwdISC_SD_SF_Li256ELb0ELb0ELi1EEENS1_25SingleTileBwdLPTSchedulerILb0ELi128ELb1EEEEEEEEEvNT_6ParamsE)
        .other          _ZN7cutlass13device_kernelIN5flash11enable_sm90INS1_16FlashAttnBwdSm90INS1_25CollectiveMainloopBwdSm90ILi2ELi2ELi2EN4cute5tupleIJNS5_1CILi1EEES8_S8_EEENS6_IJNS7_ILi128EEESA_NS7_ILi64EEEEEENS_10bfloat16_tEfNS_4arch4Sm90ELb1ELb0ELb0ELb0ELb1ELb1ELb0ELb0ELi2ELi1ELi2ELi2ELb0EEENS1_21CollectiveEpilogueBwdISC_SD_SF_Li256ELb0ELb0ELi1EEENS1_25SingleTileBwdLPTSchedulerILb0ELi128ELb1EEEEEEEEEvNT_6ParamsE,@"STO_CUDA_ENTRY STV_DEFAULT"
_ZN7cutlass13device_kernelIN5flash11enable_sm90INS1_16FlashAttnBwdSm90INS1_25CollectiveMainloopBwdSm90ILi2ELi2ELi2EN4cute5tupleIJNS5_1CILi1EEES8_S8_EEENS6_IJNS7_ILi128EEESA_NS7_ILi64EEEEEENS_10bfloat16_tEfNS_4arch4Sm90ELb1ELb0ELb0ELb0ELb1ELb1ELb0ELb0ELi2ELi1ELi2ELi2ELb0EEENS1_21CollectiveEpilogueBwdISC_SD_SF_Li256ELb0ELb0ELi1EEENS1_25SingleTileBwdLPTSchedulerILb0ELi128ELb1EEEEEEEEEvNT_6ParamsE:
[----:B------:R-:W-:Y:S01]  /*0000*/  LDC R1, c[0x0][0x37c] ;  /* 0x0000df00ff017b82 */ /* 0x000fe20000000800 */
[----:B------:R-:W-:Y:S05]  /*0010*/  EXIT ;  /* 0x000000000000794d */ /* 0x000fea0003800000 */
.L_x_17:
        /* <DEDUP_REMOVED lines=14> */
.L_x_85:


//--------------------- .text._ZN7cutlass13device_kernelIN5flash11enable_sm90INS1_16FlashAttnBwdSm90INS1_25CollectiveMainloopBwdSm90ILi2ELi2ELi2EN4cute5tupleIJNS5_1CILi1EEES8_S8_EEENS6_IJNS7_ILi128EEESA_NS7_ILi64EEEEEENS_10bfloat16_tEfNS_4arch4Sm90ELb1ELb0ELb0ELb0ELb0ELb1ELb0ELb0ELi2ELi1ELi2ELi2ELb0EEENS1_24CollectiveEpilogueBwdGQAISC_fSF_Li256ELb0ELb0EEENS1_25SingleTileBwdLPTSchedulerILb0ELi128ELb0EEEEEEEEEvNT_6ParamsE --------------------------
	.section	.text._ZN7cutlass13device_kernelIN5flash11enable_sm90INS1_16FlashAttnBwdSm90INS1_25CollectiveMainloopBwdSm90ILi2ELi2ELi2EN4cute5tupleIJNS5_1CILi1EEES8_S8_EEENS6_IJNS7_ILi128EEESA_NS7_ILi64EEEEEENS_10bfloat16_tEfNS_4arch4Sm90ELb1ELb0ELb0ELb0ELb0ELb1ELb0ELb0ELi2ELi1ELi2ELi2ELb0EEENS1_24CollectiveEpilogueBwdGQAISC_fSF_Li256ELb0ELb0EEENS1_25SingleTileBwdLPTSchedulerILb0ELi128ELb0EEEEEEEEEvNT_6ParamsE,"ax",@progbits
	.align	128
.text._ZN7cutlass13device_kernelIN5flash11enable_sm90INS1_16FlashAttnBwdSm90INS1_25CollectiveMainloopBwdSm90ILi2ELi2ELi2EN4cute5tupleIJNS5_1CILi1EEES8_S8_EEENS6_IJNS7_ILi128EEESA_NS7_ILi64EEEEEENS_10bfloat16_tEfNS_4arch4Sm90ELb1ELb0ELb0ELb0ELb0ELb1ELb0ELb0ELi2ELi1ELi2ELi2ELb0EEENS1_24CollectiveEpilogueBwdGQAISC_fSF_Li256ELb0ELb0EEENS1_25SingleTileBwdLPTSchedulerILb0ELi128ELb0EEEEEEEEEvNT_6ParamsE:
        .type           _ZN7cutlass13device_kernelIN5flash11enable_sm90INS1_16FlashAttnBwdSm90INS1_25CollectiveMainloopBwdSm90ILi2ELi2ELi2EN4cute5tupleIJNS5_1CILi1EEES8_S8_EEENS6_IJNS7_ILi128EEESA_NS7_ILi64EEEEEENS_10bfloat16_tEfNS_4arch4Sm90ELb1ELb0ELb0ELb0ELb0ELb1ELb0ELb0ELi2ELi1ELi2ELi2ELb0EEENS1_24CollectiveEpilogueBwdGQAISC_fSF_Li256ELb0ELb0EEENS1_25SingleTileBwdLPTSchedulerILb0ELi128ELb0EEEEEEEEEvNT_6ParamsE,@function
        .size           _ZN7cutlass13device_kernelIN5flash11enable_sm90INS1_16FlashAttnBwdSm90INS1_25CollectiveMainloopBwdSm90ILi2ELi2ELi2EN4cute5tupleIJNS5_1CILi1EEES8_S8_EEENS6_IJNS7_ILi128EEESA_NS7_ILi64EEEEEENS_10bfloat16_tEfNS_4arch4Sm90ELb1ELb0ELb0ELb0ELb0ELb1ELb0ELb0ELi2ELi1ELi2ELi2ELb0EEENS1_24CollectiveEpilogueBwdGQAISC_fSF_Li256ELb0ELb0EEENS1_25SingleTileBwdLPTSchedulerILb0ELi128ELb0EEEEEEEEEvNT_6ParamsE,(.L_x_86 - _ZN7cutlass13device_kernelIN5flash11enable_sm90INS1_16FlashAttnBwdSm90INS1_25CollectiveMainloopBwdSm90ILi2ELi2ELi2EN4cute5tupleIJNS5_1CILi1EEES8_S8_EEENS6_IJNS7_ILi128EEESA_NS7_ILi64EEEEEENS_10bfloat16_tEfNS_4arch4Sm90ELb1ELb0ELb0ELb0ELb0ELb1ELb0ELb0ELi2ELi1ELi2ELi2ELb0EEENS1_24CollectiveEpilogueBwdGQAISC_fSF_Li256ELb0ELb0EEENS1_25SingleTileBwdLPTSchedulerILb0ELi128ELb0EEEEEEEEEvNT_6ParamsE)
        .other          _ZN7cutlass13device_kernelIN5flash11enable_sm90INS1_16FlashAttnBwdSm90INS1_25CollectiveMainloopBwdSm90ILi2ELi2ELi2EN4cute5tupleIJNS5_1CILi1EEES8_S8_EEENS6_IJNS7_ILi128EEESA_NS7_ILi64EEEEEENS_10bfloat16_tEfNS_4arch4Sm90ELb1ELb0ELb0ELb0ELb0ELb1ELb0ELb0ELi2ELi1ELi2ELi2ELb0EEENS1_24CollectiveEpilogueBwdGQAISC_fSF_Li256ELb0ELb0EEENS1_25SingleTileBwdLPTSchedulerILb0ELi128ELb0EEEEEEEEEvNT_6ParamsE,@"STO_CUDA_ENTRY STV_DEFAULT"
_ZN7cutlass13device_kernelIN5flash11enable_sm90INS1_16FlashAttnBwdSm90INS1_25CollectiveMainloopBwdSm90ILi2ELi2ELi2EN4cute5tupleIJNS5_1CILi1EEES8_S8_EEENS6_IJNS7_ILi128EEESA_NS7_ILi64EEEEEENS_10bfloat16_tEfNS_4arch4Sm90ELb1ELb0ELb0ELb0ELb0ELb1ELb0ELb0ELi2ELi1ELi2ELi2ELb0EEENS1_24CollectiveEpilogueBwdGQAISC_fSF_Li256ELb0ELb0EEENS1_25SingleTileBwdLPTSchedulerILb0ELi128ELb0EEEEEEEEEvNT_6ParamsE:
[----:B------:R-:W-:Y:S01]  /*0000*/  LDC R1, c[0x0][0x37c] ;  /* 0x0000df00ff017b82 */ /* 0x000fe20000000800 */
[----:B------:R-:W-:Y:S05]  /*0010*/  EXIT ;  /* 0x000000000000794d */ /* 0x000fea0003800000 */
.L_x_18:
        /* <DEDUP_REMOVED lines=14> */
.L_x_86:


//--------------------- .text._ZN7cutlass13device_kernelIN5flash11enable_sm90INS1_16FlashAttnBwdSm90INS1_25CollectiveMainloopBwdSm90ILi2ELi2ELi2EN4cute5tupleIJNS5_1CILi1EEES8_S8_EEENS6_IJNS7_ILi128EEESA_NS7_ILi64EEEEEENS_10bfloat16_tEfNS_4arch4Sm90ELb1ELb0ELb0ELb0ELb1ELb1ELb0ELb0ELi2ELi1ELi2ELi2ELb0EEENS1_24CollectiveEpilogueBwdGQAISC_fSF_Li256ELb0ELb1EEENS1_25SingleTileBwdLPTSchedulerILb0ELi128ELb1EEEEEEEEEvNT_6ParamsE --------------------------
	.section	.text._ZN7cutlass13device_kernelIN5flash11enable_sm90INS1_16FlashAttnBwdSm90INS1_25CollectiveMainloopBwdSm90ILi2ELi2ELi2EN4cute5tupleIJNS5_1CILi1EEES8_S8_EEENS6_IJNS7_ILi128EEESA_NS7_ILi64EEEEEENS_10bfloat16_tEfNS_4arch4Sm90ELb1ELb0ELb0ELb0ELb1ELb1ELb0ELb0ELi2ELi1ELi2ELi2ELb0EEENS1_24CollectiveEpilogueBwdGQAISC_fSF_Li256ELb0ELb1EEENS1_25SingleTileBwdLPTSchedulerILb0ELi128ELb1EEEEEEEEEvNT_6ParamsE,"ax",@progbits
	.align	128
.text._ZN7cutlass13device_kernelIN5flash11enable_sm90INS1_16FlashAttnBwdSm90INS1_25CollectiveMainloopBwdSm90ILi2ELi2ELi2EN4cute5tupleIJNS5_1CILi1EEES8_S8_EEENS6_IJNS7_ILi128EEESA_NS7_ILi64EEEEEENS_10bfloat16_tEfNS_4arch4Sm90ELb1ELb0ELb0ELb0ELb1ELb1ELb0ELb0ELi2ELi1ELi2ELi2ELb0EEENS1_24CollectiveEpilogueBwdGQAISC_fSF_Li256ELb0ELb1EEENS1_25SingleTileBwdLPTSchedulerILb0ELi128ELb1EEEEEEEEEvNT_6ParamsE:
        .type           _ZN7cutlass13device_kernelIN5flash11enable_sm90INS1_16FlashAttnBwdSm90INS1_25CollectiveMainloopBwdSm90ILi2ELi2ELi2EN4cute5tupleIJNS5_1CILi1EEES8_S8_EEENS6_IJNS7_ILi128EEESA_NS7_ILi64EEEEEENS_10bfloat16_tEfNS_4arch4Sm90ELb1ELb0ELb0ELb0ELb1ELb1ELb0ELb0ELi2ELi1ELi2ELi2ELb0EEENS1_24CollectiveEpilogueBwdGQAISC_fSF_Li256ELb0ELb1EEENS1_25SingleTileBwdLPTSchedulerILb0ELi128ELb1EEEEEEEEEvNT_6ParamsE,@function
        .size           _ZN7cutlass13device_kernelIN5flash11enable_sm90INS1_16FlashAttnBwdSm90INS1_25CollectiveMainloopBwdSm90ILi2ELi2ELi2EN4cute5tupleIJNS5_1CILi1EEES8_S8_EEENS6_IJNS7_ILi128EEESA_NS7_ILi64EEEEEENS_10bfloat16_tEfNS_4arch4Sm90ELb1ELb0ELb0ELb0ELb1ELb1ELb0ELb0ELi2ELi1ELi2ELi2ELb0EEENS1_24CollectiveEpilogueBwdGQAISC_fSF_Li256ELb0ELb1EEENS1_25SingleTileBwdLPTSchedulerILb0ELi128ELb1EEEEEEEEEvNT_6ParamsE,(.L_x_87 - _ZN7cutlass13device_kernelIN5flash11enable_sm90INS1_16FlashAttnBwdSm90INS1_25CollectiveMainloopBwdSm90ILi2ELi2ELi2EN4cute5tupleIJNS5_1CILi1EEES8_S8_EEENS6_IJNS7_ILi128EEESA_NS7_ILi64EEEEEENS_10bfloat16_tEfNS_4arch4Sm90ELb1ELb0ELb0ELb0ELb1ELb1ELb0ELb0ELi2ELi1ELi2ELi2ELb0EEENS1_24CollectiveEpilogueBwdGQAISC_fSF_Li256ELb0ELb1EEENS1_25SingleTileBwdLPTSchedulerILb0ELi128ELb1EEEEEEEEEvNT_6ParamsE)
        .other          _ZN7cutlass13device_kernelIN5flash11enable_sm90INS1_16FlashAttnBwdSm90INS1_25CollectiveMainloopBwdSm90ILi2ELi2ELi2EN4cute5tupleIJNS5_1CILi1EEES8_S8_EEENS6_IJNS7_ILi128EEESA_NS7_ILi64EEEEEENS_10bfloat16_tEfNS_4arch4Sm90ELb1ELb0ELb0ELb0ELb1ELb1ELb0ELb0ELi2ELi1ELi2ELi2ELb0EEENS1_24CollectiveEpilogueBwdGQAISC_fSF_Li256ELb0ELb1EEENS1_25SingleTileBwdLPTSchedulerILb0ELi128ELb1EEEEEEEEEvNT_6ParamsE,@"STO_CUDA_ENTRY STV_DEFAULT"
_ZN7cutlass13device_kernelIN5flash11enable_sm90INS1_16FlashAttnBwdSm90INS1_25CollectiveMainloopBwdSm90ILi2ELi2ELi2EN4cute5tupleIJNS5_1CILi1EEES8_S8_EEENS6_IJNS7_ILi128EEESA_NS7_ILi64EEEEEENS_10bfloat16_tEfNS_4arch4Sm90ELb1ELb0ELb0ELb0ELb1ELb1ELb0ELb0ELi2ELi1ELi2ELi2ELb0EEENS1_24CollectiveEpilogueBwdGQAISC_fSF_Li256ELb0ELb1EEENS1_25SingleTileBwdLPTSchedulerILb0ELi128ELb1EEEEEEEEEvNT_6ParamsE:
[----:B------:R-:W-:Y:S01]  /*0000*/  LDC R1, c[0x0][0x37c] ;  /* 0x0000df00ff017b82 */ /* 0x000fe20000000800 */
[----:B------:R-:W-:Y:S05]  /*0010*/  EXIT ;  /* 0x000000000000794d */ /* 0x000fea0003800000 */
.L_x_19:
        /* <DEDUP_REMOVED lines=14> */
.L_x_87:


//--------------------- .text._ZN7cutlass13device_kernelIN5flash22FlashAttnBwdPreprocessIN4cute5tupleIJNS3_1CILi128EEENS5_ILi64EEEEEENS_10bfloat16_tEfNS_4arch4Sm90ELb1ELb0EEEEEvNT_6ParamsE --------------------------
	.section	.text._ZN7cutlass13device_kernelIN5flash22FlashAttnBwdPreprocessIN4cute5tupleIJNS3_1CILi128EEENS5_ILi64EEEEEENS_10bfloat16_tEfNS_4arch4Sm90ELb1ELb0EEEEEvNT_6ParamsE,"ax",@progbits
	.align	128
.text._ZN7cutlass13device_kernelIN5flash22FlashAttnBwdPreprocessIN4cute5tupleIJNS3_1CILi128EEENS5_ILi64EEEEEENS_10bfloat16_tEfNS_4arch4Sm90ELb1ELb0EEEEEvNT_6ParamsE:
        .type           _ZN7cutlass13device_kernelIN5flash22FlashAttnBwdPreprocessIN4cute5tupleIJNS3_1CILi128EEENS5_ILi64EEEEEENS_10bfloat16_tEfNS_4arch4Sm90ELb1ELb0EEEEEvNT_6ParamsE,@function
        .size           _ZN7cutlass13device_kernelIN5flash22FlashAttnBwdPreprocessIN4cute5tupleIJNS3_1CILi128EEENS5_ILi64EEEEEENS_10bfloat16_tEfNS_4arch4Sm90ELb1ELb0EEEEEvNT_6ParamsE,(.L_x_88 - _ZN7cutlass13device_kernelIN5flash22FlashAttnBwdPreprocessIN4cute5tupleIJNS3_1CILi128EEENS5_ILi64EEEEEENS_10bfloat16_tEfNS_4arch4Sm90ELb1ELb0EEEEEvNT_6ParamsE)
        .other          _ZN7cutlass13device_kernelIN5flash22FlashAttnBwdPreprocessIN4cute5tupleIJNS3_1CILi128EEENS5_ILi64EEEEEENS_10bfloat16_tEfNS_4arch4Sm90ELb1ELb0EEEEEvNT_6ParamsE,@"STO_CUDA_ENTRY STV_DEFAULT"
_ZN7cutlass13device_kernelIN5flash22FlashAttnBwdPreprocessIN4cute5tupleIJNS3_1CILi128EEENS5_ILi64EEEEEENS_10bfloat16_tEfNS_4arch4Sm90ELb1ELb0EEEEEvNT_6ParamsE:
[----:B------:R-:W-:Y:S01]  /*0000*/  LDC R1, c[0x0][0x37c] ;  /* 0x0000df00ff017b82 */ /* 0x000fe20000000800 */
[----:B------:R-:W0:Y:S07]  /*0010*/  S2R R0, SR_TID.X ;  /* 0x0000000000007919 */ /* 0x000e2e0000002100 */
[----:B------:R-:W1:Y:S01]  /*0020*/  S2UR UR11, SR_CTAID.X ;  /* 0x00000000000b79c3 */ /* 0x000e620000002500 */
[----:B------:R-:W2:Y:S01]  /*0030*/  LDCU UR7, c[0x0][0x388] ;  /* 0x00007100ff0777ac */ /* 0x000ea20008000800 */
[----:B------:R-:W-:Y:S01]  /*0040*/  HFMA2 R41, -RZ, RZ, 0, 0 ;  /* 0x00000000ff297431 */ /* 0x000fe200000001ff */
[----:B------:R-:W3:Y:S01]  /*0050*/  S2R R4, SR_CTAID.Z ;  /* 0x0000000000047919 */ /* 0x000ee20000002700 */
[----:B------:R-:W4:Y:S04]  /*0060*/  LDCU UR4, c[0x0][0x38c] ;  /* 0x00007180ff0477ac */ /* 0x000f280008000800 */
[----:B------:R-:W3:Y:S01]  /*0070*/  S2UR UR14, SR_CTAID.Y ;  /* 0x00000000000e79c3 */ /* 0x000ee20000002600 */
[----:B------:R-:W3:Y:S07]  /*0080*/  LDCU.64 UR12, c[0x0][0x358] ;  /* 0x00006b00ff0c77ac */ /* 0x000eee0008000a00 */
[----:B------:R-:W3:Y:S01]  /*0090*/  LDC.64 R14, c[0x0][0x3a0] ;  /* 0x0000e800ff0e7b82 */ /* 0x000ee20000000a00 */
[----:B-1----:R-:W-:-:S07]  /*00a0*/  USHF.L.U32 UR6, UR11, 0x7, URZ ;  /* 0x000000070b067899 */ /* 0x002fce00080006ff */
[----:B------:R-:W1:Y:S01]  /*00b0*/  LDC.64 R22, c[0x0][0x3a8] ;  /* 0x0000ea00ff167b82 */ /* 0x000e620000000a00 */
[----:B--2---:R-:W-:Y:S01]  /*00c0*/  UIADD3 UR10, UPT, UPT, -UR6, UR7, URZ ;  /* 0x00000007060a7290 */ /* 0x004fe2000fffe1ff */
[----:B0-----:R-:W-:Y:S01]  /*00d0*/  IMAD.SHL.U32 R40, R0, 0x8, RZ ;  /* 0x0000000800287824 */ /* 0x001fe200078e00ff */
[----:B------:R-:W-:-:S05]  /*00e0*/  SHF.R.U32.HI R2, RZ, 0x3, R0 ;  /* 0x00000003ff027819 */ /* 0x000fca0000011600 */
[----:B------:R-:W0:Y:S01]  /*00f0*/  LDC.64 R20, c[0x0][0x3c0] ;  /* 0x0000f000ff147b82 */ /* 0x000e220000000a00 */
[----:B------:R-:W-:Y:S01]  /*0100*/  LOP3.LUT R40, R40, 0x38, RZ, 0xc0, !PT ;  /* 0x0000003828287812 */ /* 0x000fe200078ec0ff */
[C---:B------:R-:W-:Y:S01]  /*0110*/  VIADD R3, R2.reuse, 0x20 ;  /* 0x0000002002037836 */ /* 0x040fe20000000000 */
[----:B------:R-:W-:Y:S02]  /*0120*/  IADD3 R6, PT, PT, R2, 0x60, RZ ;  /* 0x0000006002067810 */ /* 0x000fe40007ffe0ff */
[----:B----4-:R-:W-:Y:S01]  /*0130*/  ISETP.GE.AND P0, PT, R40, UR4, PT ;  /* 0x0000000428007c0c */ /* 0x010fe2000bf06270 */
[----:B------:R-:W-:Y:S02]  /*0140*/  UIMAD.WIDE.U32 UR4, UR11, 0x80, URZ ;  /* 0x000000800b0478a5 */ /* 0x000fe4000f8e00ff */
[----:B------:R-:W2:Y:S01]  /*0150*/  LDC.64 R12, c[0x0][0x3c8] ;  /* 0x0000f200ff0c7b82 */ /* 0x000ea20000000a00 */
[----:B---3--:R-:W-:Y:S01]  /*0160*/  IMAD.WIDE.U32 R8, R14, UR14, R40 ;  /* 0x0000000e0e087c25 */ /* 0x008fe2000f8e0028 */
[----:B------:R-:W-:-:S02]  /*0170*/  ISETP.GE.OR P1, PT, R3, UR10, P0 ;  /* 0x0000000a03007c0c */ /* 0x000fc40008726670 */
[C---:B------:R-:W-:Y:S01]  /*0180*/  ISETP.GE.OR P2, PT, R2.reuse, UR10, P0 ;  /* 0x0000000a02007c0c */ /* 0x040fe20008746670 */
[----:B------:R-:W-:Y:S01]  /*0190*/  IMAD R9, R15, UR14, R9 ;  /* 0x0000000e0f097c24 */ /* 0x000fe2000f8e0209 */
[----:B------:R-:W-:Y:S02]  /*01a0*/  LOP3.LUT R7, R2, UR4, RZ, 0xfc, !PT ;  /* 0x0000000402077c12 */ /* 0x000fe4000f8efcff */
[----:B------:R-:W3:Y:S01]  /*01b0*/  LDC.64 R14, c[0x0][0x3b8] ;  /* 0x0000ee00ff0e7b82 */ /* 0x000ee20000000a00 */
[----:B-1----:R-:W-:-:S04]  /*01c0*/  IMAD.WIDE.U32 R28, R4, R22, R8 ;  /* 0x00000016041c7225 */ /* 0x002fc800078e0008 */
[----:B------:R-:W-:Y:S02]  /*01d0*/  IMAD R29, R4, R23, R29 ;  /* 0x00000017041d7224 */ /* 0x000fe400078e021d */
[C---:B------:R-:W-:Y:S01]  /*01e0*/  @!P1 IADD3 R19, P3, PT, R7.reuse, 0x20, RZ ;  /* 0x0000002007139810 */ /* 0x040fe20007f7e0ff */
[----:B------:R-:W1:Y:S01]  /*01f0*/  @!P1 LDC.64 R16, c[0x0][0x398] ;  /* 0x0000e600ff109b82 */ /* 0x000e620000000a00 */
[----:B0-----:R-:W-:Y:S01]  /*0200*/  IMAD.WIDE.U32 R10, R20, UR14, R40 ;  /* 0x0000000e140a7c25 */ /* 0x001fe2000f8e0028 */
[----:B------:R-:W-:-:S03]  /*0210*/  @!P1 IADD3 R25, P4, PT, R7, 0x20, RZ ;  /* 0x0000002007199810 */ /* 0x000fc60007f9e0ff */
[----:B------:R-:W-:Y:S02]  /*0220*/  @!P1 IMAD.X R5, RZ, RZ, UR5, P3 ;  /* 0x00000005ff059e24 */ /* 0x000fe400098e06ff */
[----:B------:R-:W-:Y:S01]  /*0230*/  IMAD R11, R21, UR14, R11 ;  /* 0x0000000e150b7c24 */ /* 0x000fe2000f8e020b */
[----:B------:R-:W0:Y:S01]  /*0240*/  @!P1 LDC.64 R52, c[0x0][0x380] ;  /* 0x0000e000ff349b82 */ /* 0x000e220000000a00 */
[----:B------:R-:W-:Y:S02]  /*0250*/  @!P1 IMAD.X R23, RZ, RZ, UR5, P4 ;  /* 0x00000005ff179e24 */ /* 0x000fe4000a0e06ff */
[----:B--2---:R-:W-:-:S04]  /*0260*/  IMAD.WIDE.U32 R26, R4, R12, R10 ;  /* 0x0000000c041a7225 */ /* 0x004fc800078e000a */
[----:B------:R-:W-:Y:S01]  /*0270*/  IMAD R27, R4, R13, R27 ;  /* 0x0000000d041b7224 */ /* 0x000fe200078e021b */
[----:B------:R-:W2:Y:S01]  /*0280*/  LDC.64 R50, c[0x0][0x3b0] ;  /* 0x0000ec00ff327b82 */ /* 0x000ea20000000a00 */
[----:B---3--:R-:W-:Y:S01]  /*0290*/  @!P1 IMAD R18, R23, R14, RZ ;  /* 0x0000000e17129224 */ /* 0x008fe200078e02ff */
[----:B------:R-:W-:Y:S01]  /*02a0*/  @!P2 MOV R13, R29 ;  /* 0x0000001d000da202 */ /* 0x000fe20000000f00 */
[----:B------:R-:W-:Y:S02]  /*02b0*/  @!P2 IMAD.MOV.U32 R12, RZ, RZ, R28 ;  /* 0x000000ffff0ca224 */ /* 0x000fe400078e001c */
[----:B-1----:R-:W-:-:S03]  /*02c0*/  @!P1 IMAD R8, R5, R16, RZ ;  /* 0x0000001005089224 */ /* 0x002fc600078e02ff */
[----:B------:R-:W1:Y:S01]  /*02d0*/  LDC.64 R10, c[0x0][0x3b8] ;  /* 0x0000ee00ff0a7b82 */ /* 0x000e620000000a00 */
[----:B------:R-:W-:Y:S02]  /*02e0*/  VIADD R5, R2, 0x40 ;  /* 0x0000004002057836 */ /* 0x000fe40000000000 */
[C---:B------:R-:W-:Y:S02]  /*02f0*/  @!P1 IMAD R21, R19.reuse, R17, R8 ;  /* 0x0000001113159224 */ /* 0x040fe400078e0208 */
[----:B------:R-:W-:Y:S01]  /*0300*/  @!P1 IMAD.WIDE.U32 R16, R19, R16, R28 ;  /* 0x0000001013109225 */ /* 0x000fe200078e001c */
[----:B------:R-:W-:Y:S02]  /*0310*/  ISETP.GE.OR P3, PT, R5, UR10, P0 ;  /* 0x0000000a05007c0c */ /* 0x000fe40008766670 */
[----:B------:R-:W3:Y:S01]  /*0320*/  @!P2 LDC.64 R8, c[0x0][0x398] ;  /* 0x0000e600ff08ab82 */ /* 0x000ee20000000a00 */
[----:B------:R-:W-:Y:S01]  /*0330*/  ISETP.GE.OR P0, PT, R6, UR10, P0 ;  /* 0x0000000a06007c0c */ /* 0x000fe20008706670 */
[----:B------:R-:W-:Y:S01]  /*0340*/  @!P1 IMAD R19, R25, R15, R18 ;  /* 0x0000000f19139224 */ /* 0x000fe200078e0212 */
[----:B------:R-:W-:Y:S01]  /*0350*/  @!P1 IADD3 R17, PT, PT, R17, R21, RZ ;  /* 0x0000001511119210 */ /* 0x000fe20007ffe0ff */
[----:B------:R-:W-:Y:S01]  /*0360*/  @!P1 IMAD.WIDE.U32 R14, R25, R14, R26 ;  /* 0x0000000e190e9225 */ /* 0x000fe200078e001a */
[----:B0-----:R-:W-:-:S03]  /*0370*/  @!P1 LEA R52, P4, R16, R52, 0x1 ;  /* 0x0000003410349211 */ /* 0x001fc600078808ff */
[----:B------:R-:W0:Y:S01]  /*0380*/  @!P2 LDC.64 R44, c[0x0][0x380] ;  /* 0x0000e000ff2cab82 */ /* 0x000e220000000a00 */
[----:B------:R-:W-:Y:S01]  /*0390*/  @!P1 LEA.HI.X R53, R16, R53, R17, 0x1, P4 ;  /* 0x0000003510359211 */ /* 0x000fe200020f0c11 */
[----:B------:R-:W-:Y:S01]  /*03a0*/  @!P2 IMAD.MOV.U32 R16, RZ, RZ, R26 ;  /* 0x000000ffff10a224 */ /* 0x000fe200078e001a */
[----:B------:R-:W-:Y:S01]  /*03b0*/  @!P1 IADD3 R15, PT, PT, R15, R19, RZ ;  /* 0x000000130f0f9210 */ /* 0x000fe20007ffe0ff */
[----:B------:R-:W-:Y:S01]  /*03c0*/  @!P2 IMAD.MOV.U32 R17, RZ, RZ, R27 ;  /* 0x000000ffff11a224 */ /* 0x000fe200078e001b */
[C---:B--2---:R-:W-:Y:S01]  /*03d0*/  @!P1 LEA R50, P4, R14.reuse, R50, 0x1 ;  /* 0x000000320e329211 */ /* 0x044fe200078808ff */
[----:B------:R-:W-:Y:S02]  /*03e0*/  @!P3 IMAD.MOV.U32 R32, RZ, RZ, R28 ;  /* 0x000000ffff20b224 */ /* 0x000fe400078e001c */
[----:B------:R-:W2:Y:S01]  /*03f0*/  LDC.64 R22, c[0x0][0x3b0] ;  /* 0x0000ec00ff167b82 */ /* 0x000ea20000000a00 */
[----:B------:R-:W-:Y:S01]  /*0400*/  @!P1 LEA.HI.X R51, R14, R51, R15, 0x1, P4 ;  /* 0x000000330e339211 */ /* 0x000fe200020f0c0f */
[----:B-1----:R-:W-:Y:S01]  /*0410*/  @!P2 IMAD R20, R10, UR5, RZ ;  /* 0x000000050a14ac24 */ /* 0x002fe2000f8e02ff */
[C---:B------:R-:W-:Y:S01]  /*0420*/  @!P3 IADD3 R15, P4, PT, R7.reuse, 0x40, RZ ;  /* 0x00000040070fb810 */ /* 0x040fe20007f9e0ff */
[----:B------:R-:W-:-:S03]  /*0430*/  @!P2 IMAD.WIDE.U32 R16, R7, R10, R16 ;  /* 0x0000000a0710a225 */ /* 0x000fc600078e0010 */
[----:B------:R-:W-:Y:S01]  /*0440*/  @!P3 IADD3.X R19, PT, PT, RZ, UR5, RZ, P4, !PT ;  /* 0x00000005ff13bc10 */ /* 0x000fe2000a7fe4ff */
[----:B------:R-:W1:Y:S01]  /*0450*/  @!P3 LDC.64 R38, c[0x0][0x398] ;  /* 0x0000e600ff26bb82 */ /* 0x000e620000000a00 */
[----:B---3--:R-:W-:Y:S02]  /*0460*/  @!P2 IMAD R18, R8, UR5, RZ ;  /* 0x000000050812ac24 */ /* 0x008fe4000f8e02ff */
[----:B------:R-:W-:-:S04]  /*0470*/  @!P2 IMAD.WIDE.U32 R12, R7, R8, R12 ;  /* 0x00000008070ca225 */ /* 0x000fc800078e000c */
[C---:B------:R-:W-:Y:S01]  /*0480*/  @!P2 IMAD R21, R7.reuse, R9, R18 ;  /* 0x000000090715a224 */ /* 0x040fe200078e0212 */
[----:B------:R-:W3:Y:S01]  /*0490*/  @!P0 LDC.64 R36, c[0x0][0x398] ;  /* 0x0000e600ff248b82 */ /* 0x000ee20000000a00 */
[C---:B------:R-:W-:Y:S01]  /*04a0*/  @!P0 IADD3 R9, P5, PT, R7.reuse, 0x60, RZ ;  /* 0x0000006007098810 */ /* 0x040fe20007fbe0ff */
[----:B------:R-:W-:Y:S01]  /*04b0*/  @!P2 IMAD R31, R7, R11, R20 ;  /* 0x0000000b071fa224 */ /* 0x000fe200078e0214 */
[C---:B0-----:R-:W-:Y:S01]  /*04c0*/  @!P2 LEA R44, P4, R12.reuse, R44, 0x1 ;  /* 0x0000002c0c2ca211 */ /* 0x041fe200078808ff */
[----:B------:R-:W-:Y:S02]  /*04d0*/  @!P2 IMAD.IADD R10, R13, 0x1, R21 ;  /* 0x000000010d0aa824 */ /* 0x000fe400078e0215 */
[----:B------:R-:W-:Y:S01]  /*04e0*/  @!P0 IMAD.X R11, RZ, RZ, UR5, P5 ;  /* 0x00000005ff0b8e24 */ /* 0x000fe2000a8e06ff */
[----:B------:R-:W-:Y:S01]  /*04f0*/  @!P2 IADD3 R8, PT, PT, R17, R31, RZ ;  /* 0x0000001f1108a210 */ /* 0x000fe20007ffe0ff */
[----:B------:R-:W0:Y:S01]  /*0500*/  @!P3 LDC.64 R46, c[0x0][0x380] ;  /* 0x0000e000ff2ebb82 */ /* 0x000e220000000a00 */
[----:B------:R-:W-:Y:S01]  /*0510*/  @!P2 LEA.HI.X R45, R12, R45, R10, 0x1, P4 ;  /* 0x0000002d0c2da211 */ /* 0x000fe200020f0c0a */
[----:B------:R-:W-:Y:S01]  /*0520*/  @!P3 IMAD.MOV.U32 R33, RZ, RZ, R29 ;  /* 0x000000ffff21b224 */ /* 0x000fe200078e001d */
[----:B--2---:R-:W-:-:S02]  /*0530*/  @!P2 LEA R22, P5, R16, R22, 0x1 ;  /* 0x000000161016a211 */ /* 0x004fc400078a08ff */
[----:B------:R-:W-:Y:S01]  /*0540*/  CS2R R12, SRZ ;  /* 0x00000000000c7805 */ /* 0x000fe2000001ff00 */
[----:B------:R-:W-:Y:S01]  /*0550*/  @!P3 IMAD.MOV.U32 R24, RZ, RZ, R26 ;  /* 0x000000ffff18b224 */ /* 0x000fe200078e001a */
[----:B------:R-:W-:Y:S01]  /*0560*/  @!P2 LEA.HI.X R23, R16, R23, R8, 0x1, P5 ;  /* 0x000000171017a211 */ /* 0x000fe200028f0c08 */
[-C--:B-1----:R-:W-:Y:S01]  /*0570*/  @!P3 IMAD R14, R19, R38.reuse, RZ ;  /* 0x00000026130eb224 */ /* 0x082fe200078e02ff */
[----:B------:R-:W1:Y:S01]  /*0580*/  LDC.64 R34, c[0x0][0x3b8] ;  /* 0x0000ee00ff227b82 */ /* 0x000e620000000a00 */
[----:B------:R-:W-:-:S04]  /*0590*/  @!P3 IMAD.WIDE.U32 R32, R15, R38, R32 ;  /* 0x000000260f20b225 */ /* 0x000fc800078e0020 */
[----:B------:R-:W-:Y:S01]  /*05a0*/  @!P3 IMAD R39, R15, R39, R14 ;  /* 0x000000270f27b224 */ /* 0x000fe200078e020e */
[----:B------:R-:W-:Y:S01]  /*05b0*/  CS2R R14, SRZ ;  /* 0x00000000000e7805 */ /* 0x000fe2000001ff00 */
[-C--:B---3--:R-:W-:Y:S01]  /*05c0*/  @!P0 IMAD R10, R11, R36.reuse, RZ ;  /* 0x000000240b0a8224 */ /* 0x088fe200078e02ff */
[----:B------:R-:W2:Y:S01]  /*05d0*/  LDC.64 R30, c[0x0][0x3b8] ;  /* 0x0000ee00ff1e7b82 */ /* 0x000ea20000000a00 */
[----:B------:R-:W-:-:S03]  /*05e0*/  @!P0 IMAD.WIDE.U32 R28, R9, R36, R28 ;  /* 0x00000024091c8225 */ /* 0x000fc600078e001c */
[----:B------:R3:W4:Y:S01]  /*05f0*/  @!P2 LDG.E.128 R12, desc[UR12][R22.64] ;  /* 0x0000000c160ca981 */ /* 0x000722000c1e1d00 */
[----:B------:R-:W-:Y:S01]  /*0600*/  @!P0 IMAD R37, R9, R37, R10 ;  /* 0x0000002509258224 */ /* 0x000fe200078e020a */
[----:B------:R-:W-:Y:S02]  /*0610*/  CS2R R8, SRZ ;  /* 0x0000000000087805 */ /* 0x000fe4000001ff00 */
[----:B------:R-:W-:Y:S01]  /*0620*/  CS2R R10, SRZ ;  /* 0x00000000000a7805 */ /* 0x000fe2000001ff00 */
[----:B------:R-:W2:Y:S01]  /*0630*/  @!P0 LDC.64 R42, c[0x0][0x380] ;  /* 0x0000e000ff2a8b82 */ /* 0x000ea20000000a00 */
[----:B------:R-:W-:Y:S01]  /*0640*/  CS2R R16, SRZ ;  /* 0x0000000000107805 */ /* 0x000fe2000001ff00 */
[----:B------:R-:W-:-:S03]  /*0650*/  @!P3 IMAD.MOV.U32 R25, RZ, RZ, R27 ;  /* 0x000000ffff19b224 */ /* 0x000fc600078e001b */
[----:B------:R0:W4:Y:S01]  /*0660*/  @!P2 LDG.E.128 R8, desc[UR12][R44.64] ;  /* 0x0000000c2c08a981 */ /* 0x000122000c1e1d00 */
[C---:B------:R-:W-:Y:S02]  /*0670*/  @!P3 IADD3 R41, P2, PT, R7.reuse, 0x40, RZ ;  /* 0x000000400729b810 */ /* 0x040fe40007f5e0ff */
[----:B------:R-:W2:Y:S01]  /*0680*/  LDC.64 R48, c[0x0][0x3b0] ;  /* 0x0000ec00ff307b82 */ /* 0x000ea20000000a00 */
[----:B------:R-:W-:Y:S02]  /*0690*/  CS2R R18, SRZ ;  /* 0x0000000000127805 */ /* 0x000fe4000001ff00 */
[----:B------:R-:W-:Y:S02]  /*06a0*/  CS2R R20, SRZ ;  /* 0x0000000000147805 */ /* 0x000fe4000001ff00 */
[----:B---3--:R-:W-:Y:S01]  /*06b0*/  CS2R R22, SRZ ;  /* 0x0000000000167805 */ /* 0x008fe2000001ff00 */
[----:B------:R-:W-:Y:S02]  /*06c0*/  @!P3 IMAD.X R36, RZ, RZ, UR5, P2 ;  /* 0x00000005ff24be24 */ /* 0x000fe400090e06ff */
[----:B0-----:R-:W0:Y:S01]  /*06d0*/  LDC.64 R44, c[0x0][0x3b0] ;  /* 0x0000ec00ff2c7b82 */ /* 0x001e220000000a00 */
[----:B------:R-:W-:Y:S01]  /*06e0*/  @!P0 IADD3 R7, P2, PT, R7, 0x60, RZ ;  /* 0x0000006007078810 */ /* 0x000fe20007f5e0ff */
[----:B------:R-:W3:Y:S01]  /*06f0*/  @!P1 LDG.E.128 R16, desc[UR12][R52.64] ;  /* 0x0000000c34109981 */ /* 0x000ee2000c1e1d00 */
[----:B------:R-:W-:-:S02]  /*0700*/  @!P3 IMAD.IADD R33, R33, 0x1, R39 ;  /* 0x000000012121b824 */ /* 0x000fc400078e0227 */
[----:B------:R-:W-:Y:S01]  /*0710*/  @!P0 IADD3.X R39, PT, PT, RZ, UR5, RZ, P2, !PT ;  /* 0x00000005ff278c10 */ /* 0x000fe200097fe4ff */
[----:B------:R2:W3:Y:S01]  /*0720*/  @!P1 LDG.E.128 R20, desc[UR12][R50.64] ;  /* 0x0000000c32149981 */ /* 0x0004e2000c1e1d00 */
[----:B------:R-:W-:Y:S01]  /*0730*/  @!P3 LEA R46, P1, R32, R46, 0x1 ;  /* 0x0000002e202eb211 */ /* 0x000fe200078208ff */
[----:B-1----:R-:W-:-:S03]  /*0740*/  @!P3 IMAD R36, R36, R34, RZ ;  /* 0x000000222424b224 */ /* 0x002fc600078e02ff */
[----:B------:R-:W-:Y:S01]  /*0750*/  @!P3 LEA.HI.X R47, R32, R47, R33, 0x1, P1 ;  /* 0x0000002f202fb211 */ /* 0x000fe200008f0c21 */
[----:B--2---:R-:W-:Y:S02]  /*0760*/  @!P0 IMAD R32, R39, R30, RZ ;  /* 0x0000001e27208224 */ /* 0x004fe400078e02ff */
[C---:B------:R-:W-:Y:S02]  /*0770*/  @!P3 IMAD R35, R41.reuse, R35, R36 ;  /* 0x000000232923b224 */ /* 0x040fe400078e0224 */
[----:B------:R-:W-:Y:S01]  /*0780*/  @!P3 IMAD.WIDE.U32 R24, R41, R34, R24 ;  /* 0x000000222918b225 */ /* 0x000fe200078e0018 */
[----:B------:R-:W-:Y:S01]  /*0790*/  @!P0 LEA R42, P1, R28, R42, 0x1 ;  /* 0x0000002a1c2a8211 */ /* 0x000fe200078208ff */
[----:B------:R-:W1:Y:S02]  /*07a0*/  LDC.64 R50, c[0x0][0x400] ;  /* 0x00010000ff327b82 */ /* 0x000e640000000a00 */
[----:B------:R-:W-:Y:S02]  /*07b0*/  @!P0 IMAD.IADD R37, R29, 0x1, R37 ;  /* 0x000000011d258824 */ /* 0x000fe400078e0225 */
[----:B------:R-:W-:-:S02]  /*07c0*/  @!P0 IMAD R31, R7, R31, R32 ;  /* 0x0000001f071f8224 */ /* 0x000fc400078e0220 */
[----:B------:R-:W-:Y:S01]  /*07d0*/  @!P0 IMAD.WIDE.U32 R32, R7, R30, R26 ;  /* 0x0000001e07208225 */ /* 0x000fe200078e001a */
[----:B------:R-:W-:-:S03]  /*07e0*/  @!P3 LEA R48, P2, R24, R48, 0x1 ;  /* 0x000000301830b211 */ /* 0x000fc600078408ff */
[----:B------:R-:W-:Y:S01]  /*07f0*/  @!P3 IMAD.IADD R35, R25, 0x1, R35 ;  /* 0x000000011923b824 */ /* 0x000fe200078e0223 */
[----:B------:R-:W-:Y:S02]  /*0800*/  @!P0 LEA.HI.X R43, R28, R43, R37, 0x1, P1 ;  /* 0x0000002b1c2b8211 */ /* 0x000fe400008f0c25 */
[----:B------:R-:W-:Y:S02]  /*0810*/  @!P0 IADD3 R7, PT, PT, R33, R31, RZ ;  /* 0x0000001f21078210 */ /* 0x000fe40007ffe0ff */
[----:B0-----:R-:W-:Y:S02]  /*0820*/  @!P0 LEA R44, P1, R32, R44, 0x1 ;  /* 0x0000002c202c8211 */ /* 0x001fe400078208ff */
[----:B------:R-:W-:Y:S02]  /*0830*/  CS2R R26, SRZ ;  /* 0x00000000001a7805 */ /* 0x000fe4000001ff00 */
[----:B------:R-:W-:Y:S02]  /*0840*/  @!P3 LEA.HI.X R49, R24, R49, R35, 0x1, P2 ;  /* 0x000000311831b211 */ /* 0x000fe400010f0c23 */
[----:B------:R-:W-:-:S02]  /*0850*/  CS2R R24, SRZ ;  /* 0x0000000000187805 */ /* 0x000fc4000001ff00 */
[----:B------:R-:W-:Y:S02]  /*0860*/  CS2R R28, SRZ ;  /* 0x00000000001c7805 */ /* 0x000fe4000001ff00 */
[----:B------:R-:W-:Y:S02]  /*0870*/  CS2R R30, SRZ ;  /* 0x00000000001e7805 */ /* 0x000fe4000001ff00 */
[----:B------:R-:W-:Y:S02]  /*0880*/  @!P0 LEA.HI.X R45, R32, R45, R7, 0x1, P1 ;  /* 0x0000002d202d8211 */ /* 0x000fe400008f0c07 */
[----:B------:R-:W-:Y:S02]  /*0890*/  CS2R R32, SRZ ;  /* 0x0000000000207805 */ /* 0x000fe4000001ff00 */
[----:B------:R-:W-:Y:S02]  /*08a0*/  CS2R R34, SRZ ;  /* 0x0000000000227805 */ /* 0x000fe4000001ff00 */
[----:B------:R-:W-:-:S02]  /*08b0*/  CS2R R36, SRZ ;  /* 0x0000000000247805 */ /* 0x000fc4000001ff00 */
[----:B------:R-:W-:Y:S01]  /*08c0*/  CS2R R38, SRZ ;  /* 0x0000000000267805 */ /* 0x000fe2000001ff00 */
[----:B------:R-:W2:Y:S04]  /*08d0*/  @!P3 LDG.E.128 R24, desc[UR12][R46.64] ;  /* 0x0000000c2e18b981 */ /* 0x000ea8000c1e1d00 */
[----:B------:R0:W2:Y:S04]  /*08e0*/  @!P3 LDG.E.128 R28, desc[UR12][R48.64] ;  /* 0x0000000c301cb981 */ /* 0x0000a8000c1e1d00 */
[----:B------:R1:W2:Y:S04]  /*08f0*/  @!P0 LDG.E.128 R32, desc[UR12][R42.64] ;  /* 0x0000000c2a208981 */ /* 0x0002a8000c1e1d00 */
[----:B------:R4:W2:Y:S01]  /*0900*/  @!P0 LDG.E.128 R36, desc[UR12][R44.64] ;  /* 0x0000000c2c248981 */ /* 0x0008a2000c1e1d00 */
[C---:B------:R-:W-:Y:S01]  /*0910*/  ISETP.GE.AND P0, PT, R0.reuse, UR10, PT ;  /* 0x0000000a00007c0c */ /* 0x040fe2000bf06270 */
[----:B0-----:R-:W0:Y:S03]  /*0920*/  LDC.64 R48, c[0x0][0x408] ;  /* 0x00010200ff307b82 */ /* 0x001e260000000a00 */
[----:B------:R-:W-:-:S13]  /*0930*/  ISETP.GT.U32.OR P0, PT, R0, 0x7f, P0 ;  /* 0x0000007f0000780c */ /* 0x000fda0000704470 */
[----:B------:R-:W0:Y:S01]  /*0940*/  @!P0 LDC.64 R46, c[0x0][0x3f8] ;  /* 0x0000fe00ff2e8b82 */ /* 0x000e220000000a00 */
[----:B------:R-:W-:Y:S01]  /*0950*/  @!P0 MOV R53, RZ ;  /* 0x000000ff00358202 */ /* 0x000fe20000000f00 */
[----:B------:R-:W-:-:S04]  /*0960*/  @!P0 VIADD R52, R0, UR6 ;  /* 0x0000000600348c36 */ /* 0x000fc80008000000 */
[----:B-1----:R-:W-:-:S04]  /*0970*/  @!P0 IMAD.WIDE.U32 R52, R50, UR14, R52 ;  /* 0x0000000e32348c25 */ /* 0x002fc8000f8e0034 */
[----:B------:R-:W-:Y:S02]  /*0980*/  @!P0 IMAD R53, R51, UR14, R53 ;  /* 0x0000000e33358c24 */ /* 0x000fe4000f8e0235 */
[----:B0-----:R-:W-:-:S04]  /*0990*/  @!P0 IMAD.WIDE.U32 R42, R4, R48, R52 ;  /* 0x00000030042a8225 */ /* 0x001fc800078e0034 */
[----:B------:R-:W-:Y:S02]  /*09a0*/  @!P0 IMAD R49, R4, R49, R43 ;  /* 0x0000003104318224 */ /* 0x000fe400078e022b */
[----:B------:R-:W-:Y:S01]  /*09b0*/  IMAD.MOV.U32 R48, RZ, RZ, 0x7f800000 ;  /* 0x7f800000ff307424 */ /* 0x000fe200078e00ff */
[----:B------:R-:W-:-:S04]  /*09c0*/  @!P0 LEA R46, P1, R42, R46, 0x2 ;  /* 0x0000002e2a2e8211 */ /* 0x000fc800078210ff */
[----:B------:R-:W-:-:S05]  /*09d0*/  @!P0 LEA.HI.X R47, R42, R47, R49, 0x2, P1 ;  /* 0x0000002f2a2f8211 */ /* 0x000fca00008f1431 */
[----:B------:R0:W5:Y:S01]  /*09e0*/  @!P0 LDG.E R48, desc[UR12][R46.64] ;  /* 0x0000000c2e308981 */ /* 0x000162000c1e1900 */
[----:B------:R-:W-:Y:S01]  /*09f0*/  ISETP.NE.AND P0, PT, R40, RZ, PT ;  /* 0x000000ff2800720c */ /* 0x000fe20003f05270 */
[----:B------:R-:W-:Y:S01]  /*0a00*/  BSSY.RECONVERGENT B0, `(.L_x_20) ;  /* 0x0000093000007945 */ /* 0x000fe20003800200 */
[C---:B----4-:R-:W-:Y:S02]  /*0a10*/  LOP3.LUT R45, R12.reuse, 0xffff0000, RZ, 0xc0, !PT ;  /* 0xffff00000c2d7812 */ /* 0x050fe400078ec0ff */
[----:B------:R-:W-:Y:S02]  /*0a20*/  SHF.L.U32 R44, R12, 0x10, RZ ;  /* 0x000000100c2c7819 */ /* 0x000fe400000006ff */
[C---:B------:R-:W-:Y:S02]  /*0a30*/  SHF.L.U32 R7, R8.reuse, 0x10, RZ ;  /* 0x0000001008077819 */ /* 0x040fe400000006ff */
[----:B------:R-:W-:Y:S01]  /*0a40*/  LOP3.LUT R8, R8, 0xffff0000, RZ, 0xc0, !PT ;  /* 0xffff000008087812 */ /* 0x000fe200078ec0ff */
[----:B0-----:R-:W-:Y:S01]  /*0a50*/  IMAD.U32 R47, R15, 0x10000, RZ ;  /* 0x000100000f2f7824 */ /* 0x001fe200078e00ff */
[----:B------:R-:W-:-:S02]  /*0a60*/  SHF.L.U32 R46, R14, 0x10, RZ ;  /* 0x000000100e2e7819 */ /* 0x000fc400000006ff */
[----:B------:R-:W-:Y:S01]  /*0a70*/  LOP3.LUT R50, R14, 0xffff0000, RZ, 0xc0, !PT ;  /* 0xffff00000e327812 */ /* 0x000fe200078ec0ff */
[----:B------:R-:W-:Y:S01]  /*0a80*/  FMUL.FTZ R8, R8, R45 ;  /* 0x0000002d08087220 */ /* 0x000fe20000410000 */
[----:B------:R-:W-:Y:S02]  /*0a90*/  LOP3.LUT R14, R15, 0xffff0000, RZ, 0xc0, !PT ;  /* 0xffff00000f0e7812 */ /* 0x000fe400078ec0ff */
[----:B---3--:R-:W-:Y:S02]  /*0aa0*/  LOP3.LUT R49, R16, 0xffff0000, RZ, 0xc0, !PT ;  /* 0xffff000010317812 */ /* 0x008fe400078ec0ff */
[C---:B------:R-:W-:Y:S01]  /*0ab0*/  LOP3.LUT R52, R20.reuse, 0xffff0000, RZ, 0xc0, !PT ;  /* 0xffff000014347812 */ /* 0x040fe200078ec0ff */
[----:B------:R-:W-:Y:S01]  /*0ac0*/  IMAD.U32 R15, R20, 0x10000, RZ ;  /* 0x00010000140f7824 */ /* 0x000fe200078e00ff */
[----:B------:R-:W-:Y:S01]  /*0ad0*/  SHF.L.U32 R16, R16, 0x10, RZ ;  /* 0x0000001010107819 */ /* 0x000fe200000006ff */
[----:B------:R-:W-:Y:S02]  /*0ae0*/  IMAD.U32 R41, R9, 0x10000, RZ ;  /* 0x0001000009297824 */ /* 0x000fe400078e00ff */
[----:B------:R-:W-:Y:S01]  /*0af0*/  FMUL.FTZ R49, R49, R52 ;  /* 0x0000003431317220 */ /* 0x000fe20000410000 */
[----:B------:R-:W-:-:S02]  /*0b00*/  IMAD.U32 R12, R13, 0x10000, RZ ;  /* 0x000100000d0c7824 */ /* 0x000fc400078e00ff */
[----:B------:R-:W-:Y:S01]  /*0b10*/  FFMA.FTZ R44, R7, R44, R8 ;  /* 0x0000002c072c7223 */ /* 0x000fe20000010008 */
[----:B------:R-:W-:Y:S01]  /*0b20*/  SHF.L.U32 R7, R17, 0x10, RZ ;  /* 0x0000001011077819 */ /* 0x000fe200000006ff */
[----:B------:R-:W-:Y:S02]  /*0b30*/  IMAD.U32 R8, R21, 0x10000, RZ ;  /* 0x0001000015087824 */ /* 0x000fe400078e00ff */
[----:B------:R-:W-:Y:S01]  /*0b40*/  FFMA.FTZ R16, R16, R15, R49 ;  /* 0x0000000f10107223 */ /* 0x000fe20000010031 */
[----:B------:R-:W-:Y:S01]  /*0b50*/  LOP3.LUT R42, R9, 0xffff0000, RZ, 0xc0, !PT ;  /* 0xffff0000092a7812 */ /* 0x000fe200078ec0ff */
[----:B------:R-:W-:Y:S01]  /*0b60*/  FFMA.FTZ R41, R41, R12, R44 ;  /* 0x0000000c29297223 */ /* 0x000fe2000001002c */
[----:B------:R-:W-:Y:S01]  /*0b70*/  LOP3.LUT R13, R13, 0xffff0000, RZ, 0xc0, !PT ;  /* 0xffff00000d0d7812 */ /* 0x000fe200078ec0ff */
[----:B------:R-:W-:Y:S01]  /*0b80*/  FFMA.FTZ R16, R7, R8, R16 ;  /* 0x0000000807107223 */ /* 0x000fe20000010010 */
[----:B------:R-:W-:Y:S02]  /*0b90*/  LOP3.LUT R17, R17, 0xffff0000, RZ, 0xc0, !PT ;  /* 0xffff000011117812 */ /* 0x000fe400078ec0ff */
[----:B------:R-:W-:Y:S01]  /*0ba0*/  LOP3.LUT R12, R21, 0xffff0000, RZ, 0xc0, !PT ;  /* 0xffff0000150c7812 */ /* 0x000fe200078ec0ff */
[----:B------:R-:W-:Y:S01]  /*0bb0*/  FFMA.FTZ R42, R42, R13, R41 ;  /* 0x0000000d2a2a7223 */ /* 0x000fe20000010029 */
[----:B------:R-:W-:Y:S01]  /*0bc0*/  SHF.L.U32 R9, R10, 0x10, RZ ;  /* 0x000000100a097819 */ /* 0x000fe200000006ff */
[----:B------:R-:W-:Y:S01]  /*0bd0*/  IMAD.U32 R8, R22, 0x10000, RZ ;  /* 0x0001000016087824 */ /* 0x000fe200078e00ff */
[----:B------:R-:W-:Y:S01]  /*0be0*/  SHF.L.U32 R7, R18, 0x10, RZ ;  /* 0x0000001012077819 */ /* 0x000fe200000006ff */
[----:B------:R-:W-:Y:S01]  /*0bf0*/  FFMA.FTZ R12, R17, R12, R16 ;  /* 0x0000000c110c7223 */ /* 0x000fe20000010010 */
[----:B------:R-:W-:Y:S01]  /*0c00*/  LOP3.LUT R43, R10, 0xffff0000, RZ, 0xc0, !PT ;  /* 0xffff00000a2b7812 */ /* 0x000fe200078ec0ff */
[----:B------:R-:W-:-:S02]  /*0c10*/  FFMA.FTZ R42, R9, R46, R42 ;  /* 0x0000002e092a7223 */ /* 0x000fc4000001002a */
[----:B------:R-:W-:Y:S01]  /*0c20*/  FFMA.FTZ R13, R7, R8, R12 ;  /* 0x00000008070d7223 */ /* 0x000fe2000001000c */
[C---:B------:R-:W-:Y:S01]  /*0c30*/  IMAD.U32 R7, R23.reuse, 0x10000, RZ ;  /* 0x0001000017077824 */ /* 0x040fe200078e00ff */
[----:B------:R-:W-:Y:S01]  /*0c40*/  LOP3.LUT R8, R23, 0xffff0000, RZ, 0xc0, !PT ;  /* 0xffff000017087812 */ /* 0x000fe200078ec0ff */
[----:B------:R-:W-:Y:S01]  /*0c50*/  FFMA.FTZ R43, R43, R50, R42 ;  /* 0x000000322b2b7223 */ /* 0x000fe2000001002a */
[----:B------:R-:W-:Y:S02]  /*0c60*/  LOP3.LUT R18, R18, 0xffff0000, RZ, 0xc0, !PT ;  /* 0xffff000012127812 */ /* 0x000fe400078ec0ff */
[C---:B--2---:R-:W-:Y:S02]  /*0c70*/  SHF.L.U32 R17, R24.reuse, 0x10, RZ ;  /* 0x0000001018117819 */ /* 0x044fe400000006ff */
[----:B------:R-:W-:Y:S02]  /*0c80*/  LOP3.LUT R24, R24, 0xffff0000, RZ, 0xc0, !PT ;  /* 0xffff000018187812 */ /* 0x000fe400078ec0ff */
[----:B------:R-:W-:-:S02]  /*0c90*/  LOP3.LUT R23, R28, 0xffff0000, RZ, 0xc0, !PT ;  /* 0xffff00001c177812 */ /* 0x000fc400078ec0ff */
[----:B------:R-:W-:Y:S02]  /*0ca0*/  SHF.L.U32 R42, R28, 0x10, RZ ;  /* 0x000000101c2a7819 */ /* 0x000fe400000006ff */
[----:B------:R-:W-:Y:S01]  /*0cb0*/  LOP3.LUT R21, R32, 0xffff0000, RZ, 0xc0, !PT ;  /* 0xffff000020157812 */ /* 0x000fe200078ec0ff */
[----:B------:R-:W-:Y:S01]  /*0cc0*/  FMUL.FTZ R24, R24, R23 ;  /* 0x0000001718187220 */ /* 0x000fe20000410000 */
[C---:B------:R-:W-:Y:S01]  /*0cd0*/  LOP3.LUT R28, R36.reuse, 0xffff0000, RZ, 0xc0, !PT ;  /* 0xffff0000241c7812 */ /* 0x040fe200078ec0ff */
[----:B------:R-:W-:Y:S01]  /*0ce0*/  IMAD.U32 R23, R36, 0x10000, RZ ;  /* 0x0001000024177824 */ /* 0x000fe200078e00ff */
[----:B------:R-:W-:Y:S02]  /*0cf0*/  LOP3.LUT R9, R22, 0xffff0000, RZ, 0xc0, !PT ;  /* 0xffff000016097812 */ /* 0x000fe400078ec0ff */
[----:B------:R-:W-:Y:S01]  /*0d00*/  SHF.L.U32 R32, R32, 0x10, RZ ;  /* 0x0000001020207819 */ /* 0x000fe200000006ff */
[----:B------:R-:W-:Y:S01]  /*0d10*/  FMUL.FTZ R21, R21, R28 ;  /* 0x0000001c15157220 */ /* 0x000fe20000410000 */
[----:B------:R-:W-:-:S02]  /*0d20*/  IMAD.U32 R15, R25, 0x10000, RZ ;  /* 0x00010000190f7824 */ /* 0x000fc400078e00ff */
[----:B------:R-:W-:Y:S01]  /*0d30*/  FFMA.FTZ R42, R17, R42, R24 ;  /* 0x0000002a112a7223 */ /* 0x000fe20000010018 */
[----:B------:R-:W-:Y:S01]  /*0d40*/  IMAD.U32 R44, R29, 0x10000, RZ ;  /* 0x000100001d2c7824 */ /* 0x000fe200078e00ff */
[----:B------:R-:W-:Y:S01]  /*0d50*/  SHF.L.U32 R12, R19, 0x10, RZ ;  /* 0x00000010130c7819 */ /* 0x000fe200000006ff */
        /* <DEDUP_REMOVED lines=8> */
[----:B------:R-:W-:Y:S01]  /*0de0*/  LOP3.LUT R33, R33, 0xffff0000, RZ, 0xc0, !PT ;  /* 0xffff000021217812 */ /* 0x000fe200078ec0ff */
[----:B------:R-:W-:Y:S01]  /*0df0*/  FFMA.FTZ R24, R17, R24, R32 ;  /* 0x0000001811187223 */ /* 0x000fe20000010020 */
[----:B------:R-:W-:Y:S01]  /*0e00*/  LOP3.LUT R28, R37, 0xffff0000, RZ, 0xc0, !PT ;  /* 0xffff0000251c7812 */ /* 0x000fe200078ec0ff */
[----:B------:R-:W-:Y:S01]  /*0e10*/  FFMA.FTZ R42, R25, R22, R42 ;  /* 0x00000016192a7223 */ /* 0x000fe2000001002a */
[----:B------:R-:W-:-:S02]  /*0e20*/  SHF.L.U32 R9, R26, 0x10, RZ ;  /* 0x000000101a097819 */ /* 0x000fc400000006ff */
[----:B------:R-:W-:Y:S01]  /*0e30*/  SHF.L.U32 R20, R30, 0x10, RZ ;  /* 0x000000101e147819 */ /* 0x000fe200000006ff */
[----:B------:R-:W-:Y:S01]  /*0e40*/  IMAD.U32 R22, R38, 0x10000, RZ ;  /* 0x0001000026167824 */ /* 0x000fe200078e00ff */
[----:B------:R-:W-:Y:S01]  /*0e50*/  SHF.L.U32 R15, R34, 0x10, RZ ;  /* 0x00000010220f7819 */ /* 0x000fe200000006ff */
[----:B------:R-:W-:Y:S01]  /*0e60*/  FFMA.FTZ R24, R33, R28, R24 ;  /* 0x0000001c21187223 */ /* 0x000fe20000010018 */
[----:B------:R-:W-:Y:S01]  /*0e70*/  LOP3.LUT R26, R26, 0xffff0000, RZ, 0xc0, !PT ;  /* 0xffff00001a1a7812 */ /* 0x000fe200078ec0ff */
[----:B------:R-:W-:Y:S01]  /*0e80*/  FFMA.FTZ R9, R9, R20, R42 ;  /* 0x0000001409097223 */ /* 0x000fe2000001002a */
[----:B------:R-:W-:Y:S01]  /*0e90*/  LOP3.LUT R13, R30, 0xffff0000, RZ, 0xc0, !PT ;  /* 0xffff00001e0d7812 */ /* 0x000fe200078ec0ff */
[----:B------:R-:W-:Y:S01]  /*0ea0*/  FFMA.FTZ R15, R15, R22, R24 ;  /* 0x000000160f0f7223 */ /* 0x000fe20000010018 */
[----:B------:R-:W-:Y:S02]  /*0eb0*/  LOP3.LUT R34, R34, 0xffff0000, RZ, 0xc0, !PT ;  /* 0xffff000022227812 */ /* 0x000fe400078ec0ff */
[----:B------:R-:W-:Y:S01]  /*0ec0*/  LOP3.LUT R17, R38, 0xffff0000, RZ, 0xc0, !PT ;  /* 0xffff000026117812 */ /* 0x000fe200078ec0ff */
[----:B------:R-:W-:-:S02]  /*0ed0*/  IMAD.U32 R7, R27, 0x10000, RZ ;  /* 0x000100001b077824 */ /* 0x000fc400078e00ff */
[----:B------:R-:W-:Y:S01]  /*0ee0*/  FFMA.FTZ R26, R26, R13, R9 ;  /* 0x0000000d1a1a7223 */ /* 0x000fe20000010009 */
[----:B------:R-:W-:Y:S01]  /*0ef0*/  IMAD.U32 R18, R31, 0x10000, RZ ;  /* 0x000100001f127824 */ /* 0x000fe200078e00ff */
[----:B------:R-:W-:Y:S01]  /*0f00*/  SHF.L.U32 R9, R35, 0x10, RZ ;  /* 0x0000001023097819 */ /* 0x000fe200000006ff */
[----:B------:R-:W-:Y:S02]  /*0f10*/  IMAD.U32 R10, R11, 0x10000, RZ ;  /* 0x000100000b0a7824 */ /* 0x000fe400078e00ff */
[----:B------:R-:W-:Y:S01]  /*0f20*/  FFMA.FTZ R34, R34, R17, R15 ;  /* 0x0000001122227223 */ /* 0x000fe2000001000f */
[----:B------:R-:W-:Y:S02]  /*0f30*/  IMAD.U32 R20, R39, 0x10000, RZ ;  /* 0x0001000027147824 */ /* 0x000fe400078e00ff */
[----:B------:R-:W-:Y:S01]  /*0f40*/  FFMA.FTZ R26, R7, R18, R26 ;  /* 0x00000012071a7223 */ /* 0x000fe2000001001a */
[----:B------:R-:W-:Y:S01]  /*0f50*/  LOP3.LUT R11, R11, 0xffff0000, RZ, 0xc0, !PT ;  /* 0xffff00000b0b7812 */ /* 0x000fe200078ec0ff */
[----:B------:R-:W-:Y:S01]  /*0f60*/  FFMA.FTZ R10, R10, R47, R43 ;  /* 0x0000002f0a0a7223 */ /* 0x000fe2000001002b */
[----:B------:R-:W-:Y:S01]  /*0f70*/  LOP3.LUT R19, R19, 0xffff0000, RZ, 0xc0, !PT ;  /* 0xffff000013137812 */ /* 0x000fe200078ec0ff */
[----:B------:R-:W-:Y:S01]  /*0f80*/  FFMA.FTZ R20, R9, R20, R34 ;  /* 0x0000001409147223 */ /* 0x000fe20000010022 */
[----:B------:R-:W-:-:S02]  /*0f90*/  LOP3.LUT R27, R27, 0xffff0000, RZ, 0xc0, !PT ;  /* 0xffff00001b1b7812 */ /* 0x000fc400078ec0ff */
[----:B------:R-:W-:Y:S02]  /*0fa0*/  LOP3.LUT R16, R31, 0xffff0000, RZ, 0xc0, !PT ;  /* 0xffff00001f107812 */ /* 0x000fe400078ec0ff */
[----:B------:R-:W-:Y:S02]  /*0fb0*/  LOP3.LUT R35, R35, 0xffff0000, RZ, 0xc0, !PT ;  /* 0xffff000023237812 */ /* 0x000fe400078ec0ff */
[----:B------:R-:W-:Y:S01]  /*0fc0*/  LOP3.LUT R18, R39, 0xffff0000, RZ, 0xc0, !PT ;  /* 0xffff000027127812 */ /* 0x000fe200078ec0ff */
[----:B------:R-:W-:Y:S01]  /*0fd0*/  FFMA.FTZ R10, R11, R14, R10 ;  /* 0x0000000e0b0a7223 */ /* 0x000fe2000001000a */
[----:B------:R-:W-:Y:S01]  /*0fe0*/  FFMA.FTZ R12, R19, R8, R12 ;  /* 0x00000008130c7223 */ /* 0x000fe2000001000c */
[----:B------:R-:W-:Y:S02]  /*0ff0*/  FFMA.FTZ R16, R27, R16, R26 ;  /* 0x000000101b107223 */ /* 0x000fe4000001001a */
[----:B------:R-:W-:Y:S01]  /*1000*/  FFMA.FTZ R20, R35, R18, R20 ;  /* 0x0000001223147223 */ /* 0x000fe20000010014 */
[----:B------:R-:W0:Y:S04]  /*1010*/  SHFL.BFLY PT, R7, R10, 0x4, 0x1f ;  /* 0x0c801f000a077f89 */ /* 0x000e2800000e0000 */
[----:B------:R-:W1:Y:S04]  /*1020*/  SHFL.BFLY PT, R9, R12, 0x4, 0x1f ;  /* 0x0c801f000c097f89 */ /* 0x000e6800000e0000 */
[----:B------:R-:W2:Y:S04]  /*1030*/  SHFL.BFLY PT, R13, R16, 0x4, 0x1f ;  /* 0x0c801f00100d7f89 */ /* 0x000ea800000e0000 */
[----:B------:R-:W3:Y:S01]  /*1040*/  SHFL.BFLY PT, R17, R20, 0x4, 0x1f ;  /* 0x0c801f0014117f89 */ /* 0x000ee200000e0000 */
[----:B0-----:R-:W-:Y:S01]  /*1050*/  FADD.FTZ R7, R10, R7 ;  /* 0x000000070a077221 */ /* 0x001fe20000010000 */
[----:B-1----:R-:W-:Y:S01]  /*1060*/  FADD.FTZ R11, R12, R9 ;  /* 0x000000090c0b7221 */ /* 0x002fe20000010000 */
[----:B--2---:R-:W-:Y:S01]  /*1070*/  FADD.FTZ R15, R16, R13 ;  /* 0x0000000d100f7221 */ /* 0x004fe20000010000 */
[----:B---3--:R-:W-:-:S02]  /*1080*/  FADD.FTZ R19, R20, R17 ;  /* 0x0000001114137221 */ /* 0x008fc40000010000 */
        /* <DEDUP_REMOVED lines=15> */
[----:B---3--:R-:W-:Y:S01]  /*1180*/  FADD.FTZ R15, R10, R7 ;  /* 0x000000070a0f7221 */ /* 0x008fe20000010000 */
[----:B------:R-:W-:Y:S06]  /*1190*/  @P0 BRA `(.L_x_21) ;  /* 0x0000000000640947 */ /* 0x000fec0003800000 */
[----:B------:R-:W0:Y:S01]  /*11a0*/  LDCU.64 UR8, c[0x0][0x3e8] ;  /* 0x00007d00ff0877ac */ /* 0x000e220008000a00 */
[----:B------:R-:W1:Y:S01]  /*11b0*/  LDC.64 R10, c[0x0][0x3f0] ;  /* 0x0000fc00ff0a7b82 */ /* 0x000e620000000a00 */
[----:B------:R-:W-:Y:S01]  /*11c0*/  ISETP.GE.AND P0, PT, R6, UR10, PT ;  /* 0x0000000a06007c0c */ /* 0x000fe2000bf06270 */
[----:B------:R-:W-:Y:S01]  /*11d0*/  UMOV UR4, UR6 ;  /* 0x0000000600047c82 */ /* 0x000fe20008000000 */
[----:B------:R-:W-:Y:S01]  /*11e0*/  UMOV UR5, URZ ;  /* 0x000000ff00057c82 */ /* 0x000fe20008000000 */
[----:B------:R-:W2:Y:S01]  /*11f0*/  LDCU.64 UR16, c[0x0][0x3d0] ;  /* 0x00007a00ff1077ac */ /* 0x000ea20008000a00 */
[----:B------:R-:W-:Y:S02]  /*1200*/  ISETP.GE.AND P3, PT, R2, UR10, PT ;  /* 0x0000000a02007c0c */ /* 0x000fe4000bf66270 */
[----:B------:R-:W-:Y:S02]  /*1210*/  ISETP.GE.AND P2, PT, R3, UR10, PT ;  /* 0x0000000a03007c0c */ /* 0x000fe4000bf46270 */
[----:B------:R-:W-:Y:S01]  /*1220*/  FSEL R3, R12, RZ, !P3 ;  /* 0x000000ff0c037208 */ /* 0x000fe20005800000 */
[----:B0-----:R-:W-:-:S04]  /*1230*/  UIMAD.WIDE.U32 UR4, UR14, UR8, UR4 ;  /* 0x000000080e0472a5 */ /* 0x001fc8000f8e0004 */
[----:B------:R-:W-:-:S06]  /*1240*/  UIMAD UR5, UR14, UR9, UR5 ;  /* 0x000000090e0572a4 */ /* 0x000fcc000f8e0205 */
[----:B-1----:R-:W-:-:S04]  /*1250*/  IMAD.WIDE.U32 R8, R4, R10, UR4 ;  /* 0x0000000404087e25 */ /* 0x002fc8000f8e000a */
[----:B------:R-:W-:Y:S01]  /*1260*/  IMAD R7, R4, R11, R9 ;  /* 0x0000000b04077224 */ /* 0x000fe200078e0209 */
[----:B------:R-:W-:Y:S02]  /*1270*/  IADD3 R8, P1, PT, R2, R8, RZ ;  /* 0x0000000802087210 */ /* 0x000fe40007f3e0ff */
[----:B------:R-:W-:Y:S02]  /*1280*/  FSEL R11, R15, RZ, !P0 ;  /* 0x000000ff0f0b7208 */ /* 0x000fe40004000000 */
[----:B------:R-:W-:Y:S02]  /*1290*/  IADD3.X R7, PT, PT, RZ, R7, RZ, P1, !PT ;  /* 0x00000007ff077210 */ /* 0x000fe40000ffe4ff */
[C---:B--2---:R-:W-:Y:S02]  /*12a0*/  LEA R6, P4, R8.reuse, UR16, 0x2 ;  /* 0x0000001008067c11 */ /* 0x044fe4000f8810ff */
[----:B------:R-:W-:Y:S02]  /*12b0*/  ISETP.GE.AND P1, PT, R5, UR10, PT ;  /* 0x0000000a05007c0c */ /* 0x000fe4000bf26270 */
[----:B------:R-:W-:-:S02]  /*12c0*/  LEA.HI.X R7, R8, UR17, R7, 0x2, P4 ;  /* 0x0000001108077c11 */ /* 0x000fc4000a0f1407 */
[----:B------:R-:W-:Y:S02]  /*12d0*/  FSEL R5, R13, RZ, !P2 ;  /* 0x000000ff0d057208 */ /* 0x000fe40005000000 */
[----:B------:R-:W-:Y:S01]  /*12e0*/  FSEL R9, R17, RZ, !P1 ;  /* 0x000000ff11097208 */ /* 0x000fe20004800000 */
[----:B------:R0:W-:Y:S04]  /*12f0*/  STG.E desc[UR12][R6.64], R3 ;  /* 0x0000000306007986 */ /* 0x0001e8000c10190c */
[----:B------:R0:W-:Y:S04]  /*1300*/  STG.E desc[UR12][R6.64+0x80], R5 ;  /* 0x0000800506007986 */ /* 0x0001e8000c10190c */
[----:B------:R0:W-:Y:S04]  /*1310*/  STG.E desc[UR12][R6.64+0x100], R9 ;  /* 0x0001000906007986 */ /* 0x0001e8000c10190c */
[----:B------:R0:W-:Y:S02]  /*1320*/  STG.E desc[UR12][R6.64+0x180], R11 ;  /* 0x0001800b06007986 */ /* 0x0001e4000c10190c */
.L_x_21:
[----:B------:R-:W-:Y:S05]  /*1330*/  BSYNC.RECONVERGENT B0 ;  /* 0x0000000000007941 */ /* 0x000fea0003800200 */
.L_x_20:
[----:B------:R-:W-:Y:S01]  /*1340*/  UIADD3 UR4, UPT, UPT, UR7, 0x7f, URZ ;  /* 0x0000007f07047890 */ /* 0x000fe2000fffe0ff */
[----:B0-----:R-:W0:Y:S01]  /*1350*/  LDC.64 R10, c[0x0][0x440] ;  /* 0x00011000ff0a7b82 */ /* 0x001e220000000a00 */
[----:B------:R-:W-:Y:S02]  /*1360*/  BSSY.RECONVERGENT B0, `(.L_x_22) ;  /* 0x0000019000007945 */ /* 0x000fe40003800200 */
[----:B------:R-:W-:-:S04]  /*1370*/  USHF.R.S32.HI UR5, URZ, 0x1f, UR4 ;  /* 0x0000001fff057899 */ /* 0x000fc80008011404 */
[----:B------:R-:W-:Y:S01]  /*1380*/  ULEA.HI UR5, UR5, UR4, URZ, 0x7 ;  /* 0x0000000405057291 */ /* 0x000fe2000f8f38ff */
[----:B------:R-:W1:Y:S03]  /*1390*/  LDC.64 R12, c[0x0][0x448] ;  /* 0x00011200ff0c7b82 */ /* 0x000e660000000a00 */
[----:B------:R-:W-:-:S04]  /*13a0*/  ULOP3.LUT UR5, UR5, 0xffffff80, URZ, 0xc0, !UPT ;  /* 0xffffff8005057892 */ /* 0x000fc8000f8ec0ff */
[----:B------:R-:W-:-:S04]  /*13b0*/  UIADD3 UR5, UPT, UPT, UR6, UR4, -UR5 ;  /* 0x0000000406057290 */ /* 0x000fc8000fffe805 */
[----:B------:R-:W-:-:S06]  /*13c0*/  UIADD3 UR5, UPT, UPT, UR4, -UR5, URZ ;  /* 0x8000000504057290 */ /* 0x000fcc000fffe0ff */
[----:B------:R-:W-:-:S04]  /*13d0*/  ISETP.GE.AND P0, PT, R0, UR5, PT ;  /* 0x0000000500007c0c */ /* 0x000fc8000bf06270 */
[----:B------:R-:W-:-:S13]  /*13e0*/  ISETP.GT.U32.OR P0, PT, R0, 0x7f, P0 ;  /* 0x0000007f0000780c */ /* 0x000fda0000704470 */
[----:B------:R-:W-:Y:S05]  /*13f0*/  @P0 BRA `(.L_x_23) ;  /* 0x00000000003c0947 */ /* 0x000fea0003800000 */
[----:B------:R-:W2:Y:S01]  /*1400*/  LDC.64 R6, c[0x0][0x418] ;  /* 0x00010600ff067b82 */ /* 0x000ea20000000a00 */
[----:B------:R-:W3:Y:S01]  /*1410*/  LDCU.64 UR4, c[0x0][0x420] ;  /* 0x00008400ff0477ac */ /* 0x000ee20008000a00 */
[----:B------:R-:W-:Y:S02]  /*1420*/  HFMA2 R3, -RZ, RZ, 0, 0 ;  /* 0x00000000ff037431 */ /* 0x000fe400000001ff */
[----:B------:R-:W-:Y:S02]  /*1430*/  VIADD R2, R0, UR6 ;  /* 0x0000000600027c36 */ /* 0x000fe40008000000 */
[C---:B-----5:R-:W-:Y:S01]  /*1440*/  FMUL.FTZ R5, R48.reuse, 1.4426950216293334961 ;  /* 0x3fb8aa3b30057820 */ /* 0x060fe20000410000 */
[----:B------:R-:W-:Y:S01]  /*1450*/  FSETP.NEU.FTZ.AND P0, PT, R48, -INF , PT ;  /* 0xff8000003000780b */ /* 0x000fe20003f1d000 */
[----:B------:R-:W4:Y:S03]  /*1460*/  LDC.64 R8, c[0x0][0x410] ;  /* 0x00010400ff087b82 */ /* 0x000f260000000a00 */
[----:B------:R-:W-:Y:S01]  /*1470*/  FSEL R5, R5, RZ, P0 ;  /* 0x000000ff05057208 */ /* 0x000fe20000000000 */
[----:B--2---:R-:W-:-:S04]  /*1480*/  IMAD.WIDE.U32 R2, R6, UR14, R2 ;  /* 0x0000000e06027c25 */ /* 0x004fc8000f8e0002 */
[----:B------:R-:W-:Y:S02]  /*1490*/  IMAD R3, R7, UR14, R3 ;  /* 0x0000000e07037c24 */ /* 0x000fe4000f8e0203 */
[----:B---3--:R-:W-:-:S04]  /*14a0*/  IMAD.WIDE.U32 R2, R4, UR4, R2 ;  /* 0x0000000404027c25 */ /* 0x008fc8000f8e0002 */
[----:B------:R-:W-:Y:S01]  /*14b0*/  IMAD R3, R4, UR5, R3 ;  /* 0x0000000504037c24 */ /* 0x000fe2000f8e0203 */
[----:B----4-:R-:W-:-:S04]  /*14c0*/  LEA R6, P1, R2, R8, 0x2 ;  /* 0x0000000802067211 */ /* 0x010fc800078210ff */
[----:B------:R-:W-:-:S05]  /*14d0*/  LEA.HI.X R7, R2, R9, R3, 0x2, P1 ;  /* 0x0000000902077211 */ /* 0x000fca00008f1403 */
[----:B------:R2:W-:Y:S04]  /*14e0*/  STG.E desc[UR12][R6.64], R5 ;  /* 0x0000000506007986 */ /* 0x0005e8000c10190c */
.L_x_23:
[----:B------:R-:W-:Y:S05]  /*14f0*/  BSYNC.RECONVERGENT B0 ;  /* 0x0000000000007941 */ /* 0x000fea0003800200 */
.L_x_22:
[----:B------:R-:W-:Y:S01]  /*1500*/  USHF.L.U32 UR4, UR11, 0xd, URZ ;  /* 0x0000000d0b047899 */ /* 0x000fe200080006ff */
[----:B------:R-:W-:Y:S01]  /*1510*/  IMAD.SHL.U32 R2, R0, 0x4, RZ ;  /* 0x0000000400027824 */ /* 0x000fe200078e00ff */
[----:B------:R-:W3:Y:S01]  /*1520*/  LDCU.64 UR8, c[0x0][0x458] ;  /* 0x00008b00ff0877ac */ /* 0x000ee20008000a00 */
[----:B------:R-:W-:-:S03]  /*1530*/  MOV R3, RZ ;  /* 0x000000ff00037202 */ /* 0x000fc60000000f00 */
[----:B------:R-:W-:-:S05]  /*1540*/  LOP3.LUT R2, R2, UR4, RZ, 0xfc, !PT ;  /* 0x0000000402027c12 */ /* 0x000fca000f8efcff */
[----:B------:R-:W2:Y:S01]  /*1550*/  LDCU.64 UR4, c[0x0][0x428] ;  /* 0x00008500ff0477ac */ /* 0x000ea20008000a00 */
[----:B0-----:R-:W-:-:S04]  /*1560*/  IMAD.WIDE.U32 R2, R10, UR14, R2 ;  /* 0x0000000e0a027c25 */ /* 0x001fc8000f8e0002 */
[----:B------:R-:W-:Y:S01]  /*1570*/  IMAD R3, R11, UR14, R3 ;  /* 0x0000000e0b037c24 */ /* 0x000fe2000f8e0203 */
[----:B---3--:R-:W-:Y:S01]  /*1580*/  ISETP.NE.U32.AND P0, PT, RZ, UR8, PT ;  /* 0x00000008ff007c0c */ /* 0x008fe2000bf05070 */
[----:B-1----:R-:W-:-:S03]  /*1590*/  IMAD.WIDE.U32 R2, R4, R12, R2 ;  /* 0x0000000c04027225 */ /* 0x002fc600078e0002 */
[----:B------:R-:W-:Y:S01]  /*15a0*/  ISETP.NE.AND.EX P0, PT, RZ, UR9, PT, P0 ;  /* 0x00000009ff007c0c */ /* 0x000fe2000bf05300 */
[----:B------:R-:W-:-:S03]  /*15b0*/  IMAD R3, R4, R13, R3 ;  /* 0x0000000d04037224 */ /* 0x000fc600078e0203 */
[----:B------:R-:W-:Y:S02]  /*15c0*/  ISETP.NE.OR P0, PT, R0, RZ, !P0 ;  /* 0x000000ff0000720c */ /* 0x000fe40004705670 */
[----:B--2---:R-:W-:-:S04]  /*15d0*/  LEA R6, P1, R2, UR4, 0x2 ;  /* 0x0000000402067c11 */ /* 0x004fc8000f8210ff */
[----:B------:R-:W-:-:S05]  /*15e0*/  LEA.HI.X R7, R2, UR5, R3, 0x2, P1 ;  /* 0x0000000502077c11 */ /* 0x000fca00088f1403 */
[----:B------:R0:W-:Y:S04]  /*15f0*/  STG.E.128 desc[UR12][R6.64], RZ ;  /* 0x000000ff06007986 */ /* 0x0001e8000c101d0c */
[----:B------:R0:W-:Y:S04]  /*1600*/  STG.E.128 desc[UR12][R6.64+0x1000], RZ ;  /* 0x001000ff06007986 */ /* 0x0001e8000c101d0c */
[----:B------:R0:W-:Y:S04]  /*1610*/  STG.E.128 desc[UR12][R6.64+0x2000], RZ ;  /* 0x002000ff06007986 */ /* 0x0001e8000c101d0c */
[----:B------:R0:W-:Y:S04]  /*1620*/  STG.E.128 desc[UR12][R6.64+0x3000], RZ ;  /* 0x003000ff06007986 */ /* 0x0001e8000c101d0c */
[----:B------:R0:W-:Y:S04]  /*1630*/  STG.E.128 desc[UR12][R6.64+0x4000], RZ ;  /* 0x004000ff06007986 */ /* 0x0001e8000c101d0c */
[----:B------:R0:W-:Y:S04]  /*1640*/  STG.E.128 desc[UR12][R6.64+0x5000], RZ ;  /* 0x005000ff06007986 */ /* 0x0001e8000c101d0c */
[----:B------:R0:W-:Y:S04]  /*1650*/  STG.E.128 desc[UR12][R6.64+0x6000], RZ ;  /* 0x006000ff06007986 */ /* 0x0001e8000c101d0c */
[----:B------:R0:W-:Y:S01]  /*1660*/  STG.E.128 desc[UR12][R6.64+0x7000], RZ ;  /* 0x007000ff06007986 */ /* 0x0001e2000c101d0c */
[----:B------:R-:W-:Y:S05]  /*1670*/  @P0 EXIT ;  /* 0x000000000000094d */ /* 0x000fea0003800000 */
[----:B------:R-:W1:Y:S08]  /*1680*/  LDC R5, c[0x0][0x450] ;  /* 0x00011400ff057b82 */ /* 0x000e700000000800 */
[----:B0-----:R-:W0:Y:S08]  /*1690*/  LDC R7, c[0x0][0x390] ;  /* 0x0000e400ff077b82 */ /* 0x001e300000000800 */
[----:B------:R-:W2:Y:S01]  /*16a0*/  LDC.64 R2, c[0x0][0x458] ;  /* 0x00011600ff027b82 */ /* 0x000ea20000000a00 */
[----:B-1----:R-:W-:-:S04]  /*16b0*/  IMAD R4, R5, UR11, R4 ;  /* 0x0000000b05047c24 */ /* 0x002fc8000f8e0204 */
[----:B0-----:R-:W-:-:S04]  /*16c0*/  IMAD R5, R4, R7, UR14 ;  /* 0x0000000e04057e24 */ /* 0x001fc8000f8e0207 */
[----:B--2---:R-:W-:-:S05]  /*16d0*/  IMAD.WIDE R2, R5, 0x4, R2 ;  /* 0x0000000405027825 */ /* 0x004fca00078e0202 */
[----:B------:R-:W-:Y:S01]  /*16e0*/  STG.E desc[UR12][R2.64], RZ ;  /* 0x000000ff02007986 */ /* 0x000fe2000c10190c */
[----:B------:R-:W-:Y:S05]  /*16f0*/  EXIT ;  /* 0x000000000000794d */ /* 0x000fea0003800000 */
.L_x_24:
        /* <DEDUP_REMOVED lines=16> */
.L_x_88:


//--------------------- .text._ZN7cutlass13device_kernelIN5flash11enable_sm90INS1_16FlashAttnBwdSm90INS1_25CollectiveMainloopBwdSm90ILi2ELi2ELi2EN4cute5tupleIJNS5_1CILi1EEES8_S8_EEENS6_IJNS7_ILi128EEESA_NS7_ILi64EEEEEENS_10bfloat16_tEfNS_4arch4Sm90ELb1ELb0ELb0ELb1ELb0ELb1ELb0ELb0ELi2ELi1ELi2ELi2ELb0EEENS1_21CollectiveEpilogueBwdISC_SD_SF_Li256ELb1ELb0ELi1EEENS1_25SingleTileBwdLPTSchedulerILb1ELi128ELb0EEEEEEEEEvNT_6ParamsE --------------------------
	.section	.text._ZN7cutlass13device_kernelIN5flash11enable_sm90INS1_16FlashAttnBwdSm90INS1_25CollectiveMainloopBwdSm90ILi2ELi2ELi2EN4cute5tupleIJNS5_1CILi1EEES8_S8_EEENS6_IJNS7_ILi128EEESA_NS7_ILi64EEEEEENS_10bfloat16_tEfNS_4arch4Sm90ELb1ELb0ELb0ELb1ELb0ELb1ELb0ELb0ELi2ELi1ELi2ELi2ELb0EEENS1_21CollectiveEpilogueBwdISC_SD_SF_Li256ELb1ELb0ELi1EEENS1_25SingleTileBwdLPTSchedulerILb1ELi128ELb0EEEEEEEEEvNT_6ParamsE,"ax",@progbits
	.align	128
.text._ZN7cutlass13device_kernelIN5flash11enable_sm90INS1_16FlashAttnBwdSm90INS1_25CollectiveMainloopBwdSm90ILi2ELi2ELi2EN4cute5tupleIJNS5_1CILi1EEES8_S8_EEENS6_IJNS7_ILi128EEESA_NS7_ILi64EEEEEENS_10bfloat16_tEfNS_4arch4Sm90ELb1ELb0ELb0ELb1ELb0ELb1ELb0ELb0ELi2ELi1ELi2ELi2ELb0EEENS1_21CollectiveEpilogueBwdISC_SD_SF_Li256ELb1ELb0ELi1EEENS1_25SingleTileBwdLPTSchedulerILb1ELi128ELb0EEEEEEEEEvNT_6ParamsE:
        .type           _ZN7cutlass13device_kernelIN5flash11enable_sm90INS1_16FlashAttnBwdSm90INS1_25CollectiveMainloopBwdSm90ILi2ELi2ELi2EN4cute5tupleIJNS5_1CILi1EEES8_S8_EEENS6_IJNS7_ILi128EEESA_NS7_ILi64EEEEEENS_10bfloat16_tEfNS_4arch4Sm90ELb1ELb0ELb0ELb1ELb0ELb1ELb0ELb0ELi2ELi1ELi2ELi2ELb0EEENS1_21CollectiveEpilogueBwdISC_SD_SF_Li256ELb1ELb0ELi1EEENS1_25SingleTileBwdLPTSchedulerILb1ELi128ELb0EEEEEEEEEvNT_6ParamsE,@function
        .size           _ZN7cutlass13device_kernelIN5flash11enable_sm90INS1_16FlashAttnBwdSm90INS1_25CollectiveMainloopBwdSm90ILi2ELi2ELi2EN4cute5tupleIJNS5_1CILi1EEES8_S8_EEENS6_IJNS7_ILi128EEESA_NS7_ILi64EEEEEENS_10bfloat16_tEfNS_4arch4Sm90ELb1ELb0ELb0ELb1ELb0ELb1ELb0ELb0ELi2ELi1ELi2ELi2ELb0EEENS1_21CollectiveEpilogueBwdISC_SD_SF_Li256ELb1ELb0ELi1EEENS1_25SingleTileBwdLPTSchedulerILb1ELi128ELb0EEEEEEEEEvNT_6ParamsE,(.L_x_89 - _ZN7cutlass13device_kernelIN5flash11enable_sm90INS1_16FlashAttnBwdSm90INS1_25CollectiveMainloopBwdSm90ILi2ELi2ELi2EN4cute5tupleIJNS5_1CILi1EEES8_S8_EEENS6_IJNS7_ILi128EEESA_NS7_ILi64EEEEEENS_10bfloat16_tEfNS_4arch4Sm90ELb1ELb0ELb0ELb1ELb0ELb1ELb0ELb0ELi2ELi1ELi2ELi2ELb0EEENS1_21CollectiveEpilogueBwdISC_SD_SF_Li256ELb1ELb0ELi1EEENS1_25SingleTileBwdLPTSchedulerILb1ELi128ELb0EEEEEEEEEvNT_6ParamsE)
        .other          _ZN7cutlass13device_kernelIN5flash11enable_sm90INS1_16FlashAttnBwdSm90INS1_25CollectiveMainloopBwdSm90ILi2ELi2ELi2EN4cute5tupleIJNS5_1CILi1EEES8_S8_EEENS6_IJNS7_ILi128EEESA_NS7_ILi64EEEEEENS_10bfloat16_tEfNS_4arch4Sm90ELb1ELb0ELb0ELb1ELb0ELb1ELb0ELb0ELi2ELi1ELi2ELi2ELb0EEENS1_21CollectiveEpilogueBwdISC_SD_SF_Li256ELb1ELb0ELi1EEENS1_25SingleTileBwdLPTSchedulerILb1ELi128ELb0EEEEEEEEEvNT_6ParamsE,@"STO_CUDA_ENTRY STV_DEFAULT"
_ZN7cutlass13device_kernelIN5flash11enable_sm90INS1_16FlashAttnBwdSm90INS1_25CollectiveMainloopBwdSm90ILi2ELi2ELi2EN4cute5tupleIJNS5_1CILi1EEES8_S8_EEENS6_IJNS7_ILi128EEESA_NS7_ILi64EEEEEENS_10bfloat16_tEfNS_4arch4Sm90ELb1ELb0ELb0ELb1ELb0ELb1ELb0ELb0ELi2ELi1ELi2ELi2ELb0EEENS1_21CollectiveEpilogueBwdISC_SD_SF_Li256ELb1ELb0ELi1EEENS1_25SingleTileBwdLPTSchedulerILb1ELi128ELb0EEEEEEEEEvNT_6ParamsE:
[----:B------:R-:W-:Y:S01]  /*0000*/  LDC R1, c[0x0][0x37c] ;  /* 0x0000df00ff017b82 */ /* 0x000fe20000000800 */
[----:B------:R-:W-:Y:S05]  /*0010*/  EXIT ;  /* 0x000000000000794d */ /* 0x000fea0003800000 */
.L_x_25:
        /* <DEDUP_REMOVED lines=14> */
.L_x_89:


//--------------------- .text._ZN7cutlass13device_kernelIN5flash11enable_sm90INS1_16FlashAttnBwdSm90INS1_25CollectiveMainloopBwdSm90ILi2ELi2ELi2EN4cute5tupleIJNS5_1CILi1EEES8_S8_EEENS6_IJNS7_ILi128EEESA_NS7_ILi64EEEEEENS_10bfloat16_tEfNS_4arch4Sm90ELb1ELb0ELb0ELb1ELb1ELb1ELb0ELb0ELi2ELi1ELi2ELi2ELb0EEENS1_21CollectiveEpilogueBwdISC_SD_SF_Li256ELb1ELb0ELi1EEENS1_25SingleTileBwdLPTSchedulerILb1ELi128ELb1EEEEEEEEEvNT_6ParamsE --------------------------
	.section	.text._ZN7cutlass13device_kernelIN5flash11enable_sm90INS1_16FlashAttnBwdSm90INS1_25CollectiveMainloopBwdSm90ILi2ELi2ELi2EN4cute5tupleIJNS5_1CILi1EEES8_S8_EEENS6_IJNS7_ILi128EEESA_NS7_ILi64EEEEEENS_10bfloat16_tEfNS_4arch4Sm90ELb1ELb0ELb0ELb1ELb1ELb1ELb0ELb0ELi2ELi1ELi2ELi2ELb0EEENS1_21CollectiveEpilogueBwdISC_SD_SF_Li256ELb1ELb0ELi1EEENS1_25SingleTileBwdLPTSchedulerILb1ELi128ELb1EEEEEEEEEvNT_6ParamsE,"ax",@progbits
	.align	128
.text._ZN7cutlass13device_kernelIN5flash11enable_sm90INS1_16FlashAttnBwdSm90INS1_25CollectiveMainloopBwdSm90ILi2ELi2ELi2EN4cute5tupleIJNS5_1CILi1EEES8_S8_EEENS6_IJNS7_ILi128EEESA_NS7_ILi64EEEEEENS_10bfloat16_tEfNS_4arch4Sm90ELb1ELb0ELb0ELb1ELb1ELb1ELb0ELb0ELi2ELi1ELi2ELi2ELb0EEENS1_21CollectiveEpilogueBwdISC_SD_SF_Li256ELb1ELb0ELi1EEENS1_25SingleTileBwdLPTSchedulerILb1ELi128ELb1EEEEEEEEEvNT_6ParamsE:
        .type           _ZN7cutlass13device_kernelIN5flash11enable_sm90INS1_16FlashAttnBwdSm90INS1_25CollectiveMainloopBwdSm90ILi2ELi2ELi2EN4cute5tupleIJNS5_1CILi1EEES8_S8_EEENS6_IJNS7_ILi128EEESA_NS7_ILi64EEEEEENS_10bfloat16_tEfNS_4arch4Sm90ELb1ELb0ELb0ELb1ELb1ELb1ELb0ELb0ELi2ELi1ELi2ELi2ELb0EEENS1_21CollectiveEpilogueBwdISC_SD_SF_Li256ELb1ELb0ELi1EEENS1_25SingleTileBwdLPTSchedulerILb1ELi128ELb1EEEEEEEEEvNT_6ParamsE,@function
        .size           _ZN7cutlass13device_kernelIN5flash11enable_sm90INS1_16FlashAttnBwdSm90INS1_25CollectiveMainloopBwdSm90ILi2ELi2ELi2EN4cute5tupleIJNS5_1CILi1EEES8_S8_EEENS6_IJNS7_ILi128EEESA_NS7_ILi64EEEEEENS_10bfloat16_tEfNS_4arch4Sm90ELb1ELb0ELb0ELb1ELb1ELb1ELb0ELb0ELi2ELi1ELi2ELi2ELb0EEENS1_21CollectiveEpilogueBwdISC_SD_SF_Li256ELb1ELb0ELi1EEENS1_25SingleTileBwdLPTSchedulerILb1ELi128ELb1EEEEEEEEEvNT_6ParamsE,(.L_x_90 - _ZN7cutlass13device_kernelIN5flash11enable_sm90INS1_16FlashAttnBwdSm90INS1_25CollectiveMainloopBwdSm90ILi2ELi2ELi2EN4cute5tupleIJNS5_1CILi1EEES8_S8_EEENS6_IJNS7_ILi128EEESA_NS7_ILi64EEEEEENS_10bfloat16_tEfNS_4arch4Sm90ELb1ELb0ELb0ELb1ELb1ELb1ELb0ELb0ELi2ELi1ELi2ELi2ELb0EEENS1_21CollectiveEpilogueBwdISC_SD_SF_Li256ELb1ELb0ELi1EEENS1_25SingleTileBwdLPTSchedulerILb1ELi128ELb1EEEEEEEEEvNT_6ParamsE)
        .other          _ZN7cutlass13device_kernelIN5flash11enable_sm90INS1_16FlashAttnBwdSm90INS1_25CollectiveMainloopBwdSm90ILi2ELi2ELi2EN4cute5tupleIJNS5_1CILi1EEES8_S8_EEENS6_IJNS7_ILi128EEESA_NS7_ILi64EEEEEENS_10bfloat16_tEfNS_4arch4Sm90ELb1ELb0ELb0ELb1ELb1ELb1ELb0ELb0ELi2ELi1ELi2ELi2ELb0EEENS1_21CollectiveEpilogueBwdISC_SD_SF_Li256ELb1ELb0ELi1EEENS1_25SingleTileBwdLPTSchedulerILb1ELi128ELb1EEEEEEEEEvNT_6ParamsE,@"STO_CUDA_ENTRY STV_DEFAULT"
_ZN7cutlass13device_kernelIN5flash11enable_sm90INS1_16FlashAttnBwdSm90INS1_25CollectiveMainloopBwdSm90ILi2ELi2ELi2EN4cute5tupleIJNS5_1CILi1EEES8_S8_EEENS6_IJNS7_ILi128EEESA_NS7_ILi64EEEEEENS_10bfloat16_tEfNS_4arch4Sm90ELb1ELb0ELb0ELb1ELb1ELb1ELb0ELb0ELi2ELi1ELi2ELi2ELb0EEENS1_21CollectiveEpilogueBwdISC_SD_SF_Li256ELb1ELb0ELi1EEENS1_25SingleTileBwdLPTSchedulerILb1ELi128ELb1EEEEEEEEEvNT_6ParamsE:
[----:B------:R-:W-:Y:S01]  /*0000*/  LDC R1, c[0x0][0x37c] ;  /* 0x0000df00ff017b82 */ /* 0x000fe20000000800 */
[----:B------:R-:W-:Y:S05]  /*0010*/  EXIT ;  /* 0x000000000000794d */ /* 0x000fea0003800000 */
.L_x_26:
        /* <DEDUP_REMOVED lines=14> */
.L_x_90:


//--------------------- .text._ZN7cutlass13device_kernelIN5flash11enable_sm90INS1_16FlashAttnBwdSm90INS1_25CollectiveMainloopBwdSm90ILi2ELi2ELi2EN4cute5tupleIJNS5_1CILi1EEES8_S8_EEENS6_IJNS7_ILi128EEESA_NS7_ILi64EEEEEENS_10bfloat16_tEfNS_4arch4Sm90ELb1ELb0ELb0ELb1ELb0ELb1ELb0ELb0ELi2ELi1ELi2ELi2ELb0EEENS1_24CollectiveEpilogueBwdGQAISC_fSF_Li256ELb1ELb0EEENS1_25SingleTileBwdLPTSchedulerILb1ELi128ELb0EEEEEEEEEvNT_6ParamsE --------------------------
	.section	.text._ZN7cutlass13device_kernelIN5flash11enable_sm90INS1_16FlashAttnBwdSm90INS1_25CollectiveMainloopBwdSm90ILi2ELi2ELi2EN4cute5tupleIJNS5_1CILi1EEES8_S8_EEENS6_IJNS7_ILi128EEESA_NS7_ILi64EEEEEENS_10bfloat16_tEfNS_4arch4Sm90ELb1ELb0ELb0ELb1ELb0ELb1ELb0ELb0ELi2ELi1ELi2ELi2ELb0EEENS1_24CollectiveEpilogueBwdGQAISC_fSF_Li256ELb1ELb0EEENS1_25SingleTileBwdLPTSchedulerILb1ELi128ELb0EEEEEEEEEvNT_6ParamsE,"ax",@progbits
	.align	128
.text._ZN7cutlass13device_kernelIN5flash11enable_sm90INS1_16FlashAttnBwdSm90INS1_25CollectiveMainloopBwdSm90ILi2ELi2ELi2EN4cute5tupleIJNS5_1CILi1EEES8_S8_EEENS6_IJNS7_ILi128EEESA_NS7_ILi64EEEEEENS_10bfloat16_tEfNS_4arch4Sm90ELb1ELb0ELb0ELb1ELb0ELb1ELb0ELb0ELi2ELi1ELi2ELi2ELb0EEENS1_24CollectiveEpilogueBwdGQAISC_fSF_Li256ELb1ELb0EEENS1_25SingleTileBwdLPTSchedulerILb1ELi128ELb0EEEEEEEEEvNT_6ParamsE:
        .type           _ZN7cutlass13device_kernelIN5flash11enable_sm90INS1_16FlashAttnBwdSm90INS1_25CollectiveMainloopBwdSm90ILi2ELi2ELi2EN4cute5tupleIJNS5_1CILi1EEES8_S8_EEENS6_IJNS7_ILi128EEESA_NS7_ILi64EEEEEENS_10bfloat16_tEfNS_4arch4Sm90ELb1ELb0ELb0ELb1ELb0ELb1ELb0ELb0ELi2ELi1ELi2ELi2ELb0EEENS1_24CollectiveEpilogueBwdGQAISC_fSF_Li256ELb1ELb0EEENS1_25SingleTileBwdLPTSchedulerILb1ELi128ELb0EEEEEEEEEvNT_6ParamsE,@function
        .size           _ZN7cutlass13device_kernelIN5flash11enable_sm90INS1_16FlashAttnBwdSm90INS1_25CollectiveMainloopBwdSm90ILi2ELi2ELi2EN4cute5tupleIJNS5_1CILi1EEES8_S8_EEENS6_IJNS7_ILi128EEESA_NS7_ILi64EEEEEENS_10bfloat16_tEfNS_4arch4Sm90ELb1ELb0ELb0ELb1ELb0ELb1ELb0ELb0ELi2ELi1ELi2ELi2ELb0EEENS1_24CollectiveEpilogueBwdGQAISC_fSF_Li256ELb1ELb0EEENS1_25SingleTileBwdLPTSchedulerILb1ELi128ELb0EEEEEEEEEvNT_6ParamsE,(.L_x_91 - _ZN7cutlass13device_kernelIN5flash11enable_sm90INS1_16FlashAttnBwdSm90INS1_25CollectiveMainloopBwdSm90ILi2ELi2ELi2EN4cute5tupleIJNS5_1CILi1EEES8_S8_EEENS6_IJNS7_ILi128EEESA_NS7_ILi64EEEEEENS_10bfloat16_tEfNS_4arch4Sm90ELb1ELb0ELb0ELb1ELb0ELb1ELb0ELb0ELi2ELi1ELi2ELi2ELb0EEENS1_24CollectiveEpilogueBwdGQAISC_fSF_Li256ELb1ELb0EEENS1_25SingleTileBwdLPTSchedulerILb1ELi128ELb0EEEEEEEEEvNT_6ParamsE)
        .other          _ZN7cutlass13device_kernelIN5flash11enable_sm90INS1_16FlashAttnBwdSm90INS1_25CollectiveMainloopBwdSm90ILi2ELi2ELi2EN4cute5tupleIJNS5_1CILi1EEES8_S8_EEENS6_IJNS7_ILi128EEESA_NS7_ILi64EEEEEENS_10bfloat16_tEfNS_4arch4Sm90ELb1ELb0ELb0ELb1ELb0ELb1ELb0ELb0ELi2ELi1ELi2ELi2ELb0EEENS1_24CollectiveEpilogueBwdGQAISC_fSF_Li256ELb1ELb0EEENS1_25SingleTileBwdLPTSchedulerILb1ELi128ELb0EEEEEEEEEvNT_6ParamsE,@"STO_CUDA_ENTRY STV_DEFAULT"
_ZN7cutlass13device_kernelIN5flash11enable_sm90INS1_16FlashAttnBwdSm90INS1_25CollectiveMainloopBwdSm90ILi2ELi2ELi2EN4cute5tupleIJNS5_1CILi1EEES8_S8_EEENS6_IJNS7_ILi128EEESA_NS7_ILi64EEEEEENS_10bfloat16_tEfNS_4arch4Sm90ELb1ELb0ELb0ELb1ELb0ELb1ELb0ELb0ELi2ELi1ELi2ELi2ELb0EEENS1_24CollectiveEpilogueBwdGQAISC_fSF_Li256ELb1ELb0EEENS1_25SingleTileBwdLPTSchedulerILb1ELi128ELb0EEEEEEEEEvNT_6ParamsE:
[----:B------:R-:W-:Y:S01]  /*0000*/  LDC R1, c[0x0][0x37c] ;  /* 0x0000df00ff017b82 */ /* 0x000fe20000000800 */
[----:B------:R-:W-:Y:S05]  /*0010*/  EXIT ;  /* 0x000000000000794d */ /* 0x000fea0003800000 */
.L_x_27:
        /* <DEDUP_REMOVED lines=14> */
.L_x_91:


//--------------------- .text._ZN7cutlass13device_kernelIN5flash32FlashAttnBwdPostprocessConvertdQIN4cute5tupleIJNS3_1CILi128EEENS5_ILi64EEEEEENS_10bfloat16_tEfNS_4arch4Sm90ELi256ENS3_8TiledMMAINS3_8MMA_AtomIJNS3_4SM904GMMA27MMA_64x64x16_F32BF16BF16_RSILNSF_5MajorE0ELSH_1ELNSF_7ScaleInE1ELSI_1EEEEEENS3_6LayoutINS4_IJNS5_ILi2EEENS5_ILi1EEESN_EEENS4_IJSN_NS5_ILi0EEESP_EEEEENS4_IJNS3_10UnderscoreESS_SS_EEEEELb0EEEEEvNT_6ParamsE --------------------------
	.section	.text._ZN7cutlass13device_kernelIN5flash32FlashAttnBwdPostprocessConvertdQIN4cute5tupleIJNS3_1CILi128EEENS5_ILi64EEEEEENS_10bfloat16_tEfNS_4arch4Sm90ELi256ENS3_8TiledMMAINS3_8MMA_AtomIJNS3_4SM904GMMA27MMA_64x64x16_F32BF16BF16_RSILNSF_5MajorE0ELSH_1ELNSF_7ScaleInE1ELSI_1EEEEEENS3_6LayoutINS4_IJNS5_ILi2EEENS5_ILi1EEESN_EEENS4_IJSN_NS5_ILi0EEESP_EEEEENS4_IJNS3_10UnderscoreESS_SS_EEEEELb0EEEEEvNT_6ParamsE,"ax",@progbits
	.align	128
.text._ZN7cutlass13device_kernelIN5flash32FlashAttnBwdPostprocessConvertdQIN4cute5tupleIJNS3_1CILi128EEENS5_ILi64EEEEEENS_10bfloat16_tEfNS_4arch4Sm90ELi256ENS3_8TiledMMAINS3_8MMA_AtomIJNS3_4SM904GMMA27MMA_64x64x16_F32BF16BF16_RSILNSF_5MajorE0ELSH_1ELNSF_7ScaleInE1ELSI_1EEEEEENS3_6LayoutINS4_IJNS5_ILi2EEENS5_ILi1EEESN_EEENS4_IJSN_NS5_ILi0EEESP_EEEEENS4_IJNS3_10UnderscoreESS_SS_EEEEELb0EEEEEvNT_6ParamsE:
        .type           _ZN7cutlass13device_kernelIN5flash32FlashAttnBwdPostprocessConvertdQIN4cute5tupleIJNS3_1CILi128EEENS5_ILi64EEEEEENS_10bfloat16_tEfNS_4arch4Sm90ELi256ENS3_8TiledMMAINS3_8MMA_AtomIJNS3_4SM904GMMA27MMA_64x64x16_F32BF16BF16_RSILNSF_5MajorE0ELSH_1ELNSF_7ScaleInE1ELSI_1EEEEEENS3_6LayoutINS4_IJNS5_ILi2EEENS5_ILi1EEESN_EEENS4_IJSN_NS5_ILi0EEESP_EEEEENS4_IJNS3_10UnderscoreESS_SS_EEEEELb0EEEEEvNT_6ParamsE,@function
        .size           _ZN7cutlass13device_kernelIN5flash32FlashAttnBwdPostprocessConvertdQIN4cute5tupleIJNS3_1CILi128EEENS5_ILi64EEEEEENS_10bfloat16_tEfNS_4arch4Sm90ELi256ENS3_8TiledMMAINS3_8MMA_AtomIJNS3_4SM904GMMA27MMA_64x64x16_F32BF16BF16_RSILNSF_5MajorE0ELSH_1ELNSF_7ScaleInE1ELSI_1EEEEEENS3_6LayoutINS4_IJNS5_ILi2EEENS5_ILi1EEESN_EEENS4_IJSN_NS5_ILi0EEESP_EEEEENS4_IJNS3_10UnderscoreESS_SS_EEEEELb0EEEEEvNT_6ParamsE,(.L_x_92 - _ZN7cutlass13device_kernelIN5flash32FlashAttnBwdPostprocessConvertdQIN4cute5tupleIJNS3_1CILi128EEENS5_ILi64EEEEEENS_10bfloat16_tEfNS_4arch4Sm90ELi256ENS3_8TiledMMAINS3_8MMA_AtomIJNS3_4SM904GMMA27MMA_64x64x16_F32BF16BF16_RSILNSF_5MajorE0ELSH_1ELNSF_7ScaleInE1ELSI_1EEEEEENS3_6LayoutINS4_IJNS5_ILi2EEENS5_ILi1EEESN_EEENS4_IJSN_NS5_ILi0EEESP_EEEEENS4_IJNS3_10UnderscoreESS_SS_EEEEELb0EEEEEvNT_6ParamsE)
        .other          _ZN7cutlass13device_kernelIN5flash32FlashAttnBwdPostprocessConvertdQIN4cute5tupleIJNS3_1CILi128EEENS5_ILi64EEEEEENS_10bfloat16_tEfNS_4arch4Sm90ELi256ENS3_8TiledMMAINS3_8MMA_AtomIJNS3_4SM904GMMA27MMA_64x64x16_F32BF16BF16_RSILNSF_5MajorE0ELSH_1ELNSF_7ScaleInE1ELSI_1EEEEEENS3_6LayoutINS4_IJNS5_ILi2EEENS5_ILi1EEESN_EEENS4_IJSN_NS5_ILi0EEESP_EEEEENS4_IJNS3_10UnderscoreESS_SS_EEEEELb0EEEEEvNT_6ParamsE,@"STO_CUDA_ENTRY STV_DEFAULT"
_ZN7cutlass13device_kernelIN5flash32FlashAttnBwdPostprocessConvertdQIN4cute5tupleIJNS3_1CILi128EEENS5_ILi64EEEEEENS_10bfloat16_tEfNS_4arch4Sm90ELi256ENS3_8TiledMMAINS3_8MMA_AtomIJNS3_4SM904GMMA27MMA_64x64x16_F32BF16BF16_RSILNSF_5MajorE0ELSH_1ELNSF_7ScaleInE1ELSI_1EEEEEENS3_6LayoutINS4_IJNS5_ILi2EEENS5_ILi1EEESN_EEENS4_IJSN_NS5_ILi0EEESP_EEEEENS4_IJNS3_10UnderscoreESS_SS_EEEEELb0EEEEEvNT_6ParamsE:
[----:B------:R-:W-:Y:S08]  /*0000*/  LDC R1, c[0x0][0x37c] ;  /* 0x0000df00ff017b82 */ /* 0x000ff00000000800 */
[----:B------:R-:W0:Y:S01]  /*0010*/  LDC.64 R8, c[0x0][0x3e0] ;  /* 0x0000f800ff087b82 */ /* 0x000e220000000a00 */
[----:B------:R-:W1:Y:S01]  /*0020*/  S2R R36, SR_CTAID.X ;  /* 0x0000000000247919 */ /* 0x000e620000002500 */
[----:B------:R-:W2:Y:S01]  /*0030*/  LDCU.64 UR8, c[0x0][0x358] ;  /* 0x00006b00ff0877ac */ /* 0x000ea20008000a00 */
[----:B------:R-:W3:Y:S01]  /*0040*/  S2R R7, SR_CTAID.Z ;  /* 0x0000000000077919 */ /* 0x000ee20000002700 */
[----:B0-----:R-:W-:-:S04]  /*0050*/  ISETP.NE.U32.AND P0, PT, R8, RZ, PT ;  /* 0x000000ff0800720c */ /* 0x001fc80003f05070 */
[----:B------:R-:W-:-:S13]  /*0060*/  ISETP.NE.AND.EX P1, PT, R9, RZ, PT, P0 ;  /* 0x000000ff0900720c */ /* 0x000fda0003f25300 */
[----:B-123--:R-:W-:Y:S05]  /*0070*/  @P1 BRA `(.L_x_28) ;  /* 0x0000000000241947 */ /* 0x00efea0003800000 */
[----:B------:R-:W0:Y:S01]  /*0080*/  LDCU.64 UR4, c[0x0][0x3e8] ;  /* 0x00007d00ff0477ac */ /* 0x000e220008000a00 */
[----:B------:R-:W-:Y:S02]  /*0090*/  CS2R R2, SRZ ;  /* 0x0000000000027805 */ /* 0x000fe4000001ff00 */
[----:B------:R-:W-:Y:S01]  /*00a0*/  CS2R R44, SRZ ;  /* 0x00000000002c7805 */ /* 0x000fe2000001ff00 */
[----:B------:R-:W1:Y:S01]  /*00b0*/  LDCU UR6, c[0x0][0x3b0] ;  /* 0x00007600ff0677ac */ /* 0x000e620008000800 */
[----:B0-----:R-:W-:-:S04]  /*00c0*/  UISETP.NE.U32.AND UP0, UPT, UR4, URZ, UPT ;  /* 0x000000ff0400728c */ /* 0x001fc8000bf05070 */
[----:B------:R-:W-:Y:S01]  /*00d0*/  UISETP.NE.AND.EX UP0, UPT, UR5, URZ, UPT, UP0 ;  /* 0x000000ff0500728c */ /* 0x000fe2000bf05300 */
[----:B-1----:R-:W-:-:S08]  /*00e0*/  IMAD.U32 R40, RZ, RZ, UR6 ;  /* 0x00000006ff287e24 */ /* 0x002fd0000f8e00ff */
[----:B------:R-:W-:Y:S05]  /*00f0*/  BRA.U !UP0, `(.L_x_29) ;  /* 0x0000000108547547 */ /* 0x000fea000b800000 */
[----:B------:R-:W-:Y:S05]  /*0100*/  BRA `(.L_x_30) ;  /* 0x0000000000387947 */ /* 0x000fea0003800000 */
.L_x_28:
[----:B------:R-:W0:Y:S01]  /*0110*/  LDC.64 R4, c[0x0][0x3e0] ;  /* 0x0000f800ff047b82 */ /* 0x000e220000000a00 */
[----:B------:R-:W1:Y:S01]  /*0120*/  LDCU.64 UR4, c[0x0][0x3e8] ;  /* 0x00007d00ff0477ac */ /* 0x000e620008000a00 */
[----:B0-----:R-:W-:-:S05]  /*0130*/  IMAD.WIDE.U32 R4, R7, 0x4, R4 ;  /* 0x0000000407047825 */ /* 0x001fca00078e0004 */
[----:B------:R-:W2:Y:S01]  /*0140*/  LDG.E R44, desc[UR8][R4.64] ;  /* 0x00000008042c7981 */ /* 0x000ea2000c1e1900 */
[----:B-1----:R-:W-:-:S04]  /*0150*/  UISETP.NE.U32.AND UP0, UPT, UR4, URZ, UPT ;  /* 0x000000ff0400728c */ /* 0x002fc8000bf05070 */
[----:B------:R-:W-:Y:S01]  /*0160*/  UISETP.NE.AND.EX UP0, UPT, UR5, URZ, UPT, UP0 ;  /* 0x000000ff0500728c */ /* 0x000fe2000bf05300 */
[--C-:B--2---:R-:W-:Y:S01]  /*0170*/  IMAD R0, R7, 0x80, R44.reuse ;  /* 0x0000008007007824 */ /* 0x104fe200078e022c */
[----:B------:R-:W-:-:S04]  /*0180*/  SHF.R.S32.HI R45, RZ, 0x1f, R44 ;  /* 0x0000001fff2d7819 */ /* 0x000fc8000001142c */
[----:B------:R-:W-:-:S04]  /*0190*/  SHF.R.S32.HI R3, RZ, 0x1f, R0 ;  /* 0x0000001fff037819 */ /* 0x000fc80000011400 */
[----:B------:R-:W-:-:S05]  /*01a0*/  LEA.HI R3, R3, R0, RZ, 0x7 ;  /* 0x0000000003037211 */ /* 0x000fca00078f38ff */
[----:B------:R-:W-:-:S05]  /*01b0*/  IMAD.SHL.U32 R3, R3, 0x40, RZ ;  /* 0x0000004003037824 */ /* 0x000fca00078e00ff */
[----:B------:R-:W-:-:S04]  /*01c0*/  LOP3.LUT R2, R3, 0xffffe000, RZ, 0xc0, !PT ;  /* 0xffffe00003027812 */ /* 0x000fc800078ec0ff */
[----:B------:R-:W-:Y:S01]  /*01d0*/  SHF.R.S32.HI R3, RZ, 0x1f, R2 ;  /* 0x0000001fff037819 */ /* 0x000fe20000011402 */
[----:B------:R-:W-:Y:S06]  /*01e0*/  BRA.U !UP0, `(.L_x_31) ;  /* 0x0000000108107547 */ /* 0x000fec000b800000 */
.L_x_30:
[----:B------:R-:W0:Y:S02]  /*01f0*/  LDC.64 R40, c[0x0][0x3e8] ;  /* 0x0000fa00ff287b82 */ /* 0x000e240000000a00 */
[----:B0-----:R-:W-:-:S06]  /*0200*/  IMAD.WIDE.U32 R40, R7, 0x4, R40 ;  /* 0x0000000407287825 */ /* 0x001fcc00078e0028 */
[----:B------:R0:W5:Y:S01]  /*0210*/  LDG.E R40, desc[UR8][R40.64] ;  /* 0x0000000828287981 */ /* 0x000162000c1e1900 */
[----:B------:R-:W-:Y:S05]  /*0220*/  BRA `(.L_x_29) ;  /* 0x0000000000087947 */ /* 0x000fea0003800000 */
.L_x_31:
[----:B------:R-:W2:Y:S02]  /*0230*/  LDG.E R5, desc[UR8][R4.64+0x4] ;  /* 0x0000040804057981 */ /* 0x000ea4000c1e1900 */
[----:B--2---:R-:W-:-:S07]  /*0240*/  IADD3 R40, PT, PT, -R44, R5, RZ ;  /* 0x000000052c287210 */ /* 0x004fce0007ffe1ff */
.L_x_29:
[----:B------:R-:W-:Y:S01]  /*0250*/  IMAD.SHL.U32 R37, R36, 0x80, RZ ;  /* 0x0000008024257824 */ /* 0x000fe200078e00ff */
[----:B------:R-:W-:-:S04]  /*0260*/  ISETP.NE.AND.EX P0, PT, R9, RZ, PT, P0 ;  /* 0x000000ff0900720c */ /* 0x000fc80003f05300 */
[----:B-----5:R-:W-:-:S13]  /*0270*/  ISETP.GT.AND P2, PT, R40, R37, PT ;  /* 0x000000252800720c */ /* 0x020fda0003f44270 */
[----:B------:R-:W-:Y:S05]  /*0280*/  @!P2 EXIT P0 ;  /* 0x000000000000a94d */ /* 0x000fea0000000000 */
[----:B------:R-:W1:Y:S01]  /*0290*/  S2R R38, SR_CTAID.Y ;  /* 0x0000000000267919 */ /* 0x000e620000002600 */
[----:B------:R-:W1:Y:S01]  /*02a0*/  LDC.64 R4, c[0x0][0x398] ;  /* 0x0000e600ff047b82 */ /* 0x000e620000000a00 */
[----:B------:R-:W-:Y:S01]  /*02b0*/  LEA R2, P0, R36, R2, 0xd ;  /* 0x0000000224027211 */ /* 0x000fe200078068ff */
[----:B------:R-:W-:Y:S01]  /*02c0*/  BSSY.RECONVERGENT B0, `(.L_x_32) ;  /* 0x0000025000007945 */ /* 0x000fe20003800200 */
[----:B------:R-:W2:Y:S03]  /*02d0*/  S2R R0, SR_TID.X ;  /* 0x0000000000007919 */ /* 0x000ea60000002100 */
[----:B------:R-:W-:Y:S01]  /*02e0*/  IMAD.X R3, RZ, RZ, R3, P0 ;  /* 0x000000ffff037224 */ /* 0x000fe200000e0603 */
[----:B------:R-:W3:Y:S01]  /*02f0*/  S2R R6, SR_CgaCtaId ;  /* 0x0000000000067919 */ /* 0x000ee20000008800 */
[----:B------:R-:W4:Y:S08]  /*0300*/  LDC.64 R8, c[0x0][0x3a0] ;  /* 0x0000e800ff087b82 */ /* 0x000f300000000a00 */
[----:B------:R-:W5:Y:S01]  /*0310*/  LDC.64 R10, c[0x0][0x380] ;  /* 0x0000e000ff0a7b82 */ /* 0x000f620000000a00 */
[----:B-1----:R-:W-:-:S04]  /*0320*/  IMAD.WIDE.U32 R2, R38, R4, R2 ;  /* 0x0000000426027225 */ /* 0x002fc800078e0002 */
[----:B------:R-:W-:Y:S01]  /*0330*/  IMAD R5, R38, R5, R3 ;  /* 0x0000000526057224 */ /* 0x000fe200078e0203 */
[----:B--2---:R-:W-:Y:S01]  /*0340*/  ISETP.NE.AND P0, PT, R0, RZ, PT ;  /* 0x000000ff0000720c */ /* 0x004fe20003f05270 */
[----:B------:R-:W-:Y:S01]  /*0350*/  IMAD.MOV.U32 R4, RZ, RZ, R2 ;  /* 0x000000ffff047224 */ /* 0x000fe200078e0002 */
[----:B------:R-:W-:-:S05]  /*0360*/  SEL R3, R7, RZ, !P1 ;  /* 0x000000ff07037207 */ /* 0x000fca0004800000 */
[----:B----4-:R-:W-:-:S04]  /*0370*/  IMAD.WIDE.U32 R4, R3, R8, R4 ;  /* 0x0000000803047225 */ /* 0x010fc800078e0004 */
[----:B------:R-:W-:Y:S01]  /*0380*/  IMAD R2, R3, R9, R5 ;  /* 0x0000000903027224 */ /* 0x000fe200078e0205 */
[----:B-----5:R-:W-:-:S04]  /*0390*/  LEA R10, P1, R4, R10, 0x2 ;  /* 0x0000000a040a7211 */ /* 0x020fc800078210ff */
[----:B------:R-:W-:Y:S01]  /*03a0*/  LEA.HI.X R2, R4, R11, R2, 0x2, P1 ;  /* 0x0000000b04027211 */ /* 0x000fe200008f1402 */
[----:B---3--:R-:W-:Y:S08]  /*03b0*/  @P0 BRA `(.L_x_33) ;  /* 0x0000000000540947 */ /* 0x008ff00003800000 */
[----:B------:R-:W1:Y:S01]  /*03c0*/  S2UR UR7, SR_CgaCtaId ;  /* 0x00000000000779c3 */ /* 0x000e620000008800 */
[----:B------:R-:W-:Y:S01]  /*03d0*/  UMOV UR6, 0x400 ;  /* 0x0000040000067882 */ /* 0x000fe20000000000 */
[----:B------:R-:W-:Y:S01]  /*03e0*/  UMOV UR4, 0x1 ;  /* 0x0000000100047882 */ /* 0x000fe20000000000 */
[----:B------:R-:W-:Y:S01]  /*03f0*/  HFMA2 R4, -RZ, RZ, 0, -0.0 ;  /* 0x00008000ff047431 */ /* 0x000fe200000001ff */
[----:B------:R-:W-:-:S04]  /*0400*/  UIADD3 UR4, UPT, UPT, -UR4, 0x100000, URZ ;  /* 0x0010000004047890 */ /* 0x000fc8000fffe1ff */
[----:B------:R-:W-:Y:S02]  /*0410*/  USHF.L.U32 UR5, UR4, 0xb, URZ ;  /* 0x0000000b04057899 */ /* 0x000fe400080006ff */
[----:B------:R-:W-:Y:S01]  /*0420*/  USHF.L.U32 UR4, UR4, 0x1, URZ ;  /* 0x0000000104047899 */ /* 0x000fe200080006ff */
[----:B------:R-:W-:Y:S01]  /*0430*/  PLOP3.LUT P0, PT, PT, PT, PT, 0x80, 0x8 ;  /* 0x000000000008781c */ /* 0x000fe20003f0f070 */
[----:B------:R-:W-:Y:S01]  /*0440*/  UMOV UR10, 0x800 ;  /* 0x00000800000a7882 */ /* 0x000fe20000000000 */
[----:B-1----:R-:W-:-:S04]  /*0450*/  ULEA UR6, UR7, UR6, 0x18 ;  /* 0x0000000607067291 */ /* 0x002fc8000f8ec0ff */
[----:B------:R-:W-:Y:S01]  /*0460*/  UIADD3 UR7, UPT, UPT, UR6, 0xc000, URZ ;  /* 0x0000c00006077890 */ /* 0x000fe2000fffe0ff */
[----:B------:R-:W1:Y:S07]  /*0470*/  FENCE.VIEW.ASYNC.S ;  /* 0x00000000000073c6 */ /* 0x000e6e0000000000 */
[----:B-1----:R1:W2:Y:S02]  /*0480*/  SYNCS.EXCH.64 URZ, [UR6+0xc000], UR4 ;  /* 0x00c0000406ff75b2 */ /* 0x0022a40008000100 */
[----:B-1----:R-:W-:-:S02]  /*0490*/  R2UR UR4, R10 ;  /* 0x000000000a0472ca */ /* 0x002fc400000e0000 */
[----:B------:R-:W-:Y:S01]  /*04a0*/  R2UR UR5, R2 ;  /* 0x00000000020572ca */ /* 0x000fe200000e0000 */
[----:B--2---:R1:W-:-:S14]  /*04b0*/  SYNCS.ARRIVE.TRANS64 RZ, [UR6+0xc000], R4 ;  /* 0x00c00004ffff79a7 */ /* 0x0043dc0008000006 */
.L_x_34:
[----:B------:R-:W-:Y:S01]  /*04c0*/  @P0 ELECT P1, URZ, PT ;  /* 0x0000000000ff082f */ /* 0x000fe20003820000 */
[----:B------:R2:W-:-:S12]  /*04d0*/  UBLKCP.S.G [UR6], [UR4], UR10 ;  /* 0x00000006040073ba */ /* 0x0005d8000800020a */
[----:B------:R-:W-:Y:S02]  /*04e0*/  @P1 PLOP3.LUT P0, PT, P1, PT, PT, 0x8, 0x80 ;  /* 0x000000000080181c */ /* 0x000fe40000f0e170 */
[----:B------:R-:W-:-:S11]  /*04f0*/  PLOP3.LUT P1, PT, PT, PT, PT, 0x8, 0x80 ;  /* 0x000000000080781c */ /* 0x000fd60003f2e170 */
[----:B--2---:R-:W-:Y:S05]  /*0500*/  @P0 BRA.U.ANY `(.L_x_34) ;  /* 0xfffffffd00ec0947 */ /* 0x004fea000393ffff */
.L_x_33:
[----:B------:R-:W-:Y:S05]  /*0510*/  BSYNC.RECONVERGENT B0 ;  /* 0x0000000000007941 */ /* 0x000fea0003800200 */
.L_x_32:
[----:B------:R-:W-:Y:S01]  /*0520*/  BAR.SYNC.DEFER_BLOCKING 0x0 ;  /* 0x0000000000007b1d */ /* 0x000fe20000010000 */
[----:B------:R-:W-:Y:S02]  /*0530*/  MOV R39, 0x400 ;  /* 0x0000040000277802 */ /* 0x000fe40000000f00 */
[----:B------:R-:W-:Y:S02]  /*0540*/  SHF.L.U32 R2, RZ, 0x1f, RZ ;  /* 0x0000001fff027819 */ /* 0x000fe400000006ff */
[----:B------:R-:W-:-:S07]  /*0550*/  LEA R39, R6, R39, 0x18 ;  /* 0x0000002706277211 */ /* 0x000fce00078ec0ff */
.L_x_35:
[----:B--2---:R2:W3:Y:S02]  /*0560*/  SYNCS.PHASECHK.TRANS64.TRYWAIT P0, [R39+URZ+0xc000], R2 ;  /* 0x00c00002270075a7 */ /* 0x0044e400080011ff */
[----:B---3--:R-:W-:Y:S05]  /*0570*/  @!P0 NANOSLEEP.SYNCS 0x989680 ;  /* 0x009896800000895d */ /* 0x008fea0003900000 */
[----:B------:R-:W3:Y:S02]  /*0580*/  @!P0 SYNCS.PHASECHK.TRANS64 P0, [R39+URZ+0xc000], R2 ;  /* 0x00c00002270085a7 */ /* 0x000ee400080010ff */
[----:B---3--:R-:W-:Y:S05]  /*0590*/  @!P0 BRA `(.L_x_35) ;  /* 0xfffffffc00f08947 */ /* 0x008fea000383ffff */
[C---:B-1----:R-:W-:Y:S01]  /*05a0*/  IMAD.SHL.U32 R4, R0.reuse, 0x10, RZ ;  /* 0x0000001000047824 */ /* 0x042fe200078e00ff */
[----:B------:R-:W-:Y:S01]  /*05b0*/  SHF.R.U32.HI R32, RZ, 0x1, R0 ;  /* 0x00000001ff207819 */ /* 0x000fe20000011600 */
[C---:B--2---:R-:W-:Y:S01]  /*05c0*/  IMAD.SHL.U32 R2, R0.reuse, 0x80, RZ ;  /* 0x0000008000027824 */ /* 0x044fe200078e00ff */
[----:B------:R-:W1:Y:S01]  /*05d0*/  LDCU UR4, c[0x0][0x3d8] ;  /* 0x00007b00ff0477ac */ /* 0x000e620008000800 */
[----:B------:R-:W-:Y:S01]  /*05e0*/  IMAD.SHL.U32 R42, R0, 0x20, RZ ;  /* 0x00000020002a7824 */ /* 0x000fe200078e00ff */
[----:B------:R-:W-:Y:S01]  /*05f0*/  LOP3.LUT R5, R4, 0x7f0, RZ, 0xc0, !PT ;  /* 0x000007f004057812 */ /* 0x000fe200078ec0ff */
[----:B------:R-:W-:Y:S01]  /*0600*/  BSSY.RECONVERGENT B0, `(.L_x_36) ;  /* 0x000007a000007945 */ /* 0x000fe20003800200 */
[----:B------:R-:W-:Y:S01]  /*0610*/  R2P PR, R0, 0x6 ;  /* 0x0000000600007804 */ /* 0x000fe20000000000 */
[----:B------:R-:W2:Y:S01]  /*0620*/  LDCU.64 UR6, c[0x0][0x3c8] ;  /* 0x00007900ff0677ac */ /* 0x000ea20008000a00 */
[----:B------:R-:W-:Y:S02]  /*0630*/  LOP3.LUT R2, R5, 0x1c000, R2, 0xf8, !PT ;  /* 0x0001c00005027812 */ /* 0x000fe400078ef802 */
[----:B------:R-:W-:Y:S01]  /*0640*/  VIADDMNMX R37, R40, -R37, 0x80, PT ;  /* 0x0000008028257446 */ /* 0x000fe20003800925 */
[----:B------:R-:W3:Y:S02]  /*0650*/  LDCU.64 UR10, c[0x0][0x3d0] ;  /* 0x00007a00ff0a77ac */ /* 0x000ee40008000a00 */
[----:B------:R-:W-:Y:S01]  /*0660*/  IMAD.IADD R43, R39, 0x1, R2 ;  /* 0x00000001272b7824 */ /* 0x000fe200078e0202 */
[----:B------:R-:W-:-:S04]  /*0670*/  SHF.L.U32 R2, R0, 0x6, RZ ;  /* 0x0000000600027819 */ /* 0x000fc800000006ff */
[----:B------:R-:W1:Y:S01]  /*0680*/  LDS.128 R4, [R43] ;  /* 0x000000002b047984 */ /* 0x000e620000000c00 */
[C---:B------:R-:W-:Y:S02]  /*0690*/  LOP3.LUT R33, R2.reuse, 0x200, RZ, 0xc0, !PT ;  /* 0x0000020002217812 */ /* 0x040fe400078ec0ff */
[----:B0-----:R-:W-:Y:S01]  /*06a0*/  LOP3.LUT R41, R2, 0x1c0, RZ, 0xc0, !PT ;  /* 0x000001c002297812 */ /* 0x001fe200078ec0ff */
[----:B------:R-:W0:Y:S01]  /*06b0*/  LDS.128 R8, [R43+0x800] ;  /* 0x000800002b087984 */ /* 0x000e220000000c00 */
[----:B------:R-:W-:Y:S01]  /*06c0*/  LOP3.LUT R42, R33, 0x7c00, R42, 0xf8, !PT ;  /* 0x00007c00212a7812 */ /* 0x000fe200078ef82a */
[----:B------:R-:W-:Y:S01]  /*06d0*/  IMAD.SHL.U32 R2, R0, 0x8, RZ ;  /* 0x0000000800027824 */ /* 0x000fe200078e00ff */
[----:B------:R-:W-:Y:S01]  /*06e0*/  LOP3.LUT R41, R41, 0x8, R32, 0xf8, !PT ;  /* 0x0000000829297812 */ /* 0x000fe200078ef820 */
[----:B------:R-:W4:Y:S03]  /*06f0*/  LDS.128 R20, [R43+0x2000] ;  /* 0x002000002b147984 */ /* 0x000f260000000c00 */
[----:B------:R-:W-:Y:S01]  /*0700*/  LOP3.LUT R41, R41, 0x38, R2, 0x78, !PT ;  /* 0x0000003829297812 */ /* 0x000fe200078e7802 */
[----:B------:R-:W5:Y:S03]  /*0710*/  LDS.128 R16, [R43+0x1800] ;  /* 0x001800002b107984 */ /* 0x000f660000000c00 */
[----:B------:R-:W-:Y:S01]  /*0720*/  LOP3.LUT R42, R42, R41, RZ, 0xfc, !PT ;  /* 0x000000292a2a7212 */ /* 0x000fe200078efcff */
[----:B------:R-:W2:Y:S04]  /*0730*/  LDS.128 R12, [R43+0x1000] ;  /* 0x001000002b0c7984 */ /* 0x000ea80000000c00 */
[----:B------:R-:W3:Y:S04]  /*0740*/  LDS.128 R24, [R43+0x2800] ;  /* 0x002800002b187984 */ /* 0x000ee80000000c00 */
[----:B------:R-:W3:Y:S04]  /*0750*/  LDS.128 R28, [R43+0x3000] ;  /* 0x003000002b1c7984 */ /* 0x000ee80000000c00 */
[----:B------:R-:W3:Y:S01]  /*0760*/  LDS.128 R32, [R43+0x3800] ;  /* 0x003800002b207984 */ /* 0x000ee20000000c00 */
[----:B-1----:R-:W-:Y:S01]  /*0770*/  FMUL.FTZ R4, R4, UR4 ;  /* 0x0000000404047c20 */ /* 0x002fe20008410000 */
[----:B------:R-:W-:Y:S01]  /*0780*/  FMUL.FTZ R5, R5, UR4 ;  /* 0x0000000405057c20 */ /* 0x000fe20008410000 */
[----:B------:R-:W-:Y:S01]  /*0790*/  FMUL.FTZ R6, R6, UR4 ;  /* 0x0000000406067c20 */ /* 0x000fe20008410000 */
[----:B------:R-:W-:Y:S01]  /*07a0*/  FMUL.FTZ R7, R7, UR4 ;  /* 0x0000000407077c20 */ /* 0x000fe20008410000 */
[----:B0-----:R-:W-:Y:S01]  /*07b0*/  FMUL.FTZ R8, R8, UR4 ;  /* 0x0000000408087c20 */ /* 0x001fe20008410000 */
[----:B------:R-:W-:Y:S01]  /*07c0*/  FMUL.FTZ R9, R9, UR4 ;  /* 0x0000000409097c20 */ /* 0x000fe20008410000 */
[----:B------:R-:W-:Y:S01]  /*07d0*/  FMUL.FTZ R10, R10, UR4 ;  /* 0x000000040a0a7c20 */ /* 0x000fe20008410000 */
[----:B------:R-:W-:Y:S01]  /*07e0*/  FMUL.FTZ R11, R11, UR4 ;  /* 0x000000040b0b7c20 */ /* 0x000fe20008410000 */
[----:B------:R-:W-:Y:S01]  /*07f0*/  F2FP.BF16.F32.PACK_AB R4, R5, R4 ;  /* 0x000000040504723e */ /* 0x000fe200000010ff */
[----:B----4-:R-:W-:Y:S01]  /*0800*/  FMUL.FTZ R21, R21, UR4 ;  /* 0x0000000415157c20 */ /* 0x010fe20008410000 */
[----:B------:R-:W-:-:S02]  /*0810*/  F2FP.BF16.F32.PACK_AB R5, R7, R6 ;  /* 0x000000060705723e */ /* 0x000fc400000010ff */
[----:B------:R-:W-:Y:S01]  /*0820*/  F2FP.BF16.F32.PACK_AB R6, R9, R8 ;  /* 0x000000080906723e */ /* 0x000fe200000010ff */
[----:B------:R-:W-:Y:S01]  /*0830*/  FMUL.FTZ R8, R20, UR4 ;  /* 0x0000000414087c20 */ /* 0x000fe20008410000 */
[----:B------:R-:W-:Y:S01]  /*0840*/  F2FP.BF16.F32.PACK_AB R7, R11, R10 ;  /* 0x0000000a0b07723e */ /* 0x000fe200000010ff */
[----:B------:R-:W-:Y:S02]  /*0850*/  IMAD R11, R42, 0x2, R39 ;  /* 0x000000022a0b7824 */ /* 0x000fe400078e0227 */
[----:B-----5:R-:W-:Y:S01]  /*0860*/  FMUL.FTZ R16, R16, UR4 ;  /* 0x0000000410107c20 */ /* 0x020fe20008410000 */
[----:B------:R-:W-:Y:S01]  /*0870*/  FMUL.FTZ R17, R17, UR4 ;  /* 0x0000000411117c20 */ /* 0x000fe20008410000 */
[----:B--2---:R-:W-:Y:S01]  /*0880*/  FMUL.FTZ R14, R14, UR4 ;  /* 0x000000040e0e7c20 */ /* 0x004fe20008410000 */
[----:B------:R-:W-:Y:S01]  /*0890*/  FMUL.FTZ R15, R15, UR4 ;  /* 0x000000040f0f7c20 */ /* 0x000fe20008410000 */
[----:B------:R-:W-:Y:S01]  /*08a0*/  F2FP.BF16.F32.PACK_AB R8, R21, R8 ;  /* 0x000000081508723e */ /* 0x000fe200000010ff */
[----:B------:R0:W-:Y:S01]  /*08b0*/  STSM.16.M88.4 [R11+0x8000], R4 ;  /* 0x008000040b007844 */ /* 0x0001e20000000200 */
[----:B------:R-:W-:Y:S01]  /*08c0*/  IADD3 R21, PT, PT, R39, 0x8000, RZ ;  /* 0x0000800027157810 */ /* 0x000fe20007ffe0ff */
[----:B------:R-:W-:Y:S01]  /*08d0*/  FMUL.FTZ R9, R22, UR4 ;  /* 0x0000000416097c20 */ /* 0x000fe20008410000 */
[----:B------:R-:W-:Y:S01]  /*08e0*/  FMUL.FTZ R10, R23, UR4 ;  /* 0x00000004170a7c20 */ /* 0x000fe20008410000 */
[----:B---3--:R-:W-:Y:S01]  /*08f0*/  FMUL.FTZ R24, R24, UR4 ;  /* 0x0000000418187c20 */ /* 0x008fe20008410000 */
[----:B------:R-:W-:Y:S01]  /*0900*/  FMUL.FTZ R25, R25, UR4 ;  /* 0x0000000419197c20 */ /* 0x000fe20008410000 */
        /* <DEDUP_REMOVED lines=10> */
[----:B0-----:R-:W-:Y:S01]  /*09b0*/  F2FP.BF16.F32.PACK_AB R6, R17, R16 ;  /* 0x000000101106723e */ /* 0x001fe200000010ff */
[----:B------:R-:W-:Y:S01]  /*09c0*/  IMAD.MOV.U32 R16, RZ, RZ, 0x20 ;  /* 0x00000020ff107424 */ /* 0x000fe200078e00ff */
[----:B------:R-:W-:Y:S01]  /*09d0*/  F2FP.BF16.F32.PACK_AB R5, R15, R14 ;  /* 0x0000000e0f05723e */ /* 0x000fe200000010ff */
[----:B------:R-:W-:-:S02]  /*09e0*/  IMAD R15, R42, 0x2, R21 ;  /* 0x000000022a0f7824 */ /* 0x000fc400078e0215 */
[----:B------:R-:W-:Y:S01]  /*09f0*/  FMUL.FTZ R11, R26, UR4 ;  /* 0x000000041a0b7c20 */ /* 0x000fe20008410000 */
[----:B------:R-:W-:Y:S01]  /*0a00*/  FMUL.FTZ R33, R33, UR4 ;  /* 0x0000000421217c20 */ /* 0x000fe20008410000 */
[----:B------:R-:W-:Y:S01]  /*0a10*/  SEL R16, R16, 0xffffffe0, !P1 ;  /* 0xffffffe010107807 */ /* 0x000fe20004800000 */
[----:B------:R-:W-:Y:S02]  /*0a20*/  VIADD R27, R15, 0x40 ;  /* 0x000000400f1b7836 */ /* 0x000fe40000000000 */
[----:B------:R-:W-:Y:S01]  /*0a30*/  FMUL.FTZ R34, R34, UR4 ;  /* 0x0000000422227c20 */ /* 0x000fe20008410000 */
[----:B------:R-:W-:Y:S01]  /*0a40*/  FMUL.FTZ R35, R35, UR4 ;  /* 0x0000000423237c20 */ /* 0x000fe20008410000 */
[----:B------:R-:W-:Y:S01]  /*0a50*/  @P2 IADD3 R27, PT, PT, R15, -0x40, RZ ;  /* 0xffffffc00f1b2810 */ /* 0x000fe20007ffe0ff */
[----:B------:R-:W0:Y:S01]  /*0a60*/  LDCU UR4, c[0x0][0x3b4] ;  /* 0x00007680ff0477ac */ /* 0x000e220008000800 */
[----:B------:R-:W-:Y:S02]  /*0a70*/  F2FP.BF16.F32.PACK_AB R9, R10, R9 ;  /* 0x000000090a09723e */ /* 0x000fe400000010ff */
[----:B------:R-:W-:Y:S01]  /*0a80*/  F2FP.BF16.F32.PACK_AB R10, R25, R24 ;  /* 0x00000018190a723e */ /* 0x000fe200000010ff */
[C---:B------:R-:W-:Y:S01]  /*0a90*/  IMAD.IADD R24, R16.reuse, 0x1, R15 ;  /* 0x0000000110187824 */ /* 0x040fe200078e020f */
[----:B------:R-:W-:Y:S01]  /*0aa0*/  F2FP.BF16.F32.PACK_AB R4, R13, R12 ;  /* 0x0000000c0d04723e */ /* 0x000fe200000010ff */
[----:B------:R-:W-:Y:S01]  /*0ab0*/  IMAD.IADD R26, R16, 0x1, R27 ;  /* 0x00000001101a7824 */ /* 0x000fe200078e021b */
[----:B------:R-:W-:-:S02]  /*0ac0*/  F2FP.BF16.F32.PACK_AB R7, R19, R18 ;  /* 0x000000121307723e */ /* 0x000fc400000010ff */
[----:B------:R-:W-:Y:S02]  /*0ad0*/  F2FP.BF16.F32.PACK_AB R11, R20, R11 ;  /* 0x0000000b140b723e */ /* 0x000fe400000010ff */
[----:B------:R-:W-:Y:S01]  /*0ae0*/  F2FP.BF16.F32.PACK_AB R12, R29, R28 ;  /* 0x0000001c1d0c723e */ /* 0x000fe200000010ff */
[----:B------:R1:W-:Y:S01]  /*0af0*/  STSM.16.M88.4 [R24], R4 ;  /* 0x0000000418007844 */ /* 0x0003e20000000200 */
[----:B------:R-:W-:Y:S02]  /*0b00*/  F2FP.BF16.F32.PACK_AB R13, R31, R30 ;  /* 0x0000001e1f0d723e */ /* 0x000fe400000010ff */
[----:B------:R-:W-:Y:S01]  /*0b10*/  F2FP.BF16.F32.PACK_AB R14, R33, R32 ;  /* 0x00000020210e723e */ /* 0x000fe200000010ff */
[----:B------:R2:W-:Y:S01]  /*0b20*/  STSM.16.M88.4 [R27], R8 ;  /* 0x000000081b007844 */ /* 0x0005e20000000200 */
[----:B------:R-:W-:Y:S02]  /*0b30*/  F2FP.BF16.F32.PACK_AB R15, R35, R34 ;  /* 0x00000022230f723e */ /* 0x000fe400000010ff */
[----:B------:R-:W-:-:S02]  /*0b40*/  LOP3.LUT R17, R2, 0x1f8, RZ, 0xc0, !PT ;  /* 0x000001f802117812 */ /* 0x000fc400078ec0ff */
[--C-:B------:R-:W-:Y:S01]  /*0b50*/  SHF.R.U32.HI R25, RZ, 0x3, R0.reuse ;  /* 0x00000003ff197819 */ /* 0x100fe20000011600 */
[----:B------:R3:W-:Y:S01]  /*0b60*/  STSM.16.M88.4 [R26], R12 ;  /* 0x0000000c1a007844 */ /* 0x0007e20000000200 */
[----:B------:R-:W-:Y:S01]  /*0b70*/  LOP3.LUT R17, R17, 0x38, R0, 0x78, !PT ;  /* 0x0000003811117812 */ /* 0x000fe200078e7800 */
[----:B------:R-:W-:Y:S03]  /*0b80*/  BAR.SYNC.DEFER_BLOCKING 0x0 ;  /* 0x0000000000007b1d */ /* 0x000fe60000010000 */
[----:B------:R-:W-:Y:S01]  /*0b90*/  LOP3.LUT R20, R17, 0x1e00, R2, 0xf8, !PT ;  /* 0x00001e0011147812 */ /* 0x000fe200078ef802 */
[----:B-1----:R-:W-:Y:S01]  /*0ba0*/  HFMA2 R5, -RZ, RZ, 0, 0 ;  /* 0x00000000ff057431 */ /* 0x002fe200000001ff */
[C---:B------:R-:W-:Y:S01]  /*0bb0*/  IADD3 R22, P0, PT, R25.reuse, R44, RZ ;  /* 0x0000002c19167210 */ /* 0x040fe20007f1e0ff */
[----:B------:R-:W-:Y:S01]  /*0bc0*/  VIADD R0, R25, 0x20 ;  /* 0x0000002019007836 */ /* 0x000fe20000000000 */
[----:B------:R-:W-:-:S02]  /*0bd0*/  LEA R39, R20, R39, 0x1 ;  /* 0x0000002714277211 */ /* 0x000fc400078e08ff */
[----:B------:R-:W-:Y:S01]  /*0be0*/  LOP3.LUT R4, R2, 0x38, RZ, 0xc0, !PT ;  /* 0x0000003802047812 */ /* 0x000fe200078ec0ff */
[----:B------:R-:W-:Y:S01]  /*0bf0*/  IMAD.X R23, RZ, RZ, R45, P0 ;  /* 0x000000ffff177224 */ /* 0x000fe200000e062d */
[----:B--2---:R-:W-:Y:S01]  /*0c00*/  LEA R8, R20, R21, 0x1 ;  /* 0x0000001514087211 */ /* 0x004fe200078e08ff */
[----:B------:R-:W-:Y:S01]  /*0c10*/  VIADD R2, R25, 0x40 ;  /* 0x0000004019027836 */ /* 0x000fe20000000000 */
[----:B0-----:R-:W-:Y:S01]  /*0c20*/  ISETP.GE.AND P0, PT, R4, UR4, PT ;  /* 0x0000000404007c0c */ /* 0x001fe2000bf06270 */
[----:B------:R-:W-:-:S03]  /*0c30*/  IMAD.WIDE.U32 R4, R38, UR6, R4 ;  /* 0x0000000626047c25 */ /* 0x000fc6000f8e0004 */
[CC--:B------:R-:W-:Y:S01]  /*0c40*/  ISETP.GE.OR P3, PT, R25.reuse, R37.reuse, P0 ;  /* 0x000000251900720c */ /* 0x0c0fe20000766670 */
[----:B------:R-:W-:Y:S01]  /*0c50*/  IMAD R5, R38, UR7, R5 ;  /* 0x0000000726057c24 */ /* 0x000fe2000f8e0205 */
[-C--:B------:R-:W-:Y:S01]  /*0c60*/  ISETP.GE.OR P2, PT, R0, R37.reuse, P0 ;  /* 0x000000250000720c */ /* 0x080fe20000746670 */
[----:B------:R-:W-:Y:S01]  /*0c70*/  VIADD R25, R25, 0x60 ;  /* 0x0000006019197836 */ /* 0x000fe20000000000 */
[----:B------:R-:W-:Y:S01]  /*0c80*/  ISETP.GE.OR P1, PT, R2, R37, P0 ;  /* 0x000000250200720c */ /* 0x000fe20000726670 */
[----:B------:R-:W-:-:S03]  /*0c90*/  IMAD.WIDE.U32 R4, R3, UR10, R4 ;  /* 0x0000000a03047c25 */ /* 0x000fc6000f8e0004 */
[----:B------:R-:W-:Y:S01]  /*0ca0*/  ISETP.GE.OR P0, PT, R25, R37, P0 ;  /* 0x000000251900720c */ /* 0x000fe20000706670 */
[----:B------:R3:W0:Y:S01]  /*0cb0*/  LDS.128 R16, [R39+0xb000] ;  /* 0x00b0000027107984 */ /* 0x0006220000000c00 */
[----:B------:R-:W-:Y:S02]  /*0cc0*/  IMAD R3, R3, UR11, R5 ;  /* 0x0000000b03037c24 */ /* 0x000fe4000f8e0205 */
[----:B------:R-:W-:Y:S01]  /*0cd0*/  IMAD.WIDE.U32 R36, R36, 0x80, R22 ;  /* 0x0000008024247825 */ /* 0x000fe200078e0016 */
[----:B------:R-:W-:Y:S08]  /*0ce0*/  @P3 BRA `(.L_x_37) ;  /* 0x00000000002c3947 */ /* 0x000ff00003800000 */
[----:B------:R-:W1:Y:S01]  /*0cf0*/  LDS.128 R8, [R8] ;  /* 0x0000000008087984 */ /* 0x000e620000000c00 */
[----:B------:R-:W3:Y:S01]  /*0d00*/  LDCU.64 UR4, c[0x0][0x3c0] ;  /* 0x00007800ff0477ac */ /* 0x000ee20008000a00 */
[----:B------:R-:W-:Y:S01]  /*0d10*/  IMAD.MOV.U32 R2, RZ, RZ, R4 ;  /* 0x000000ffff027224 */ /* 0x000fe200078e0004 */
[----:B------:R-:W2:Y:S01]  /*0d20*/  LDCU.64 UR6, c[0x0][0x3a8] ;  /* 0x00007500ff0677ac */ /* 0x000ea20008000a00 */
[----:B---3--:R-:W-:Y:S02]  /*0d30*/  IMAD R13, R37, UR4, RZ ;  /* 0x00000004250d7c24 */ /* 0x008fe4000f8e02ff */
[----:B------:R-:W-:-:S04]  /*0d40*/  IMAD.WIDE.U32 R6, R36, UR4, R2 ;  /* 0x0000000424067c25 */ /* 0x000fc8000f8e0002 */
[----:B------:R-:W-:Y:S01]  /*0d50*/  IMAD R13, R36, UR5, R13 ;  /* 0x00000005240d7c24 */ /* 0x000fe2000f8e020d */
[----:B--2---:R-:W-:-:S03]  /*0d60*/  LEA R12, P3, R6, UR6, 0x1 ;  /* 0x00000006060c7c11 */ /* 0x004fc6000f8608ff */
[----:B------:R-:W-:-:S05]  /*0d70*/  IMAD.IADD R7, R7, 0x1, R13 ;  /* 0x0000000107077824 */ /* 0x000fca00078e020d */
[----:B------:R-:W-:-:S05]  /*0d80*/  LEA.HI.X R13, R6, UR7, R7, 0x1, P3 ;  /* 0x00000007060d7c11 */ /* 0x000fca00098f0c07 */
[----:B-1----:R1:W-:Y:S02]  /*0d90*/  STG.E.128 desc[UR8][R12.64], R8 ;  /* 0x000000080c007986 */ /* 0x0023e4000c101d08 */
.L_x_37:
[----:B------:R-:W-:Y:S05]  /*0da0*/  BSYNC.RECONVERGENT B0 ;  /* 0x0000000000007941 */ /* 0x000fea0003800200 */
.L_x_36:
[----:B-1----:R1:W2:Y:S01]  /*0db0*/  LDS.128 R8, [R39+0x9000] ;  /* 0x0090000027087984 */ /* 0x0022a20000000c00 */
[----:B------:R-:W-:Y:S04]  /*0dc0*/  BSSY.RECONVERGENT B0, `(.L_x_38) ;  /* 0x000000f000007945 */ /* 0x000fe80003800200 */
[----:B------:R-:W-:Y:S05]  /*0dd0*/  @P2 BRA `(.L_x_39) ;  /* 0x0000000000342947 */ /* 0x000fea0003800000 */
[----:B------:R-:W4:Y:S01]  /*0de0*/  LDCU.64 UR4, c[0x0][0x3c0] ;  /* 0x00007800ff0477ac */ /* 0x000f220008000a00 */
[----:B---3--:R-:W-:Y:S01]  /*0df0*/  IADD3 R13, P2, PT, R36, 0x20, RZ ;  /* 0x00000020240d7810 */ /* 0x008fe20007f5e0ff */
[----:B------:R-:W-:Y:S01]  /*0e00*/  IMAD.MOV.U32 R6, RZ, RZ, R4 ;  /* 0x000000ffff067224 */ /* 0x000fe200078e0004 */
[----:B------:R-:W3:Y:S02]  /*0e10*/  LDCU.64 UR6, c[0x0][0x3a8] ;  /* 0x00007500ff0677ac */ /* 0x000ee40008000a00 */
[----:B------:R-:W-:Y:S01]  /*0e20*/  IADD3.X R0, PT, PT, RZ, R37, RZ, P2, !PT ;  /* 0x00000025ff007210 */ /* 0x000fe200017fe4ff */
[----:B------:R-:W-:-:S04]  /*0e30*/  IMAD.MOV.U32 R7, RZ, RZ, R3 ;  /* 0x000000ffff077224 */ /* 0x000fc800078e0003 */
[----:B----4-:R-:W-:Y:S02]  /*0e40*/  IMAD R0, R0, UR4, RZ ;  /* 0x0000000400007c24 */ /* 0x010fe4000f8e02ff */
[----:B------:R-:W-:-:S04]  /*0e50*/  IMAD.WIDE.U32 R6, R13, UR4, R6 ;  /* 0x000000040d067c25 */ /* 0x000fc8000f8e0006 */
[----:B------:R-:W-:Y:S01]  /*0e60*/  IMAD R13, R13, UR5, R0 ;  /* 0x000000050d0d7c24 */ /* 0x000fe2000f8e0200 */
[----:B---3--:R-:W-:-:S04]  /*0e70*/  LEA R12, P2, R6, UR6, 0x1 ;  /* 0x00000006060c7c11 */ /* 0x008fc8000f8408ff */
[----:B------:R-:W-:-:S04]  /*0e80*/  IADD3 R7, PT, PT, R7, R13, RZ ;  /* 0x0000000d07077210 */ /* 0x000fc80007ffe0ff */
[----:B------:R-:W-:-:S05]  /*0e90*/  LEA.HI.X R13, R6, UR7, R7, 0x1, P2 ;  /* 0x00000007060d7c11 */ /* 0x000fca00090f0c07 */
[----:B--2---:R4:W-:Y:S02]  /*0ea0*/  STG.E.128 desc[UR8][R12.64], R8 ;  /* 0x000000080c007986 */ /* 0x0049e4000c101d08 */
.L_x_39:
[----:B------:R-:W-:Y:S05]  /*0eb0*/  BSYNC.RECONVERGENT B0 ;  /* 0x0000000000007941 */ /* 0x000fea0003800200 */
.L_x_38:
[----:B--2-4-:R2:W4:Y:S01]  /*0ec0*/  LDS.128 R8, [R39+0xa000] ;  /* 0x00a0000027087984 */ /* 0x0145220000000c00 */
[----:B------:R-:W-:Y:S04]  /*0ed0*/  BSSY.RECONVERGENT B0, `(.L_x_40) ;  /* 0x000000f000007945 */ /* 0x000fe80003800200 */
[----:B------:R-:W-:Y:S05]  /*0ee0*/  @P1 BRA `(.L_x_41) ;  /* 0x0000000000341947 */ /* 0x000fea0003800000 */
[----:B------:R-:W5:Y:S01]  /*0ef0*/  LDCU.64 UR4, c[0x0][0x3c0] ;  /* 0x00007800ff0477ac */ /* 0x000f620008000a00 */
[----:B---3--:R-:W-:Y:S01]  /*0f00*/  IADD3 R13, P1, PT, R36, 0x40, RZ ;  /* 0x00000040240d7810 */ /* 0x008fe20007f3e0ff */
[----:B------:R-:W-:Y:S01]  /*0f10*/  IMAD.MOV.U32 R6, RZ, RZ, R4 ;  /* 0x000000ffff067224 */ /* 0x000fe200078e0004 */
[----:B------:R-:W-:Y:S01]  /*0f20*/  MOV R7, R3 ;  /* 0x0000000300077202 */ /* 0x000fe20000000f00 */
[----:B------:R-:W3:Y:S02]  /*0f30*/  LDCU.64 UR6, c[0x0][0x3a8] ;  /* 0x00007500ff0677ac */ /* 0x000ee40008000a00 */
[----:B------:R-:W-:-:S04]  /*0f40*/  IMAD.X R0, RZ, RZ, R37, P1 ;  /* 0x000000ffff007224 */ /* 0x000fc800008e0625 */
[----:B-----5:R-:W-:Y:S02]  /*0f50*/  IMAD R0, R0, UR4, RZ ;  /* 0x0000000400007c24 */ /* 0x020fe4000f8e02ff */
[----:B------:R-:W-:-:S04]  /*0f60*/  IMAD.WIDE.U32 R6, R13, UR4, R6 ;  /* 0x000000040d067c25 */ /* 0x000fc8000f8e0006 */
[----:B------:R-:W-:Y:S01]  /*0f70*/  IMAD R13, R13, UR5, R0 ;  /* 0x000000050d0d7c24 */ /* 0x000fe2000f8e0200 */
[----:B---3--:R-:W-:-:S03]  /*0f80*/  LEA R12, P1, R6, UR6, 0x1 ;  /* 0x00000006060c7c11 */ /* 0x008fc6000f8208ff */
[----:B------:R-:W-:-:S05]  /*0f90*/  IMAD.IADD R7, R7, 0x1, R13 ;  /* 0x0000000107077824 */ /* 0x000fca00078e020d */
[----:B------:R-:W-:-:S05]  /*0fa0*/  LEA.HI.X R13, R6, UR7, R7, 0x1, P1 ;  /* 0x00000007060d7c11 */ /* 0x000fca00088f0c07 */
[----:B----4-:R3:W-:Y:S02]  /*0fb0*/  STG.E.128 desc[UR8][R12.64], R8 ;  /* 0x000000080c007986 */ /* 0x0107e4000c101d08 */
.L_x_41:
[----:B------:R-:W-:Y:S05]  /*0fc0*/  BSYNC.RECONVERGENT B0 ;  /* 0x0000000000007941 */ /* 0x000fea0003800200 */
.L_x_40:
[----:B------:R-:W-:Y:S05]  /*0fd0*/  @P0 EXIT ;  /* 0x000000000000094d */ /* 0x000fea0003800000 */
[----:B------:R-:W5:Y:S01]  /*0fe0*/  LDCU.64 UR4, c[0x0][0x3c0] ;  /* 0x00007800ff0477ac */ /* 0x000f620008000a00 */
[----:B------:R-:W-:Y:S02]  /*0ff0*/  IADD3 R5, P0, PT, R36, 0x60, RZ ;  /* 0x0000006024057810 */ /* 0x000fe40007f1e0ff */
[----:B------:R-:W-:Y:S01]  /*1000*/  MOV R2, R4 ;  /* 0x0000000400027202 */ /* 0x000fe20000000f00 */
[----:B------:R-:W0:Y:S02]  /*1010*/  LDCU.64 UR6, c[0x0][0x3a8] ;  /* 0x00007500ff0677ac */ /* 0x000e240008000a00 */
[----:B------:R-:W-:-:S04]  /*1020*/  IMAD.X R36, RZ, RZ, R37, P0 ;  /* 0x000000ffff247224 */ /* 0x000fc800000e0625 */
[----:B-----5:R-:W-:Y:S02]  /*1030*/  IMAD R36, R36, UR4, RZ ;  /* 0x0000000424247c24 */ /* 0x020fe4000f8e02ff */
[----:B------:R-:W-:-:S04]  /*1040*/  IMAD.WIDE.U32 R2, R5, UR4, R2 ;  /* 0x0000000405027c25 */ /* 0x000fc8000f8e0002 */
[----:B------:R-:W-:Y:S01]  /*1050*/  IMAD R5, R5, UR5, R36 ;  /* 0x0000000505057c24 */ /* 0x000fe2000f8e0224 */
[----:B0-----:R-:W-:-:S03]  /*1060*/  LEA R4, P0, R2, UR6, 0x1 ;  /* 0x0000000602047c11 */ /* 0x001fc6000f8008ff */
[----:B------:R-:W-:-:S05]  /*1070*/  IMAD.IADD R3, R3, 0x1, R5 ;  /* 0x0000000103037824 */ /* 0x000fca00078e0205 */
[----:B------:R-:W-:-:S05]  /*1080*/  LEA.HI.X R5, R2, UR7, R3, 0x1, P0 ;  /* 0x0000000702057c11 */ /* 0x000fca00080f0c03 */
[----:B------:R-:W-:Y:S01]  /*1090*/  STG.E.128 desc[UR8][R4.64], R16 ;  /* 0x0000001004007986 */ /* 0x000fe2000c101d08 */
[----:B------:R-:W-:Y:S05]  /*10a0*/  EXIT ;  /* 0x000000000000794d */ /* 0x000fea0003800000 */
.L_x_42:
        /* <DEDUP_REMOVED lines=13> */
.L_x_92:


//--------------------- .text._ZN7cutlass13device_kernelIN5flash32FlashAttnBwdPostprocessConvertdQIN4cute5tupleIJNS3_1CILi128EEENS5_ILi64EEEEEENS_10bfloat16_tEfNS_4arch4Sm90ELi256ENS3_8TiledMMAINS3_8MMA_AtomIJNS3_4SM904GMMA27MMA_64x64x16_F32BF16BF16_SSILNSF_5MajorE0ELSH_1ELNSF_7ScaleInE1ELSI_1EEEEEENS3_6LayoutINS4_IJNS5_ILi2EEENS5_ILi1EEESN_EEENS4_IJSN_NS5_ILi0EEESP_EEEEENS4_IJNS3_10UnderscoreESS_SS_EEEEELb0EEEEEvNT_6ParamsE --------------------------
	.section	.text._ZN7cutlass13device_kernelIN5flash32FlashAttnBwdPostprocessConvertdQIN4cute5tupleIJNS3_1CILi128EEENS5_ILi64EEEEEENS_10bfloat16_tEfNS_4arch4Sm90ELi256ENS3_8TiledMMAINS3_8MMA_AtomIJNS3_4SM904GMMA27MMA_64x64x16_F32BF16BF16_SSILNSF_5MajorE0ELSH_1ELNSF_7ScaleInE1ELSI_1EEEEEENS3_6LayoutINS4_IJNS5_ILi2EEENS5_ILi1EEESN_EEENS4_IJSN_NS5_ILi0EEESP_EEEEENS4_IJNS3_10UnderscoreESS_SS_EEEEELb0EEEEEvNT_6ParamsE,"ax",@progbits
	.align	128
.text._ZN7cutlass13device_kernelIN5flash32FlashAttnBwdPostprocessConvertdQIN4cute5tupleIJNS3_1CILi128EEENS5_ILi64EEEEEENS_10bfloat16_tEfNS_4arch4Sm90ELi256ENS3_8TiledMMAINS3_8MMA_AtomIJNS3_4SM904GMMA27MMA_64x64x16_F32BF16BF16_SSILNSF_5MajorE0ELSH_1ELNSF_7ScaleInE1ELSI_1EEEEEENS3_6LayoutINS4_IJNS5_ILi2EEENS5_ILi1EEESN_EEENS4_IJSN_NS5_ILi0EEESP_EEEEENS4_IJNS3_10UnderscoreESS_SS_EEEEELb0EEEEEvNT_6ParamsE:
        .type           _ZN7cutlass13device_kernelIN5flash32FlashAttnBwdPostprocessConvertdQIN4cute5tupleIJNS3_1CILi128EEENS5_ILi64EEEEEENS_10bfloat16_tEfNS_4arch4Sm90ELi256ENS3_8TiledMMAINS3_8MMA_AtomIJNS3_4SM904GMMA27MMA_64x64x16_F32BF16BF16_SSILNSF_5MajorE0ELSH_1ELNSF_7ScaleInE1ELSI_1EEEEEENS3_6LayoutINS4_IJNS5_ILi2EEENS5_ILi1EEESN_EEENS4_IJSN_NS5_ILi0EEESP_EEEEENS4_IJNS3_10UnderscoreESS_SS_EEEEELb0EEEEEvNT_6ParamsE,@function
        .size           _ZN7cutlass13device_kernelIN5flash32FlashAttnBwdPostprocessConvertdQIN4cute5tupleIJNS3_1CILi128EEENS5_ILi64EEEEEENS_10bfloat16_tEfNS_4arch4Sm90ELi256ENS3_8TiledMMAINS3_8MMA_AtomIJNS3_4SM904GMMA27MMA_64x64x16_F32BF16BF16_SSILNSF_5MajorE0ELSH_1ELNSF_7ScaleInE1ELSI_1EEEEEENS3_6LayoutINS4_IJNS5_ILi2EEENS5_ILi1EEESN_EEENS4_IJSN_NS5_ILi0EEESP_EEEEENS4_IJNS3_10UnderscoreESS_SS_EEEEELb0EEEEEvNT_6ParamsE,(.L_x_93 - _ZN7cutlass13device_kernelIN5flash32FlashAttnBwdPostprocessConvertdQIN4cute5tupleIJNS3_1CILi128EEENS5_ILi64EEEEEENS_10bfloat16_tEfNS_4arch4Sm90ELi256ENS3_8TiledMMAINS3_8MMA_AtomIJNS3_4SM904GMMA27MMA_64x64x16_F32BF16BF16_SSILNSF_5MajorE0ELSH_1ELNSF_7ScaleInE1ELSI_1EEEEEENS3_6LayoutINS4_IJNS5_ILi2EEENS5_ILi1EEESN_EEENS4_IJSN_NS5_ILi0EEESP_EEEEENS4_IJNS3_10UnderscoreESS_SS_EEEEELb0EEEEEvNT_6ParamsE)
        .other          _ZN7cutlass13device_kernelIN5flash32FlashAttnBwdPostprocessConvertdQIN4cute5tupleIJNS3_1CILi128EEENS5_ILi64EEEEEENS_10bfloat16_tEfNS_4arch4Sm90ELi256ENS3_8TiledMMAINS3_8MMA_AtomIJNS3_4SM904GMMA27MMA_64x64x16_F32BF16BF16_SSILNSF_5MajorE0ELSH_1ELNSF_7ScaleInE1ELSI_1EEEEEENS3_6LayoutINS4_IJNS5_ILi2EEENS5_ILi1EEESN_EEENS4_IJSN_NS5_ILi0EEESP_EEEEENS4_IJNS3_10UnderscoreESS_SS_EEEEELb0EEEEEvNT_6ParamsE,@"STO_CUDA_ENTRY STV_DEFAULT"
_ZN7cutlass13device_kernelIN5flash32FlashAttnBwdPostprocessConvertdQIN4cute5tupleIJNS3_1CILi128EEENS5_ILi64EEEEEENS_10bfloat16_tEfNS_4arch4Sm90ELi256ENS3_8TiledMMAINS3_8MMA_AtomIJNS3_4SM904GMMA27MMA_64x64x16_F32BF16BF16_SSILNSF_5MajorE0ELSH_1ELNSF_7ScaleInE1ELSI_1EEEEEENS3_6LayoutINS4_IJNS5_ILi2EEENS5_ILi1EEESN_EEENS4_IJSN_NS5_ILi0EEESP_EEEEENS4_IJNS3_10UnderscoreESS_SS_EEEEELb0EEEEEvNT_6ParamsE:
        /* <DEDUP_REMOVED lines=17> */
.L_x_43:
        /* <DEDUP_REMOVED lines=14> */
.L_x_45:
[----:B------:R-:W0:Y:S02]  /*01f0*/  LDC.64 R40, c[0x0][0x3e8] ;  /* 0x0000fa00ff287b82 */ /* 0x000e240000000a00 */
[----:B0-----:R-:W-:-:S06]  /*0200*/  IMAD.WIDE.U32 R40, R7, 0x4, R40 ;  /* 0x0000000407287825 */ /* 0x001fcc00078e0028 */
[----:B------:R0:W5:Y:S01]  /*0210*/  LDG.E R40, desc[UR8][R40.64] ;  /* 0x0000000828287981 */ /* 0x000162000c1e1900 */
[----:B------:R-:W-:Y:S05]  /*0220*/  BRA `(.L_x_44) ;  /* 0x0000000000087947 */ /* 0x000fea0003800000 */
.L_x_46:
[----:B------:R-:W2:Y:S02]  /*0230*/  LDG.E R5, desc[UR8][R4.64+0x4] ;  /* 0x0000040804057981 */ /* 0x000ea4000c1e1900 */
[----:B--2---:R-:W-:-:S07]  /*0240*/  IADD3 R40, PT, PT, -R44, R5, RZ ;  /* 0x000000052c287210 */ /* 0x004fce0007ffe1ff */
.L_x_44:
        /* <DEDUP_REMOVED lines=39> */
.L_x_49:
[----:B------:R-:W-:Y:S01]  /*04c0*/  @P0 ELECT P1, URZ, PT ;  /* 0x0000000000ff082f */ /* 0x000fe20003820000 */
[----:B------:R2:W-:-:S12]  /*04d0*/  UBLKCP.S.G [UR6], [UR4], UR10 ;  /* 0x00000006040073ba */ /* 0x0005d8000800020a */
[----:B------:R-:W-:Y:S02]  /*04e0*/  @P1 PLOP3.LUT P0, PT, P1, PT, PT, 0x8, 0x80 ;  /* 0x000000000080181c */ /* 0x000fe40000f0e170 */
[----:B------:R-:W-:-:S11]  /*04f0*/  PLOP3.LUT P1, PT, PT, PT, PT, 0x8, 0x80 ;  /* 0x000000000080781c */ /* 0x000fd60003f2e170 */
[----:B--2---:R-:W-:Y:S05]  /*0500*/  @P0 BRA.U.ANY `(.L_x_49) ;  /* 0xfffffffd00ec0947 */ /* 0x004fea000393ffff */
.L_x_48:
[----:B------:R-:W-:Y:S05]  /*0510*/  BSYNC.RECONVERGENT B0 ;  /* 0x0000000000007941 */ /* 0x000fea0003800200 */
.L_x_47:
[----:B------:R-:W-:Y:S01]  /*0520*/  BAR.SYNC.DEFER_BLOCKING 0x0 ;  /* 0x0000000000007b1d */ /* 0x000fe20000010000 */
[----:B------:R-:W-:Y:S02]  /*0530*/  MOV R39, 0x400 ;  /* 0x0000040000277802 */ /* 0x000fe40000000f00 */
[----:B------:R-:W-:Y:S02]  /*0540*/  SHF.L.U32 R2, RZ, 0x1f, RZ ;  /* 0x0000001fff027819 */ /* 0x000fe400000006ff */
[----:B------:R-:W-:-:S07]  /*0550*/  LEA R39, R6, R39, 0x18 ;  /* 0x0000002706277211 */ /* 0x000fce00078ec0ff */
.L_x_50:
        /* <DEDUP_REMOVED lines=132> */
.L_x_52:
[----:B------:R-:W-:Y:S05]  /*0da0*/  BSYNC.RECONVERGENT B0 ;  /* 0x0000000000007941 */ /* 0x000fea0003800200 */
.L_x_51:
        /* <DEDUP_REMOVED lines=16> */
.L_x_54:
[----:B------:R-:W-:Y:S05]  /*0eb0*/  BSYNC.RECONVERGENT B0 ;  /* 0x0000000000007941 */ /* 0x000fea0003800200 */
.L_x_53:
        /* <DEDUP_REMOVED lines=16> */
.L_x_56:
[----:B------:R-:W-:Y:S05]  /*0fc0*/  BSYNC.RECONVERGENT B0 ;  /* 0x0000000000007941 */ /* 0x000fea0003800200 */
.L_x_55:
        /* <DEDUP_REMOVED lines=14> */
.L_x_57:
        /* <DEDUP_REMOVED lines=13> */
.L_x_93:


//--------------------- .text._ZN7cutlass13device_kernelIN5flash11enable_sm90INS1_16FlashAttnBwdSm90INS1_25CollectiveMainloopBwdSm90ILi2ELi2ELi2EN4cute5tupleIJNS5_1CILi1EEES8_S8_EEENS6_IJNS7_ILi128EEESA_NS7_ILi64EEEEEENS_10bfloat16_tEfNS_4arch4Sm90ELb1ELb0ELb0ELb1ELb1ELb1ELb0ELb0ELi2ELi1ELi2ELi2ELb0EEENS1_24CollectiveEpilogueBwdGQAISC_fSF_Li256ELb1ELb1EEENS1_25SingleTileBwdLPTSchedulerILb1ELi128ELb1EEEEEEEEEvNT_6ParamsE --------------------------
	.section	.text._ZN7cutlass13device_kernelIN5flash11enable_sm90INS1_16FlashAttnBwdSm90INS1_25CollectiveMainloopBwdSm90ILi2ELi2ELi2EN4cute5tupleIJNS5_1CILi1EEES8_S8_EEENS6_IJNS7_ILi128EEESA_NS7_ILi64EEEEEENS_10bfloat16_tEfNS_4arch4Sm90ELb1ELb0ELb0ELb1ELb1ELb1ELb0ELb0ELi2ELi1ELi2ELi2ELb0EEENS1_24CollectiveEpilogueBwdGQAISC_fSF_Li256ELb1ELb1EEENS1_25SingleTileBwdLPTSchedulerILb1ELi128ELb1EEEEEEEEEvNT_6ParamsE,"ax",@progbits
	.align	128
.text._ZN7cutlass13device_kernelIN5flash11enable_sm90INS1_16FlashAttnBwdSm90INS1_25CollectiveMainloopBwdSm90ILi2ELi2ELi2EN4cute5tupleIJNS5_1CILi1EEES8_S8_EEENS6_IJNS7_ILi128EEESA_NS7_ILi64EEEEEENS_10bfloat16_tEfNS_4arch4Sm90ELb1ELb0ELb0ELb1ELb1ELb1ELb0ELb0ELi2ELi1ELi2ELi2ELb0EEENS1_24CollectiveEpilogueBwdGQAISC_fSF_Li256ELb1ELb1EEENS1_25SingleTileBwdLPTSchedulerILb1ELi128ELb1EEEEEEEEEvNT_6ParamsE:
        .type           _ZN7cutlass13device_kernelIN5flash11enable_sm90INS1_16FlashAttnBwdSm90INS1_25CollectiveMainloopBwdSm90ILi2ELi2ELi2EN4cute5tupleIJNS5_1CILi1EEES8_S8_EEENS6_IJNS7_ILi128EEESA_NS7_ILi64EEEEEENS_10bfloat16_tEfNS_4arch4Sm90ELb1ELb0ELb0ELb1ELb1ELb1ELb0ELb0ELi2ELi1ELi2ELi2ELb0EEENS1_24CollectiveEpilogueBwdGQAISC_fSF_Li256ELb1ELb1EEENS1_25SingleTileBwdLPTSchedulerILb1ELi128ELb1EEEEEEEEEvNT_6ParamsE,@function
        .size           _ZN7cutlass13device_kernelIN5flash11enable_sm90INS1_16FlashAttnBwdSm90INS1_25CollectiveMainloopBwdSm90ILi2ELi2ELi2EN4cute5tupleIJNS5_1CILi1EEES8_S8_EEENS6_IJNS7_ILi128EEESA_NS7_ILi64EEEEEENS_10bfloat16_tEfNS_4arch4Sm90ELb1ELb0ELb0ELb1ELb1ELb1ELb0ELb0ELi2ELi1ELi2ELi2ELb0EEENS1_24CollectiveEpilogueBwdGQAISC_fSF_Li256ELb1ELb1EEENS1_25SingleTileBwdLPTSchedulerILb1ELi128ELb1EEEEEEEEEvNT_6ParamsE,(.L_x_94 - _ZN7cutlass13device_kernelIN5flash11enable_sm90INS1_16FlashAttnBwdSm90INS1_25CollectiveMainloopBwdSm90ILi2ELi2ELi2EN4cute5tupleIJNS5_1CILi1EEES8_S8_EEENS6_IJNS7_ILi128EEESA_NS7_ILi64EEEEEENS_10bfloat16_tEfNS_4arch4Sm90ELb1ELb0ELb0ELb1ELb1ELb1ELb0ELb0ELi2ELi1ELi2ELi2ELb0EEENS1_24CollectiveEpilogueBwdGQAISC_fSF_Li256ELb1ELb1EEENS1_25SingleTileBwdLPTSchedulerILb1ELi128ELb1EEEEEEEEEvNT_6ParamsE)
        .other          _ZN7cutlass13device_kernelIN5flash11enable_sm90INS1_16FlashAttnBwdSm90INS1_25CollectiveMainloopBwdSm90ILi2ELi2ELi2EN4cute5tupleIJNS5_1CILi1EEES8_S8_EEENS6_IJNS7_ILi128EEESA_NS7_ILi64EEEEEENS_10bfloat16_tEfNS_4arch4Sm90ELb1ELb0ELb0ELb1ELb1ELb1ELb0ELb0ELi2ELi1ELi2ELi2ELb0EEENS1_24CollectiveEpilogueBwdGQAISC_fSF_Li256ELb1ELb1EEENS1_25SingleTileBwdLPTSchedulerILb1ELi128ELb1EEEEEEEEEvNT_6ParamsE,@"STO_CUDA_ENTRY STV_DEFAULT"
_ZN7cutlass13device_kernelIN5flash11enable_sm90INS1_16FlashAttnBwdSm90INS1_25CollectiveMainloopBwdSm90ILi2ELi2ELi2EN4cute5tupleIJNS5_1CILi1EEES8_S8_EEENS6_IJNS7_ILi128EEESA_NS7_ILi64EEEEEENS_10bfloat16_tEfNS_4arch4Sm90ELb1ELb0ELb0ELb1ELb1ELb1ELb0ELb0ELi2ELi1ELi2ELi2ELb0EEENS1_24CollectiveEpilogueBwdGQAISC_fSF_Li256ELb1ELb1EEENS1_25SingleTileBwdLPTSchedulerILb1ELi128ELb1EEEEEEEEEvNT_6ParamsE:
[----:B------:R-:W-:Y:S01]  /*0000*/  LDC R1, c[0x0][0x37c] ;  /* 0x0000df00ff017b82 */ /* 0x000fe20000000800 */
[----:B------:R-:W-:Y:S05]  /*0010*/  EXIT ;  /* 0x000000000000794d */ /* 0x000fea0003800000 */
.L_x_58:
        /* <DEDUP_REMOVED lines=14> */
.L_x_94:


//--------------------- .text._ZN7cutlass13device_kernelIN5flash22FlashAttnBwdPreprocessIN4cute5tupleIJNS3_1CILi128EEENS5_ILi64EEEEEENS_10bfloat16_tEfNS_4arch4Sm90ELb1ELb1EEEEEvNT_6ParamsE --------------------------
	.section	.text._ZN7cutlass13device_kernelIN5flash22FlashAttnBwdPreprocessIN4cute5tupleIJNS3_1CILi128EEENS5_ILi64EEEEEENS_10bfloat16_tEfNS_4arch4Sm90ELb1ELb1EEEEEvNT_6ParamsE,"ax",@progbits
	.align	128
.text._ZN7cutlass13device_kernelIN5flash22FlashAttnBwdPreprocessIN4cute5tupleIJNS3_1CILi128EEENS5_ILi64EEEEEENS_10bfloat16_tEfNS_4arch4Sm90ELb1ELb1EEEEEvNT_6ParamsE:
        .type           _ZN7cutlass13device_kernelIN5flash22FlashAttnBwdPreprocessIN4cute5tupleIJNS3_1CILi128EEENS5_ILi64EEEEEENS_10bfloat16_tEfNS_4arch4Sm90ELb1ELb1EEEEEvNT_6ParamsE,@function
        .size           _ZN7cutlass13device_kernelIN5flash22FlashAttnBwdPreprocessIN4cute5tupleIJNS3_1CILi128EEENS5_ILi64EEEEEENS_10bfloat16_tEfNS_4arch4Sm90ELb1ELb1EEEEEvNT_6ParamsE,(.L_x_95 - _ZN7cutlass13device_kernelIN5flash22FlashAttnBwdPreprocessIN4cute5tupleIJNS3_1CILi128EEENS5_ILi64EEEEEENS_10bfloat16_tEfNS_4arch4Sm90ELb1ELb1EEEEEvNT_6ParamsE)
        .other          _ZN7cutlass13device_kernelIN5flash22FlashAttnBwdPreprocessIN4cute5tupleIJNS3_1CILi128EEENS5_ILi64EEEEEENS_10bfloat16_tEfNS_4arch4Sm90ELb1ELb1EEEEEvNT_6ParamsE,@"STO_CUDA_ENTRY STV_DEFAULT"
_ZN7cutlass13device_kernelIN5flash22FlashAttnBwdPreprocessIN4cute5tupleIJNS3_1CILi128EEENS5_ILi64EEEEEENS_10bfloat16_tEfNS_4arch4Sm90ELb1ELb1EEEEEvNT_6ParamsE:
[----:B------:R-:W-:Y:S08]  /*0000*/  LDC R1, c[0x0][0x37c] ;  /* 0x0000df00ff017b82 */ /* 0x000ff00000000800 */
[----:B------:R-:W0:Y:S01]  /*0010*/  LDC.64 R6, c[0x0][0x460] ;  /* 0x00011800ff067b82 */ /* 0x000e220000000a00 */
[----:B------:R-:W1:Y:S01]  /*0020*/  S2R R0, SR_CTAID.X ;  /* 0x0000000000007919 */ /* 0x000e620000002500 */
[----:B------:R-:W2:Y:S01]  /*0030*/  LDCU.64 UR4, c[0x0][0x358] ;  /* 0x00006b00ff0477ac */ /* 0x000ea20008000a00 */
[----:B------:R-:W3:Y:S05]  /*0040*/  S2R R2, SR_CTAID.Z ;  /* 0x0000000000027919 */ /* 0x000eea0000002700 */
[----:B------:R-:W4:Y:S01]  /*0050*/  S2UR UR6, SR_CTAID.Y ;  /* 0x00000000000679c3 */ /* 0x000f220000002600 */
[----:B0-----:R-:W-:-:S04]  /*0060*/  ISETP.NE.U32.AND P0, PT, R6, RZ, PT ;  /* 0x000000ff0600720c */ /* 0x001fc80003f05070 */
[----:B------:R-:W-:-:S13]  /*0070*/  ISETP.NE.AND.EX P3, PT, R7, RZ, PT, P0 ;  /* 0x000000ff0700720c */ /* 0x000fda0003f65300 */
[----:B-1234-:R-:W-:Y:S05]  /*0080*/  @P3 BRA `(.L_x_59) ;  /* 0x0000000000243947 */ /* 0x01efea0003800000 */
[----:B------:R-:W0:Y:S01]  /*0090*/  LDCU.64 UR8, c[0x0][0x468] ;  /* 0x00008d00ff0877ac */ /* 0x000e220008000a00 */
[----:B------:R-:W-:Y:S01]  /*00a0*/  IMAD.MOV.U32 R3, RZ, RZ, RZ ;  /* 0x000000ffff037224 */ /* 0x000fe200078e00ff */
[----:B------:R-:W-:Y:S01]  /*00b0*/  CS2R R42, SRZ ;  /* 0x00000000002a7805 */ /* 0x000fe2000001ff00 */
[----:B------:R-:W1:Y:S01]  /*00c0*/  LDCU UR7, c[0x0][0x388] ;  /* 0x00007100ff0777ac */ /* 0x000e620008000800 */
[----:B0-----:R-:W-:-:S04]  /*00d0*/  UISETP.NE.U32.AND UP0, UPT, UR8, URZ, UPT ;  /* 0x000000ff0800728c */ /* 0x001fc8000bf05070 */
[----:B------:R-:W-:Y:S01]  /*00e0*/  UISETP.NE.AND.EX UP0, UPT, UR9, URZ, UPT, UP0 ;  /* 0x000000ff0900728c */ /* 0x000fe2000bf05300 */
[----:B-1----:R-:W-:-:S08]  /*00f0*/  IMAD.U32 R53, RZ, RZ, UR7 ;  /* 0x00000007ff357e24 */ /* 0x002fd0000f8e00ff */
[----:B------:R-:W-:Y:S05]  /*0100*/  BRA.U !UP0, `(.L_x_60) ;  /* 0x00000001084c7547 */ /* 0x000fea000b800000 */
[----:B------:R-:W-:Y:S05]  /*0110*/  BRA `(.L_x_61) ;  /* 0x0000000000307947 */ /* 0x000fea0003800000 */
.L_x_59:
[----:B------:R-:W0:Y:S01]  /*0120*/  LDC.64 R4, c[0x0][0x460] ;  /* 0x00011800ff047b82 */ /* 0x000e220000000a00 */
[----:B------:R-:W1:Y:S01]  /*0130*/  LDCU.64 UR8, c[0x0][0x468] ;  /* 0x00008d00ff0877ac */ /* 0x000e620008000a00 */
[----:B0-----:R-:W-:-:S05]  /*0140*/  IMAD.WIDE.U32 R4, R2, 0x4, R4 ;  /* 0x0000000402047825 */ /* 0x001fca00078e0004 */
[----:B------:R-:W2:Y:S01]  /*0150*/  LDG.E R42, desc[UR4][R4.64] ;  /* 0x00000004042a7981 */ /* 0x000ea2000c1e1900 */
[----:B-1----:R-:W-:-:S04]  /*0160*/  UISETP.NE.U32.AND UP0, UPT, UR8, URZ, UPT ;  /* 0x000000ff0800728c */ /* 0x002fc8000bf05070 */
[----:B------:R-:W-:Y:S01]  /*0170*/  UISETP.NE.AND.EX UP0, UPT, UR9, URZ, UPT, UP0 ;  /* 0x000000ff0900728c */ /* 0x000fe2000bf05300 */
[----:B--2---:R-:W-:Y:S02]  /*0180*/  LEA R3, R2, R42, 0x7 ;  /* 0x0000002a02037211 */ /* 0x004fe400078e38ff */
[----:B------:R-:W-:Y:S02]  /*0190*/  SHF.R.S32.HI R43, RZ, 0x1f, R42 ;  /* 0x0000001fff2b7819 */ /* 0x000fe4000001142a */
[----:B------:R-:W-:-:S04]  /*01a0*/  SHF.R.S32.HI R6, RZ, 0x1f, R3 ;  /* 0x0000001fff067819 */ /* 0x000fc80000011403 */
[----:B------:R-:W-:-:S04]  /*01b0*/  LEA.HI R3, R6, R3, RZ, 0x7 ;  /* 0x0000000306037211 */ /* 0x000fc800078f38ff */
[----:B------:R-:W-:Y:S01]  /*01c0*/  LOP3.LUT R3, R3, 0xffffff80, RZ, 0xc0, !PT ;  /* 0xffffff8003037812 */ /* 0x000fe200078ec0ff */
[----:B------:R-:W-:Y:S06]  /*01d0*/  BRA.U !UP0, `(.L_x_62) ;  /* 0x0000000108107547 */ /* 0x000fec000b800000 */
.L_x_61:
[----:B------:R-:W0:Y:S02]  /*01e0*/  LDC.64 R4, c[0x0][0x468] ;  /* 0x00011a00ff047b82 */ /* 0x000e240000000a00 */
[----:B0-----:R-:W-:-:S05]  /*01f0*/  IMAD.WIDE.U32 R4, R2, 0x4, R4 ;  /* 0x0000000402047825 */ /* 0x001fca00078e0004 */
[----:B------:R0:W5:Y:S01]  /*0200*/  LDG.E R53, desc[UR4][R4.64] ;  /* 0x0000000404357981 */ /* 0x000162000c1e1900 */
[----:B------:R-:W-:Y:S05]  /*0210*/  BRA `(.L_x_60) ;  /* 0x0000000000087947 */ /* 0x000fea0003800000 */
.L_x_62:
[----:B------:R-:W2:Y:S02]  /*0220*/  LDG.E R5, desc[UR4][R4.64+0x4] ;  /* 0x0000040404057981 */ /* 0x000ea4000c1e1900 */
[----:B--2---:R-:W-:-:S07]  /*0230*/  IMAD.IADD R53, R5, 0x1, -R42 ;  /* 0x0000000105357824 */ /* 0x004fce00078e0a2a */
.L_x_60:
[----:B0-----:R-:W0:Y:S01]  /*0240*/  S2R R4, SR_TID.X ;  /* 0x0000000000047919 */ /* 0x001e220000002100 */
[----:B------:R-:W-:Y:S01]  /*0250*/  IMAD.SHL.U32 R5, R0, 0x80, RZ ;  /* 0x0000008000057824 */ /* 0x000fe200078e00ff */
[----:B------:R-:W-:-:S04]  /*0260*/  ISETP.NE.AND.EX P0, PT, R7, RZ, PT, P0 ;  /* 0x000000ff0700720c */ /* 0x000fc80003f05300 */
[----:B-----5:R-:W-:-:S13]  /*0270*/  ISETP.GT.AND P1, PT, R53, R5, PT ;  /* 0x000000053500720c */ /* 0x020fda0003f24270 */
[----:B------:R-:W-:Y:S05]  /*0280*/  @!P1 EXIT P0 ;  /* 0x000000000000994d */ /* 0x000fea0000000000 */
[----:B------:R-:W1:Y:S01]  /*0290*/  LDCU UR7, c[0x0][0x38c] ;  /* 0x00007180ff0777ac */ /* 0x000e620008000800 */
[----:B------:R-:W2:Y:S01]  /*02a0*/  LDC.64 R10, c[0x0][0x3a0] ;  /* 0x0000e800ff0a7b82 */ /* 0x000ea20000000a00 */
[----:B0-----:R-:W-:Y:S01]  /*02b0*/  SHF.L.U32 R44, R4, 0x3, RZ ;  /* 0x00000003042c7819 */ /* 0x001fe200000006ff */
[----:B------:R-:W-:Y:S01]  /*02c0*/  IMAD.IADD R7, R53, 0x1, -R5 ;  /* 0x0000000135077824 */ /* 0x000fe200078e0a05 */
[----:B------:R-:W-:Y:S01]  /*02d0*/  SHF.R.U32.HI R6, RZ, 0x3, R4 ;  /* 0x00000003ff067819 */ /* 0x000fe20000011604 */
[----:B------:R-:W-:Y:S01]  /*02e0*/  HFMA2 R45, -RZ, RZ, 0, 0 ;  /* 0x00000000ff2d7431 */ /* 0x000fe200000001ff */
[----:B------:R-:W-:Y:S02]  /*02f0*/  LOP3.LUT R44, R44, 0x38, RZ, 0xc0, !PT ;  /* 0x000000382c2c7812 */ /* 0x000fe400078ec0ff */
[C---:B------:R-:W-:Y:S01]  /*0300*/  IADD3 R34, P4, PT, R6.reuse, R42, RZ ;  /* 0x0000002a06227210 */ /* 0x040fe20007f9e0ff */
[C---:B------:R-:W-:Y:S01]  /*0310*/  VIADD R40, R6.reuse, 0x20 ;  /* 0x0000002006287836 */ /* 0x040fe20000000000 */
[----:B------:R-:W0:Y:S01]  /*0320*/  LDC.64 R14, c[0x0][0x3c0] ;  /* 0x0000f000ff0e7b82 */ /* 0x000e220000000a00 */
[----:B------:R-:W-:-:S02]  /*0330*/  IADD3 R52, PT, PT, R6, 0x60, RZ ;  /* 0x0000006006347810 */ /* 0x000fc40007ffe0ff */
[----:B------:R-:W-:Y:S01]  /*0340*/  IMAD.X R35, RZ, RZ, R43, P4 ;  /* 0x000000ffff237224 */ /* 0x000fe200020e062b */
[----:B------:R-:W-:Y:S01]  /*0350*/  SEL R41, R2, RZ, !P3 ;  /* 0x000000ff02297207 */ /* 0x000fe20005800000 */
[----:B------:R-:W-:Y:S01]  /*0360*/  IMAD.WIDE.U32 R34, R0, 0x80, R34 ;  /* 0x0000008000227825 */ /* 0x000fe200078e0022 */
[----:B-1----:R-:W-:Y:S02]  /*0370*/  ISETP.GE.AND P0, PT, R44, UR7, PT ;  /* 0x000000072c007c0c */ /* 0x002fe4000bf06270 */
[----:B------:R-:W1:Y:S02]  /*0380*/  LDC.64 R22, c[0x0][0x3a8] ;  /* 0x0000ea00ff167b82 */ /* 0x000e640000000a00 */
[-C--:B------:R-:W-:Y:S02]  /*0390*/  ISETP.GE.OR P1, PT, R40, R7.reuse, P0 ;  /* 0x000000072800720c */ /* 0x080fe40000726670 */
[----:B------:R-:W-:Y:S01]  /*03a0*/  ISETP.GE.OR P2, PT, R6, R7, P0 ;  /* 0x000000070600720c */ /* 0x000fe20000746670 */
[----:B--2---:R-:W-:-:S03]  /*03b0*/  IMAD.WIDE.U32 R8, R10, UR6, R44 ;  /* 0x000000060a087c25 */ /* 0x004fc6000f8e002c */
[----:B------:R-:W2:Y:S01]  /*03c0*/  LDC.64 R30, c[0x0][0x3b8] ;  /* 0x0000ee00ff1e7b82 */ /* 0x000ea20000000a00 */
[----:B------:R-:W-:Y:S02]  /*03d0*/  IMAD R9, R11, UR6, R9 ;  /* 0x000000060b097c24 */ /* 0x000fe4000f8e0209 */
[----:B0-----:R-:W-:-:S05]  /*03e0*/  IMAD.WIDE.U32 R12, R14, UR6, R44 ;  /* 0x000000060e0c7c25 */ /* 0x001fca000f8e002c */
[----:B------:R-:W0:Y:S01]  /*03f0*/  LDC.64 R10, c[0x0][0x3c8] ;  /* 0x0000f200ff0a7b82 */ /* 0x000e220000000a00 */
[----:B------:R-:W-:Y:S01]  /*0400*/  @!P1 IADD3 R19, P4, PT, R34, 0x20, RZ ;  /* 0x0000002022139810 */ /* 0x000fe20007f9e0ff */
[----:B------:R-:W-:Y:S01]  /*0410*/  VIADD R45, R6, 0x40 ;  /* 0x00000040062d7836 */ /* 0x000fe20000000000 */
[----:B------:R-:W-:Y:S01]  /*0420*/  @!P1 IADD3 R27, P5, PT, R34, 0x20, RZ ;  /* 0x00000020221b9810 */ /* 0x000fe20007fbe0ff */
[----:B------:R-:W-:-:S04]  /*0430*/  IMAD R13, R15, UR6, R13 ;  /* 0x000000060f0d7c24 */ /* 0x000fc8000f8e020d */
[----:B------:R-:W3:Y:S01]  /*0440*/  @!P1 LDC.64 R36, c[0x0][0x398] ;  /* 0x0000e600ff249b82 */ /* 0x000ee20000000a00 */
[-C--:B------:R-:W-:Y:S01]  /*0450*/  ISETP.GE.OR P3, PT, R45, R7.reuse, P0 ;  /* 0x000000072d00720c */ /* 0x080fe20000766670 */
[----:B-1----:R-:W-:Y:S01]  /*0460*/  IMAD.WIDE.U32 R32, R41, R22, R8 ;  /* 0x0000001629207225 */ /* 0x002fe200078e0008 */
[----:B------:R-:W-:-:S03]  /*0470*/  ISETP.GE.OR P0, PT, R52, R7, P0 ;  /* 0x000000073400720c */ /* 0x000fc60000706670 */
[----:B------:R-:W-:Y:S01]  /*0480*/  @!P1 IMAD.X R9, RZ, RZ, R35, P4 ;  /* 0x000000ffff099224 */ /* 0x000fe200020e0623 */
[----:B------:R-:W-:Y:S01]  /*0490*/  @!P1 MOV R22, R32 ;  /* 0x0000002000169202 */ /* 0x000fe20000000f00 */
[----:B------:R-:W1:Y:S01]  /*04a0*/  @!P2 LDC.64 R20, c[0x0][0x398] ;  /* 0x0000e600ff14ab82 */ /* 0x000e620000000a00 */
[----:B------:R-:W-:Y:S02]  /*04b0*/  IMAD R23, R41, R23, R33 ;  /* 0x0000001729177224 */ /* 0x000fe400078e0221 */
[----:B------:R-:W-:-:S03]  /*04c0*/  @!P2 IMAD.MOV.U32 R8, RZ, RZ, R32 ;  /* 0x000000ffff08a224 */ /* 0x000fc600078e0020 */
[----:B------:R-:W-:Y:S01]  /*04d0*/  @!P3 IMAD.MOV.U32 R59, RZ, RZ, R23 ;  /* 0x000000ffff3bb224 */ /* 0x000fe200078e0017 */
[C---:B------:R-:W-:Y:S01]  /*04e0*/  @!P3 IADD3 R26, P6, PT, R34.reuse, 0x40, RZ ;  /* 0x00000040221ab810 */ /* 0x040fe20007fde0ff */
[C---:B0-----:R-:W-:Y:S01]  /*04f0*/  IMAD.WIDE.U32 R24, R41.reuse, R10, R12 ;  /* 0x0000000a29187225 */ /* 0x041fe200078e000c */
[----:B------:R-:W0:Y:S01]  /*0500*/  LDC.64 R14, c[0x0][0x3b8] ;  /* 0x0000ee00ff0e7b82 */ /* 0x000e220000000a00 */
[C---:B------:R-:W-:Y:S02]  /*0510*/  @!P3 IADD3 R48, P4, PT, R34.reuse, 0x40, RZ ;  /* 0x000000402230b810 */ /* 0x040fe40007f9e0ff */
[----:B------:R-:W-:Y:S01]  /*0520*/  @!P1 IMAD.X R13, RZ, RZ, R35, P5 ;  /* 0x000000ffff0d9224 */ /* 0x000fe200028e0623 */
[----:B------:R-:W-:Y:S01]  /*0530*/  @!P0 IADD3 R55, P5, PT, R34, 0x60, RZ ;  /* 0x0000006022378810 */ /* 0x000fe20007fbe0ff */
[----:B------:R-:W-:Y:S01]  /*0540*/  IMAD R25, R41, R11, R25 ;  /* 0x0000000b29197224 */ /* 0x000fe200078e0219 */
[----:B------:R-:W-:Y:S01]  /*0550*/  @!P3 MOV R58, R32 ;  /* 0x00000020003ab202 */ /* 0x000fe20000000f00 */
[----:B---3--:R-:W-:Y:S01]  /*0560*/  @!P1 IMAD R10, R9, R36, RZ ;  /* 0x00000024090a9224 */ /* 0x008fe200078e02ff */
[----:B------:R-:W3:Y:S01]  /*0570*/  @!P1 LDC.64 R16, c[0x0][0x380] ;  /* 0x0000e000ff109b82 */ /* 0x000ee20000000a00 */
[----:B------:R-:W-:-:S02]  /*0580*/  @!P2 IMAD.MOV.U32 R9, RZ, RZ, R23 ;  /* 0x000000ffff09a224 */ /* 0x000fc400078e0017 */
[----:B------:R-:W-:Y:S02]  /*0590*/  @!P1 IMAD R37, R19, R37, R10 ;  /* 0x0000002513259224 */ /* 0x000fe400078e020a */
[--C-:B------:R-:W-:Y:S02]  /*05a0*/  @!P0 IMAD.MOV.U32 R33, RZ, RZ, R23.reuse ;  /* 0x000000ffff218224 */ /* 0x100fe400078e0017 */
[----:B-1----:R-:W-:Y:S01]  /*05b0*/  @!P2 IMAD R10, R35, R20, RZ ;  /* 0x00000014230aa224 */ /* 0x002fe200078e02ff */
[----:B------:R-:W1:Y:S01]  /*05c0*/  LDC.64 R46, c[0x0][0x3b0] ;  /* 0x0000ec00ff2e7b82 */ /* 0x000e620000000a00 */
[----:B------:R-:W-:-:S04]  /*05d0*/  @!P1 IMAD.WIDE.U32 R22, R19, R36, R22 ;  /* 0x0000002413169225 */ /* 0x000fc800078e0016 */
[-C--:B--2---:R-:W-:Y:S02]  /*05e0*/  @!P1 IMAD R12, R13, R30.reuse, RZ ;  /* 0x0000001e0d0c9224 */ /* 0x084fe400078e02ff */
[----:B------:R-:W-:Y:S01]  /*05f0*/  @!P1 IMAD.WIDE.U32 R18, R27, R30, R24 ;  /* 0x0000001e1b129225 */ /* 0x000fe200078e0018 */
[----:B------:R-:W2:Y:S03]  /*0600*/  @!P0 LDC.64 R38, c[0x0][0x398] ;  /* 0x0000e600ff268b82 */ /* 0x000ea60000000a00 */
[C---:B------:R-:W-:Y:S02]  /*0610*/  @!P2 IMAD R30, R34.reuse, R21, R10 ;  /* 0x00000015221ea224 */ /* 0x040fe400078e020a */
[----:B------:R-:W-:-:S03]  /*0620*/  @!P2 IMAD.WIDE.U32 R20, R34, R20, R8 ;  /* 0x000000142214a225 */ /* 0x000fc600078e0008 */
[----:B------:R-:W4:Y:S01]  /*0630*/  @!P3 LDC.64 R8, c[0x0][0x398] ;  /* 0x0000e600ff08bb82 */ /* 0x000f220000000a00 */
[----:B------:R-:W-:Y:S01]  /*0640*/  @!P1 IMAD R31, R27, R31, R12 ;  /* 0x0000001f1b1f9224 */ /* 0x000fe200078e020c */
[----:B------:R-:W-:Y:S01]  /*0650*/  @!P3 IADD3.X R27, PT, PT, RZ, R35, RZ, P6, !PT ;  /* 0x00000023ff1bb210 */ /* 0x000fe200037fe4ff */
[----:B0-----:R-:W-:Y:S01]  /*0660*/  @!P2 IMAD R29, R35, R14, RZ ;  /* 0x0000000e231da224 */ /* 0x001fe200078e02ff */
[----:B------:R-:W-:Y:S01]  /*0670*/  @!P2 IADD3 R30, PT, PT, R21, R30, RZ ;  /* 0x0000001e151ea210 */ /* 0x000fe20007ffe0ff */
[--C-:B------:R-:W-:Y:S01]  /*0680*/  @!P3 IMAD.X R50, RZ, RZ, R35.reuse, P4 ;  /* 0x000000ffff32b224 */ /* 0x100fe200020e0623 */
[----:B---3--:R-:W-:Y:S01]  /*0690*/  @!P1 LEA R56, P4, R22, R16, 0x1 ;  /* 0x0000001016389211 */ /* 0x008fe200078808ff */
[----:B------:R-:W-:Y:S01]  /*06a0*/  @!P0 IMAD.X R28, RZ, RZ, R35, P5 ;  /* 0x000000ffff1c8224 */ /* 0x000fe200028e0623 */
[----:B------:R-:W0:Y:S01]  /*06b0*/  @!P2 LDC.64 R12, c[0x0][0x380] ;  /* 0x0000e000ff0cab82 */ /* 0x000e220000000a00 */
[----:B------:R-:W-:Y:S01]  /*06c0*/  @!P1 IMAD.IADD R23, R23, 0x1, R37 ;  /* 0x0000000117179824 */ /* 0x000fe200078e0225 */
[----:B-1----:R-:W-:Y:S01]  /*06d0*/  @!P1 LEA R46, P5, R18, R46, 0x1 ;  /* 0x0000002e122e9211 */ /* 0x002fe200078a08ff */
[----:B------:R-:W-:Y:S01]  /*06e0*/  @!P1 IMAD.IADD R16, R19, 0x1, R31 ;  /* 0x0000000113109824 */ /* 0x000fe200078e021f */
[C---:B------:R-:W-:Y:S01]  /*06f0*/  @!P0 IADD3 R49, P6, PT, R34.reuse, 0x60, RZ ;  /* 0x0000006022318810 */ /* 0x040fe20007fde0ff */
[----:B------:R-:W-:Y:S01]  /*0700*/  @!P2 IMAD R29, R34, R15, R29 ;  /* 0x0000000f221da224 */ /* 0x000fe200078e021d */
[----:B------:R-:W-:Y:S01]  /*0710*/  @!P1 LEA.HI.X R57, R22, R17, R23, 0x1, P4 ;  /* 0x0000001116399211 */ /* 0x000fe200020f0c17 */
[----:B------:R-:W-:Y:S01]  /*0720*/  @!P2 IMAD.WIDE.U32 R14, R34, R14, R24 ;  /* 0x0000000e220ea225 */ /* 0x000fe200078e0018 */
[----:B------:R-:W1:Y:S01]  /*0730*/  LDC.64 R10, c[0x0][0x3b0] ;  /* 0x0000ec00ff0a7b82 */ /* 0x000e620000000a00 */
[----:B------:R-:W-:-:S02]  /*0740*/  @!P1 LEA.HI.X R47, R18, R47, R16, 0x1, P5 ;  /* 0x0000002f122f9211 */ /* 0x000fc400028f0c10 */
[----:B------:R-:W-:Y:S01]  /*0750*/  @!P2 IMAD.IADD R29, R15, 0x1, R29 ;  /* 0x000000010f1da824 */ /* 0x000fe200078e021d */
[----:B------:R-:W-:Y:S01]  /*0760*/  @!P0 IADD3.X R51, PT, PT, RZ, R35, RZ, P6, !PT ;  /* 0x00000023ff338210 */ /* 0x000fe200037fe4ff */
[----:B--2---:R-:W-:Y:S02]  /*0770*/  @!P0 IMAD R28, R28, R38, RZ ;  /* 0x000000261c1c8224 */ /* 0x004fe400078e02ff */
[-C--:B----4-:R-:W-:Y:S01]  /*0780*/  @!P3 IMAD R27, R27, R8.reuse, RZ ;  /* 0x000000081b1bb224 */ /* 0x090fe200078e02ff */
[----:B------:R-:W2:Y:S01]  /*0790*/  LDC.64 R34, c[0x0][0x3b0] ;  /* 0x0000ec00ff227b82 */ /* 0x000ea20000000a00 */
[----:B------:R-:W-:-:S04]  /*07a0*/  @!P3 IMAD.WIDE.U32 R58, R26, R8, R58 ;  /* 0x000000081a3ab225 */ /* 0x000fc800078e003a */
[----:B------:R-:W-:Y:S01]  /*07b0*/  @!P3 IMAD R54, R26, R9, R27 ;  /* 0x000000091a36b224 */ /* 0x000fe200078e021b */
[----:B------:R-:W-:Y:S02]  /*07c0*/  CS2R R8, SRZ ;  /* 0x0000000000087805 */ /* 0x000fe4000001ff00 */
[C---:B0-----:R-:W-:Y:S01]  /*07d0*/  @!P2 LEA R18, P4, R20.reuse, R12, 0x1 ;  /* 0x0000000c1412a211 */ /* 0x041fe200078808ff */
[----:B------:R-:W0:Y:S01]  /*07e0*/  LDC.64 R26, c[0x0][0x3b8] ;  /* 0x0000ee00ff1a7b82 */ /* 0x000e220000000a00 */
[----:B------:R-:W-:Y:S02]  /*07f0*/  @!P0 IMAD R39, R55, R39, R28 ;  /* 0x0000002737278224 */ /* 0x000fe400078e021c */
[----:B------:R-:W-:Y:S02]  /*0800*/  @!P2 LEA.HI.X R19, R20, R13, R30, 0x1, P4 ;  /* 0x0000000d1413a211 */ /* 0x000fe400020f0c1e */
[----:B------:R-:W-:Y:S02]  /*0810*/  CS2R R12, SRZ ;  /* 0x00000000000c7805 */ /* 0x000fe4000001ff00 */
[C---:B-1----:R-:W-:Y:S01]  /*0820*/  @!P2 LEA R16, P5, R14.reuse, R10, 0x1 ;  /* 0x0000000a0e10a211 */ /* 0x042fe200078a08ff */
[----:B------:R-:W1:Y:S03]  /*0830*/  LDC.64 R30, c[0x0][0x3b8] ;  /* 0x0000ee00ff1e7b82 */ /* 0x000e660000000a00 */
[----:B------:R-:W-:-:S02]  /*0840*/  @!P2 LEA.HI.X R17, R14, R11, R29, 0x1, P5 ;  /* 0x0000000b0e11a211 */ /* 0x000fc400028f0c1d */
[----:B------:R-:W-:Y:S02]  /*0850*/  CS2R R10, SRZ ;  /* 0x00000000000a7805 */ /* 0x000fe4000001ff00 */
[----:B------:R-:W-:Y:S01]  /*0860*/  CS2R R14, SRZ ;  /* 0x00000000000e7805 */ /* 0x000fe2000001ff00 */
[----:B------:R-:W3:Y:S01]  /*0870*/  @!P3 LDC.64 R28, c[0x0][0x380] ;  /* 0x0000e000ff1cbb82 */ /* 0x000ee20000000a00 */
[----:B------:R-:W-:Y:S02]  /*0880*/  @!P0 IMAD.WIDE.U32 R60, R55, R38, R32 ;  /* 0x00000026373c8225 */ /* 0x000fe400078e0020 */
[----:B------:R4:W2:Y:S01]  /*0890*/  @!P2 LDG.E.128 R8, desc[UR4][R18.64] ;  /* 0x000000041208a981 */ /* 0x0008a2000c1e1d00 */
[----:B------:R-:W-:-:S04]  /*08a0*/  CS2R R20, SRZ ;  /* 0x0000000000147805 */ /* 0x000fc8000001ff00 */
[----:B------:R-:W1:Y:S01]  /*08b0*/  @!P0 LDC.64 R36, c[0x0][0x380] ;  /* 0x0000e000ff248b82 */ /* 0x000e620000000a00 */
[----:B------:R4:W2:Y:S01]  /*08c0*/  @!P2 LDG.E.128 R12, desc[UR4][R16.64] ;  /* 0x00000004100ca981 */ /* 0x0008a2000c1e1d00 */
[----:B------:R-:W-:Y:S02]  /*08d0*/  CS2R R22, SRZ ;  /* 0x0000000000167805 */ /* 0x000fe4000001ff00 */
[----:B----4-:R-:W-:-:S04]  /*08e0*/  CS2R R18, SRZ ;  /* 0x0000000000127805 */ /* 0x010fc8000001ff00 */
[----:B------:R-:W4:Y:S01]  /*08f0*/  LDC.64 R32, c[0x0][0x3b0] ;  /* 0x0000ec00ff207b82 */ /* 0x000f220000000a00 */
[----:B------:R3:W4:Y:S01]  /*0900*/  @!P1 LDG.E.128 R20, desc[UR4][R46.64] ;  /* 0x000000042e149981 */ /* 0x000722000c1e1d00 */
[----:B------:R-:W-:Y:S01]  /*0910*/  CS2R R16, SRZ ;  /* 0x0000000000107805 */ /* 0x000fe2000001ff00 */
[----:B0-----:R-:W-:-:S05]  /*0920*/  @!P3 IMAD R50, R50, R26, RZ ;  /* 0x0000001a3232b224 */ /* 0x001fca00078e02ff */
[----:B------:R0:W4:Y:S01]  /*0930*/  @!P1 LDG.E.128 R16, desc[UR4][R56.64] ;  /* 0x0000000438109981 */ /* 0x000122000c1e1d00 */
[----:B------:R-:W-:Y:S01]  /*0940*/  @!P3 IMAD.IADD R54, R59, 0x1, R54 ;  /* 0x000000013b36b824 */ /* 0x000fe200078e0236 */
[----:B---3--:R-:W-:Y:S01]  /*0950*/  @!P3 LEA R46, P1, R58, R28, 0x1 ;  /* 0x0000001c3a2eb211 */ /* 0x008fe200078208ff */
[C---:B------:R-:W-:Y:S01]  /*0960*/  @!P3 IMAD R27, R48.reuse, R27, R50 ;  /* 0x0000001b301bb224 */ /* 0x040fe200078e0232 */
[----:B0-----:R-:W-:Y:S01]  /*0970*/  @!P0 MOV R56, R24 ;  /* 0x0000001800388202 */ /* 0x001fe20000000f00 */
[--C-:B------:R-:W-:Y:S02]  /*0980*/  @!P0 IMAD.MOV.U32 R57, RZ, RZ, R25.reuse ;  /* 0x000000ffff398224 */ /* 0x100fe400078e0019 */
[----:B------:R-:W-:-:S04]  /*0990*/  @!P3 IMAD.WIDE.U32 R24, R48, R26, R24 ;  /* 0x0000001a3018b225 */ /* 0x000fc800078e0018 */
[-C--:B-1----:R-:W-:Y:S01]  /*09a0*/  @!P0 IMAD R26, R51, R30.reuse, RZ ;  /* 0x0000001e331a8224 */ /* 0x082fe200078e02ff */
[----:B------:R-:W-:Y:S01]  /*09b0*/  @!P3 LEA.HI.X R47, R58, R29, R54, 0x1, P1 ;  /* 0x0000001d3a2fb211 */ /* 0x000fe200008f0c36 */
[----:B------:R-:W-:Y:S01]  /*09c0*/  @!P0 IMAD.WIDE.U32 R56, R49, R30, R56 ;  /* 0x0000001e31388225 */ /* 0x000fe200078e0038 */
[----:B------:R-:W-:-:S03]  /*09d0*/  @!P0 LEA R50, P1, R60, R36, 0x1 ;  /* 0x000000243c328211 */ /* 0x000fc600078208ff */
[----:B------:R-:W-:Y:S01]  /*09e0*/  @!P0 IMAD R31, R49, R31, R26 ;  /* 0x0000001f311f8224 */ /* 0x000fe200078e021a */
[----:B------:R-:W-:Y:S01]  /*09f0*/  @!P3 IADD3 R27, PT, PT, R25, R27, RZ ;  /* 0x0000001b191bb210 */ /* 0x000fe20007ffe0ff */
[----:B------:R-:W-:Y:S01]  /*0a00*/  @!P0 IMAD.IADD R39, R61, 0x1, R39 ;  /* 0x000000013d278824 */ /* 0x000fe200078e0227 */
[----:B--2---:R-:W-:Y:S01]  /*0a10*/  @!P3 LEA R34, P2, R24, R34, 0x1 ;  /* 0x000000221822b211 */ /* 0x004fe200078408ff */
[----:B------:R-:W-:Y:S01]  /*0a20*/  @!P0 IMAD.IADD R36, R57, 0x1, R31 ;  /* 0x0000000139248824 */ /* 0x000fe200078e021f */
[----:B------:R-:W-:Y:S02]  /*0a30*/  CS2R R28, SRZ ;  /* 0x00000000001c7805 */ /* 0x000fe4000001ff00 */
[----:B------:R-:W-:Y:S02]  /*0a40*/  CS2R R30, SRZ ;  /* 0x00000000001e7805 */ /* 0x000fe4000001ff00 */
[----:B------:R-:W-:Y:S02]  /*0a50*/  @!P0 LEA.HI.X R51, R60, R37, R39, 0x1, P1 ;  /* 0x000000253c338211 */ /* 0x000fe400008f0c27 */
[----:B------:R-:W-:-:S02]  /*0a60*/  @!P3 LEA.HI.X R35, R24, R35, R27, 0x1, P2 ;  /* 0x000000231823b211 */ /* 0x000fc400010f0c1b */
[C---:B----4-:R-:W-:Y:S02]  /*0a70*/  @!P0 LEA R48, P1, R56.reuse, R32, 0x1 ;  /* 0x0000002038308211 */ /* 0x050fe400078208ff */
[----:B------:R-:W-:Y:S02]  /*0a80*/  CS2R R24, SRZ ;  /* 0x0000000000187805 */ /* 0x000fe4000001ff00 */
[----:B------:R-:W-:Y:S01]  /*0a90*/  CS2R R26, SRZ ;  /* 0x00000000001a7805 */ /* 0x000fe2000001ff00 */
[----:B------:R0:W2:Y:S01]  /*0aa0*/  @!P3 LDG.E.128 R28, desc[UR4][R34.64] ;  /* 0x00000004221cb981 */ /* 0x0000a2000c1e1d00 */
[----:B------:R-:W-:Y:S02]  /*0ab0*/  @!P0 LEA.HI.X R49, R56, R33, R36, 0x1, P1 ;  /* 0x0000002138318211 */ /* 0x000fe400008f0c24 */
[----:B------:R-:W-:Y:S02]  /*0ac0*/  CS2R R32, SRZ ;  /* 0x0000000000207805 */ /* 0x000fe4000001ff00 */
[----:B------:R-:W-:-:S02]  /*0ad0*/  CS2R R36, SRZ ;  /* 0x0000000000247805 */ /* 0x000fc4000001ff00 */
[----:B------:R-:W-:Y:S01]  /*0ae0*/  CS2R R38, SRZ ;  /* 0x0000000000267805 */ /* 0x000fe2000001ff00 */
[----:B------:R1:W3:Y:S01]  /*0af0*/  @!P3 LDG.E.128 R24, desc[UR4][R46.64] ;  /* 0x000000042e18b981 */ /* 0x0002e2000c1e1d00 */
[----:B0-----:R-:W-:-:S04]  /*0b00*/  CS2R R34, SRZ ;  /* 0x0000000000227805 */ /* 0x001fc8000001ff00 */
[----:B------:R0:W4:Y:S01]  /*0b10*/  @!P0 LDG.E.128 R36, desc[UR4][R48.64] ;  /* 0x0000000430248981 */ /* 0x000122000c1e1d00 */
[----:B-1----:R-:W1:Y:S03]  /*0b20*/  LDC.64 R46, c[0x0][0x400] ;  /* 0x00010000ff2e7b82 */ /* 0x002e660000000a00 */
[----:B------:R0:W4:Y:S01]  /*0b30*/  @!P0 LDG.E.128 R32, desc[UR4][R50.64] ;  /* 0x0000000432208981 */ /* 0x000122000c1e1d00 */
[----:B------:R-:W-:-:S04]  /*0b40*/  ISETP.GE.AND P0, PT, R4, R7, PT ;  /* 0x000000070400720c */ /* 0x000fc80003f06270 */
[----:B------:R-:W-:Y:S01]  /*0b50*/  ISETP.GT.U32.OR P0, PT, R4, 0x7f, P0 ;  /* 0x0000007f0400780c */ /* 0x000fe20000704470 */
[----:B0-----:R-:W0:-:S12]  /*0b60*/  LDC.64 R48, c[0x0][0x408] ;  /* 0x00010200ff307b82 */ /* 0x001e180000000a00 */
[----:B------:R-:W-:Y:S01]  /*0b70*/  @!P0 IMAD.IADD R55, R5, 0x1, R4 ;  /* 0x0000000105378824 */ /* 0x000fe200078e0204 */
[----:B------:R-:W0:Y:S04]  /*0b80*/  @!P0 LDC.64 R50, c[0x0][0x3f8] ;  /* 0x0000fe00ff328b82 */ /* 0x000e280000000a00 */
[----:B------:R-:W-:-:S04]  /*0b90*/  @!P0 IADD3 R42, P1, PT, R55, R42, RZ ;  /* 0x0000002a372a8210 */ /* 0x000fc80007f3e0ff */
[----:B------:R-:W-:-:S03]  /*0ba0*/  @!P0 IADD3.X R43, PT, PT, RZ, R43, RZ, P1, !PT ;  /* 0x0000002bff2b8210 */ /* 0x000fc60000ffe4ff */
[----:B-1----:R-:W-:-:S04]  /*0bb0*/  @!P0 IMAD.WIDE.U32 R42, R46, UR6, R42 ;  /* 0x000000062e2a8c25 */ /* 0x002fc8000f8e002a */
[----:B------:R-:W-:Y:S02]  /*0bc0*/  @!P0 IMAD R43, R47, UR6, R43 ;  /* 0x000000062f2b8c24 */ /* 0x000fe4000f8e022b */
[----:B0-----:R-:W-:-:S04]  /*0bd0*/  @!P0 IMAD.WIDE.U32 R42, R41, R48, R42 ;  /* 0x00000030292a8225 */ /* 0x001fc800078e002a */
[----:B------:R-:W-:Y:S01]  /*0be0*/  @!P0 IMAD R49, R41, R49, R43 ;  /* 0x0000003129318224 */ /* 0x000fe200078e022b */
[----:B------:R-:W-:-:S04]  /*0bf0*/  @!P0 LEA R50, P1, R42, R50, 0x2 ;  /* 0x000000322a328211 */ /* 0x000fc800078210ff */
[----:B------:R-:W-:Y:S01]  /*0c00*/  @!P0 LEA.HI.X R51, R42, R51, R49, 0x2, P1 ;  /* 0x000000332a338211 */ /* 0x000fe200008f1431 */
[----:B------:R-:W-:-:S06]  /*0c10*/  IMAD.MOV.U32 R49, RZ, RZ, 0x7f800000 ;  /* 0x7f800000ff317424 */ /* 0x000fcc00078e00ff */
[----:B------:R0:W5:Y:S01]  /*0c20*/  @!P0 LDG.E R49, desc[UR4][R50.64] ;  /* 0x0000000432318981 */ /* 0x000162000c1e1900 */
[----:B------:R-:W-:Y:S01]  /*0c30*/  ISETP.NE.AND P1, PT, R44, RZ, PT ;  /* 0x000000ff2c00720c */ /* 0x000fe20003f25270 */
[----:B------:R-:W-:Y:S01]  /*0c40*/  BSSY.RECONVERGENT B0, `(.L_x_63) ;  /* 0x00000a4000007945 */ /* 0x000fe20003800200 */
[C---:B------:R-:W-:Y:S01]  /*0c50*/  LOP3.LUT R47, R8.reuse, 0xffff0000, RZ, 0xc0, !PT ;  /* 0xffff0000082f7812 */ /* 0x040fe200078ec0ff */
[----:B------:R-:W-:Y:S01]  /*0c60*/  IMAD.U32 R42, R8, 0x10000, RZ ;  /* 0x00010000082a7824 */ /* 0x000fe200078e00ff */
[C---:B------:R-:W-:Y:S02]  /*0c70*/  LOP3.LUT R48, R12.reuse, 0xffff0000, RZ, 0xc0, !PT ;  /* 0xffff00000c307812 */ /* 0x040fe400078ec0ff */
[----:B------:R-:W-:-:S03]  /*0c80*/  SHF.L.U32 R55, R12, 0x10, RZ ;  /* 0x000000100c377819 */ /* 0x000fc600000006ff */
[----:B------:R-:W-:Y:S01]  /*0c90*/  FMUL.FTZ R59, R47, R48 ;  /* 0x000000302f3b7220 */ /* 0x000fe20000410000 */
[C---:B------:R-:W-:Y:S01]  /*0ca0*/  IMAD.U32 R48, R14.reuse, 0x10000, RZ ;  /* 0x000100000e307824 */ /* 0x040fe200078e00ff */
[----:B------:R-:W-:Y:S02]  /*0cb0*/  LOP3.LUT R47, R14, 0xffff0000, RZ, 0xc0, !PT ;  /* 0xffff00000e2f7812 */ /* 0x000fe400078ec0ff */
[----:B------:R-:W-:Y:S01]  /*0cc0*/  LOP3.LUT R57, R20, 0xffff0000, RZ, 0xc0, !PT ;  /* 0xffff000014397812 */ /* 0x000fe200078ec0ff */
[----:B0-----:R-:W-:Y:S01]  /*0cd0*/  IMAD.U32 R51, R13, 0x10000, RZ ;  /* 0x000100000d337824 */ /* 0x001fe200078e00ff */
[----:B------:R-:W-:Y:S01]  /*0ce0*/  SHF.L.U32 R8, R9, 0x10, RZ ;  /* 0x0000001009087819 */ /* 0x000fe200000006ff */
[----:B------:R-:W-:Y:S01]  /*0cf0*/  FFMA.FTZ R55, R42, R55, R59 ;  /* 0x000000372a377223 */ /* 0x000fe2000001003b */
[----:B------:R-:W-:Y:S02]  /*0d00*/  LOP3.LUT R50, R13, 0xffff0000, RZ, 0xc0, !PT ;  /* 0xffff00000d327812 */ /* 0x000fe400078ec0ff */
[C---:B------:R-:W-:Y:S01]  /*0d10*/  LOP3.LUT R14, R16.reuse, 0xffff0000, RZ, 0xc0, !PT ;  /* 0xffff0000100e7812 */ /* 0x040fe200078ec0ff */
[----:B------:R-:W-:Y:S01]  /*0d20*/  IMAD.U32 R16, R16, 0x10000, RZ ;  /* 0x0001000010107824 */ /* 0x000fe200078e00ff */
[----:B------:R-:W-:-:S02]  /*0d30*/  SHF.L.U32 R13, R15, 0x10, RZ ;  /* 0x000000100f0d7819 */ /* 0x000fc400000006ff */
[----:B------:R-:W-:Y:S01]  /*0d40*/  LOP3.LUT R12, R15, 0xffff0000, RZ, 0xc0, !PT ;  /* 0xffff00000f0c7812 */ /* 0x000fe200078ec0ff */
[----:B------:R-:W-:Y:S02]  /*0d50*/  IMAD.U32 R15, R20, 0x10000, RZ ;  /* 0x00010000140f7824 */ /* 0x000fe400078e00ff */
[----:B------:R-:W-:Y:S01]  /*0d60*/  FMUL.FTZ R57, R14, R57 ;  /* 0x000000390e397220 */ /* 0x000fe20000410000 */
[----:B------:R-:W-:Y:S01]  /*0d70*/  LOP3.LUT R43, R9, 0xffff0000, RZ, 0xc0, !PT ;  /* 0xffff0000092b7812 */ /* 0x000fe200078ec0ff */
[----:B------:R-:W-:Y:S01]  /*0d80*/  FFMA.FTZ R14, R8, R51, R55 ;  /* 0x00000033080e7223 */ /* 0x000fe20000010037 */
[----:B------:R-:W-:Y:S01]  /*0d90*/  SHF.L.U32 R8, R17, 0x10, RZ ;  /* 0x0000001011087819 */ /* 0x000fe200000006ff */
[----:B------:R-:W-:Y:S02]  /*0da0*/  IMAD.U32 R51, R21, 0x10000, RZ ;  /* 0x0001000015337824 */ /* 0x000fe400078e00ff */
[----:B------:R-:W-:Y:S01]  /*0db0*/  FFMA.FTZ R15, R16, R15, R57 ;  /* 0x0000000f100f7223 */ /* 0x000fe20000010039 */
[----:B------:R-:W-:-:S02]  /*0dc0*/  IMAD.U32 R9, R10, 0x10000, RZ ;  /* 0x000100000a097824 */ /* 0x000fc400078e00ff */
[----:B------:R-:W-:Y:S01]  /*0dd0*/  FFMA.FTZ R50, R43, R50, R14 ;  /* 0x000000322b327223 */ /* 0x000fe2000001000e */
[----:B------:R-:W-:Y:S01]  /*0de0*/  LOP3.LUT R17, R17, 0xffff0000, RZ, 0xc0, !PT ;  /* 0xffff000011117812 */ /* 0x000fe200078ec0ff */
[----:B------:R-:W-:Y:S01]  /*0df0*/  FFMA.FTZ R16, R8, R51, R15 ;  /* 0x0000003308107223 */ /* 0x000fe2000001000f */
[----:B------:R-:W-:Y:S01]  /*0e00*/  LOP3.LUT R14, R21, 0xffff0000, RZ, 0xc0, !PT ;  /* 0xffff0000150e7812 */ /* 0x000fe200078ec0ff */
[----:B------:R-:W-:Y:S01]  /*0e10*/  FFMA.FTZ R15, R9, R48, R50 ;  /* 0x00000030090f7223 */ /* 0x000fe20000010032 */
[----:B------:R-:W-:Y:S01]  /*0e20*/  LOP3.LUT R46, R10, 0xffff0000, RZ, 0xc0, !PT ;  /* 0xffff00000a2e7812 */ /* 0x000fe200078ec0ff */
[----:B------:R-:W-:Y:S01]  /*0e30*/  IMAD.U32 R8, R18, 0x10000, RZ ;  /* 0x0001000012087824 */ /* 0x000fe200078e00ff */
[----:B------:R-:W-:Y:S01]  /*0e40*/  SHF.L.U32 R9, R22, 0x10, RZ ;  /* 0x0000001016097819 */ /* 0x000fe200000006ff */
[----:B------:R-:W-:Y:S01]  /*0e50*/  FFMA.FTZ R17, R17, R14, R16 ;  /* 0x0000000e11117223 */ /* 0x000fe20000010010 */
[C---:B------:R-:W-:Y:S02]  /*0e60*/  IMAD.U32 R10, R11.reuse, 0x10000, RZ ;  /* 0x000100000b0a7824 */ /* 0x040fe400078e00ff */
[----:B------:R-:W-:Y:S01]  /*0e70*/  FFMA.FTZ R47, R46, R47, R15 ;  /* 0x0000002f2e2f7223 */ /* 0x000fe2000001000f */
[----:B------:R-:W-:Y:S01]  /*0e80*/  LOP3.LUT R18, R18, 0xffff0000, RZ, 0xc0, !PT ;  /* 0xffff000012127812 */ /* 0x000fe200078ec0ff */
[----:B------:R-:W-:Y:S01]  /*0e90*/  FFMA.FTZ R17, R8, R9, R17 ;  /* 0x0000000908117223 */ /* 0x000fe20000010011 */
[----:B------:R-:W-:Y:S01]  /*0ea0*/  LOP3.LUT R15, R22, 0xffff0000, RZ, 0xc0, !PT ;  /* 0xffff0000160f7812 */ /* 0x000fe200078ec0ff */
[----:B------:R-:W-:Y:S01]  /*0eb0*/  FFMA.FTZ R8, R10, R13, R47 ;  /* 0x0000000d0a087223 */ /* 0x000fe2000001002f */
[----:B------:R-:W-:-:S03]  /*0ec0*/  LOP3.LUT R11, R11, 0xffff0000, RZ, 0xc0, !PT ;  /* 0xffff00000b0b7812 */ /* 0x000fc600078ec0ff */
[----:B------:R-:W-:Y:S01]  /*0ed0*/  FFMA.FTZ R15, R18, R15, R17 ;  /* 0x0000000f120f7223 */ /* 0x000fe20000010011 */
[----:B------:R-:W-:Y:S02]  /*0ee0*/  IMAD.U32 R9, R23, 0x10000, RZ ;  /* 0x0001000017097824 */ /* 0x000fe400078e00ff */
[----:B------:R-:W-:Y:S01]  /*0ef0*/  FFMA.FTZ R11, R11, R12, R8 ;  /* 0x0000000c0b0b7223 */ /* 0x000fe20000010008 */
[----:B------:R-:W-:Y:S02]  /*0f00*/  LOP3.LUT R8, R23, 0xffff0000, RZ, 0xc0, !PT ;  /* 0xffff000017087812 */ /* 0x000fe400078ec0ff */
[----:B--2---:R-:W-:Y:S02]  /*0f10*/  LOP3.LUT R21, R28, 0xffff0000, RZ, 0xc0, !PT ;  /* 0xffff00001c157812 */ /* 0x004fe400078ec0ff */
[C---:B---3--:R-:W-:Y:S02]  /*0f20*/  SHF.L.U32 R17, R24.reuse, 0x10, RZ ;  /* 0x0000001018117819 */ /* 0x048fe400000006ff */
[----:B------:R-:W-:Y:S01]  /*0f30*/  LOP3.LUT R24, R24, 0xffff0000, RZ, 0xc0, !PT ;  /* 0xffff000018187812 */ /* 0x000fe200078ec0ff */
[----:B------:R-:W-:Y:S01]  /*0f40*/  IMAD.U32 R22, R28, 0x10000, RZ ;  /* 0x000100001c167824 */ /* 0x000fe200078e00ff */
[----:B----4-:R-:W-:-:S03]  /*0f50*/  LOP3.LUT R23, R36, 0xffff0000, RZ, 0xc0, !PT ;  /* 0xffff000024177812 */ /* 0x010fc600078ec0ff */
[----:B------:R-:W-:Y:S01]  /*0f60*/  FMUL.FTZ R24, R24, R21 ;  /* 0x0000001518187220 */ /* 0x000fe20000410000 */
[C---:B------:R-:W-:Y:S01]  /*0f70*/  LOP3.LUT R18, R32.reuse, 0xffff0000, RZ, 0xc0, !PT ;  /* 0xffff000020127812 */ /* 0x040fe200078ec0ff */
[C---:B------:R-:W-:Y:S01]  /*0f80*/  IMAD.U32 R43, R29.reuse, 0x10000, RZ ;  /* 0x000100001d2b7824 */ /* 0x040fe200078e00ff */
[----:B------:R-:W-:Y:S01]  /*0f90*/  LOP3.LUT R28, R29, 0xffff0000, RZ, 0xc0, !PT ;  /* 0xffff00001d1c7812 */ /* 0x000fe200078ec0ff */
[----:B------:R-:W-:Y:S01]  /*0fa0*/  IMAD.U32 R32, R32, 0x10000, RZ ;  /* 0x0001000020207824 */ /* 0x000fe200078e00ff */
[----:B------:R-:W-:Y:S01]  /*0fb0*/  SHF.L.U32 R21, R36, 0x10, RZ ;  /* 0x0000001024157819 */ /* 0x000fe200000006ff */
[----:B------:R-:W-:Y:S01]  /*0fc0*/  FMUL.FTZ R29, R18, R23 ;  /* 0x00000017121d7220 */ /* 0x000fe20000410000 */
[----:B------:R-:W-:Y:S02]  /*0fd0*/  IMAD.U32 R20, R25, 0x10000, RZ ;  /* 0x0001000019147824 */ /* 0x000fe400078e00ff */
[----:B------:R-:W-:Y:S01]  /*0fe0*/  FFMA.FTZ R23, R17, R22, R24 ;  /* 0x0000001611177223 */ /* 0x000fe20000010018 */
[----:B------:R-:W-:-:S02]  /*0ff0*/  IMAD.U32 R17, R33, 0x10000, RZ ;  /* 0x0001000021117824 */ /* 0x000fc400078e00ff */
[----:B------:R-:W-:Y:S01]  /*1000*/  FFMA.FTZ R32, R32, R21, R29 ;  /* 0x0000001520207223 */ /* 0x000fe2000001001d */
[----:B------:R-:W-:Y:S01]  /*1010*/  IMAD.U32 R18, R37, 0x10000, RZ ;  /* 0x0001000025127824 */ /* 0x000fe200078e00ff */
[----:B------:R-:W-:Y:S01]  /*1020*/  LOP3.LUT R25, R25, 0xffff0000, RZ, 0xc0, !PT ;  /* 0xffff000019197812 */ /* 0x000fe200078ec0ff */
[----:B------:R-:W-:Y:S01]  /*1030*/  FFMA.FTZ R22, R20, R43, R23 ;  /* 0x0000002b14167223 */ /* 0x000fe20000010017 */
[----:B------:R-:W-:Y:S01]  /*1040*/  LOP3.LUT R33, R33, 0xffff0000, RZ, 0xc0, !PT ;  /* 0xffff000021217812 */ /* 0x000fe200078ec0ff */
[----:B------:R-:W-:Y:S01]  /*1050*/  IMAD.U32 R10, R19, 0x10000, RZ ;  /* 0x00010000130a7824 */ /* 0x000fe200078e00ff */
[----:B------:R-:W-:Y:S01]  /*1060*/  LOP3.LUT R20, R37, 0xffff0000, RZ, 0xc0, !PT ;  /* 0xffff000025147812 */ /* 0x000fe200078ec0ff */
[----:B------:R-:W-:Y:S01]  /*1070*/  FFMA.FTZ R32, R17, R18, R32 ;  /* 0x0000001211207223 */ /* 0x000fe20000010020 */
[----:B------:R-:W-:Y:S01]  /*1080*/  SHF.L.U32 R16, R30, 0x10, RZ ;  /* 0x000000101e107819 */ /* 0x000fe200000006ff */
[----:B------:R-:W-:Y:S02]  /*1090*/  IMAD.U32 R13, R26, 0x10000, RZ ;  /* 0x000100001a0d7824 */ /* 0x000fe400078e00ff */
[----:B------:R-:W-:Y:S01]  /*10a0*/  FFMA.FTZ R22, R25, R28, R22 ;  /* 0x0000001c19167223 */ /* 0x000fe20000010016 */
[----:B------:R-:W-:Y:S01]  /*10b0*/  SHF.L.U32 R17, R34, 0x10, RZ ;  /* 0x0000001022117819 */ /* 0x000fe200000006ff */
[----:B------:R-:W-:Y:S01]  /*10c0*/  FFMA.FTZ R10, R10, R9, R15 ;  /* 0x000000090a0a7223 */ /* 0x000fe2000001000f */
[----:B------:R-:W-:-:S02]  /*10d0*/  IMAD.U32 R18, R38, 0x10000, RZ ;  /* 0x0001000026127824 */ /* 0x000fc400078e00ff */
[----:B------:R-:W-:Y:S01]  /*10e0*/  FFMA.FTZ R20, R33, R20, R32 ;  /* 0x0000001421147223 */ /* 0x000fe20000010020 */
[----:B------:R-:W-:Y:S01]  /*10f0*/  LOP3.LUT R26, R26, 0xffff0000, RZ, 0xc0, !PT ;  /* 0xffff00001a1a7812 */ /* 0x000fe200078ec0ff */
[----:B------:R-:W-:Y:S01]  /*1100*/  FFMA.FTZ R13, R13, R16, R22 ;  /* 0x000000100d0d7223 */ /* 0x000fe20000010016 */
[----:B------:R-:W-:Y:S01]  /*1110*/  LOP3.LUT R15, R30, 0xffff0000, RZ, 0xc0, !PT ;  /* 0xffff00001e0f7812 */ /* 0x000fe200078ec0ff */
[----:B------:R-:W-:Y:S01]  /*1120*/  FFMA.FTZ R17, R17, R18, R20 ;  /* 0x0000001211117223 */ /* 0x000fe20000010014 */
[----:B------:R-:W-:Y:S02]  /*1130*/  LOP3.LUT R34, R34, 0xffff0000, RZ, 0xc0, !PT ;  /* 0xffff000022227812 */ /* 0x000fe400078ec0ff */
[----:B------:R-:W-:Y:S01]  /*1140*/  LOP3.LUT R21, R38, 0xffff0000, RZ, 0xc0, !PT ;  /* 0xffff000026157812 */ /* 0x000fe200078ec0ff */
[----:B------:R-:W-:Y:S01]  /*1150*/  IMAD.U32 R14, R31, 0x10000, RZ ;  /* 0x000100001f0e7824 */ /* 0x000fe200078e00ff */
[----:B------:R-:W-:Y:S01]  /*1160*/  SHF.L.U32 R9, R27, 0x10, RZ ;  /* 0x000000101b097819 */ /* 0x000fe200000006ff */
[----:B------:R-:W-:Y:S01]  /*1170*/  FFMA.FTZ R26, R26, R15, R13 ;  /* 0x0000000f1a1a7223 */ /* 0x000fe2000001000d */
[----:B------:R-:W-:Y:S01]  /*1180*/  SHF.L.U32 R16, R39, 0x10, RZ ;  /* 0x0000001027107819 */ /* 0x000fe200000006ff */
[----:B------:R-:W-:-:S02]  /*1190*/  IMAD.U32 R13, R35, 0x10000, RZ ;  /* 0x00010000230d7824 */ /* 0x000fc400078e00ff */
[----:B------:R-:W-:Y:S01]  /*11a0*/  FFMA.FTZ R34, R34, R21, R17 ;  /* 0x0000001522227223 */ /* 0x000fe20000010011 */
[----:B------:R-:W-:Y:S01]  /*11b0*/  LOP3.LUT R19, R19, 0xffff0000, RZ, 0xc0, !PT ;  /* 0xffff000013137812 */ /* 0x000fe200078ec0ff */
[----:B------:R-:W-:Y:S01]  /*11c0*/  FFMA.FTZ R26, R9, R14, R26 ;  /* 0x0000000e091a7223 */ /* 0x000fe2000001001a */
[----:B------:R-:W-:Y:S01]  /*11d0*/  LOP3.LUT R27, R27, 0xffff0000, RZ, 0xc0, !PT ;  /* 0xffff00001b1b7812 */ /* 0x000fe200078ec0ff */
[----:B------:R-:W-:Y:S01]  /*11e0*/  FFMA.FTZ R16, R13, R16, R34 ;  /* 0x000000100d107223 */ /* 0x000fe20000010022 */
[----:B------:R-:W-:Y:S02]  /*11f0*/  LOP3.LUT R12, R31, 0xffff0000, RZ, 0xc0, !PT ;  /* 0xffff00001f0c7812 */ /* 0x000fe400078ec0ff */
[----:B------:R-:W-:Y:S02]  /*1200*/  LOP3.LUT R35, R35, 0xffff0000, RZ, 0xc0, !PT ;  /* 0xffff000023237812 */ /* 0x000fe400078ec0ff */
[----:B------:R-:W-:Y:S01]  /*1210*/  LOP3.LUT R14, R39, 0xffff0000, RZ, 0xc0, !PT ;  /* 0xffff0000270e7812 */ /* 0x000fe200078ec0ff */
[----:B------:R-:W-:Y:S01]  /*1220*/  FFMA.FTZ R10, R19, R8, R10 ;  /* 0x00000008130a7223 */ /* 0x000fe2000001000a */
[----:B------:R-:W-:Y:S01]  /*1230*/  FFMA.FTZ R12, R27, R12, R26 ;  /* 0x0000000c1b0c7223 */ /* 0x000fe2000001001a */
[----:B------:R-:W0:Y:S02]  /*1240*/  SHFL.BFLY PT, R8, R11, 0x4, 0x1f ;  /* 0x0c801f000b087f89 */ /* 0x000e2400000e0000 */
[----:B------:R-:W-:-:S02]  /*1250*/  FFMA.FTZ R35, R35, R14, R16 ;  /* 0x0000000e23237223 */ /* 0x000fc40000010010 */
[----:B------:R-:W1:Y:S04]  /*1260*/  SHFL.BFLY PT, R9, R10, 0x4, 0x1f ;  /* 0x0c801f000a097f89 */ /* 0x000e6800000e0000 */
[----:B------:R-:W2:Y:S04]  /*1270*/  SHFL.BFLY PT, R13, R12, 0x4, 0x1f ;  /* 0x0c801f000c0d7f89 */ /* 0x000ea800000e0000 */
[----:B------:R-:W3:Y:S01]  /*1280*/  SHFL.BFLY PT, R18, R35, 0x4, 0x1f ;  /* 0x0c801f0023127f89 */ /* 0x000ee200000e0000 */
[----:B0-----:R-:W-:Y:S01]  /*1290*/  FADD.FTZ R8, R11, R8 ;  /* 0x000000080b087221 */ /* 0x001fe20000010000 */
[----:B-1----:R-:W-:-:S04]  /*12a0*/  FADD.FTZ R14, R10, R9 ;  /* 0x000000090a0e7221 */ /* 0x002fc80000010000 */
[----:B------:R-:W0:Y:S01]  /*12b0*/  SHFL.BFLY PT, R9, R8, 0x2, 0x1f ;  /* 0x0c401f0008097f89 */ /* 0x000e2200000e0000 */
[----:B--2---:R-:W-:Y:S01]  /*12c0*/  FADD.FTZ R16, R12, R13 ;  /* 0x0000000d0c107221 */ /* 0x004fe20000010000 */
[----:B---3--:R-:W-:Y:S02]  /*12d0*/  FADD.FTZ R18, R35, R18 ;  /* 0x0000001223127221 */ /* 0x008fe40000010000 */
[----:B------:R-:W1:Y:S04]  /*12e0*/  SHFL.BFLY PT, R13, R14, 0x2, 0x1f ;  /* 0x0c401f000e0d7f89 */ /* 0x000e6800000e0000 */
[----:B------:R-:W2:Y:S04]  /*12f0*/  SHFL.BFLY PT, R17, R16, 0x2, 0x1f ;  /* 0x0c401f0010117f89 */ /* 0x000ea800000e0000 */
[----:B------:R-:W3:Y:S01]  /*1300*/  SHFL.BFLY PT, R11, R18, 0x2, 0x1f ;  /* 0x0c401f00120b7f89 */ /* 0x000ee200000e0000 */
[----:B------:R-:W-:-:S02]  /*1310*/  VIADD R20, R53, 0x7f ;  /* 0x0000007f35147836 */ /* 0x000fc40000000000 */
[----:B0-----:R-:W-:-:S03]  /*1320*/  FADD.FTZ R12, R8, R9 ;  /* 0x00000009080c7221 */ /* 0x001fc60000010000 */
[----:B------:R-:W-:-:S04]  /*1330*/  SHF.R.S32.HI R9, RZ, 0x1f, R20 ;  /* 0x0000001fff097819 */ /* 0x000fc80000011414 */
[-C--:B------:R-:W-:Y:S01]  /*1340*/  LEA.HI R9, R9, R20.reuse, RZ, 0x7 ;  /* 0x0000001409097211 */ /* 0x080fe200078f38ff */
[----:B-1----:R-:W-:Y:S02]  /*1350*/  FADD.FTZ R15, R14, R13 ;  /* 0x0000000d0e0f7221 */ /* 0x002fe40000010000 */
[----:B------:R-:W0:Y:S01]  /*1360*/  SHFL.BFLY PT, R13, R12, 0x1, 0x1f ;  /* 0x0c201f000c0d7f89 */ /* 0x000e2200000e0000 */
[----:B--2---:R-:W-:Y:S01]  /*1370*/  FADD.FTZ R17, R16, R17 ;  /* 0x0000001110117221 */ /* 0x004fe20000010000 */
[----:B------:R-:W-:Y:S01]  /*1380*/  LOP3.LUT R9, R9, 0xffffff80, RZ, 0xc0, !PT ;  /* 0xffffff8009097812 */ /* 0x000fe200078ec0ff */
[----:B---3--:R-:W-:Y:S01]  /*1390*/  FADD.FTZ R19, R18, R11 ;  /* 0x0000000b12137221 */ /* 0x008fe20000010000 */
[----:B------:R-:W1:Y:S02]  /*13a0*/  SHFL.BFLY PT, R14, R15, 0x1, 0x1f ;  /* 0x0c201f000f0e7f89 */ /* 0x000e6400000e0000 */
[----:B------:R-:W-:Y:S01]  /*13b0*/  IADD3 R21, PT, PT, R5, R20, -R9 ;  /* 0x0000001405157210 */ /* 0x000fe20007ffe809 */
[----:B------:R-:W2:Y:S01]  /*13c0*/  LDC.64 R10, c[0x0][0x440] ;  /* 0x00011000ff0a7b82 */ /* 0x000ea20000000a00 */
[----:B------:R-:W3:Y:S04]  /*13d0*/  SHFL.BFLY PT, R16, R17, 0x1, 0x1f ;  /* 0x0c201f0011107f89 */ /* 0x000ee800000e0000 */
[----:B------:R-:W4:Y:S03]  /*13e0*/  SHFL.BFLY PT, R18, R19, 0x1, 0x1f ;  /* 0x0c201f0013127f89 */ /* 0x000f2600000e0000 */
[----:B------:R-:W2:Y:S01]  /*13f0*/  LDC.64 R8, c[0x0][0x448] ;  /* 0x00011200ff087b82 */ /* 0x000ea20000000a00 */
[----:B------:R-:W-:Y:S01]  /*1400*/  IMAD.IADD R21, R20, 0x1, -R21 ;  /* 0x0000000114157824 */ /* 0x000fe200078e0a15 */
[----:B------:R-:W-:Y:S01]  /*1410*/  SHF.L.U32 R20, R0, 0xd, RZ ;  /* 0x0000000d00147819 */ /* 0x000fe200000006ff */
[----:B------:R-:W-:-:S05]  /*1420*/  IMAD.SHL.U32 R23, R4, 0x4, RZ ;  /* 0x0000000404177824 */ /* 0x000fca00078e00ff */
[----:B------:R-:W-:Y:S02]  /*1430*/  LOP3.LUT R23, R23, R20, RZ, 0xfc, !PT ;  /* 0x0000001417177212 */ /* 0x000fe400078efcff */
[----:B------:R-:W-:Y:S02]  /*1440*/  SHF.L.U32 R20, R3, 0x6, RZ ;  /* 0x0000000603147819 */ /* 0x000fe400000006ff */
[----:B------:R-:W-:Y:S01]  /*1450*/  ISETP.GE.AND P0, PT, R4, R21, PT ;  /* 0x000000150400720c */ /* 0x000fe20003f06270 */
[----:B0-----:R-:W-:Y:S01]  /*1460*/  FADD.FTZ R21, R12, R13 ;  /* 0x0000000d0c157221 */ /* 0x001fe20000010000 */
[----:B------:R-:W-:Y:S01]  /*1470*/  IADD3 R12, P2, PT, R20, R23, RZ ;  /* 0x00000017140c7210 */ /* 0x000fe20007f5e0ff */
[----:B-1----:R-:W-:Y:S01]  /*1480*/  FADD.FTZ R22, R15, R14 ;  /* 0x0000000e0f167221 */ /* 0x002fe20000010000 */
[----:B------:R-:W-:Y:S02]  /*1490*/  ISETP.GT.U32.OR P0, PT, R4, 0x7f, P0 ;  /* 0x0000007f0400780c */ /* 0x000fe40000704470 */
[----:B------:R-:W-:Y:S01]  /*14a0*/  LEA.HI.X.SX32 R13, R20, RZ, 0x1, P2 ;  /* 0x000000ff140d7211 */ /* 0x000fe200010f0eff */
[----:B---3--:R-:W-:Y:S01]  /*14b0*/  FADD.FTZ R23, R17, R16 ;  /* 0x0000001011177221 */ /* 0x008fe20000010000 */
[----:B------:R-:W-:Y:S01]  /*14c0*/  SHF.R.S32.HI R20, RZ, 0x1f, R3 ;  /* 0x0000001fff147819 */ /* 0x000fe20000011403 */
[----:B----4-:R-:W-:Y:S01]  /*14d0*/  FADD.FTZ R18, R19, R18 ;  /* 0x0000001213127221 */ /* 0x010fe20000010000 */
[----:B------:R-:W-:Y:S07]  /*14e0*/  @P1 BRA `(.L_x_64) ;  /* 0x0000000000641947 */ /* 0x000fee0003800000 */
[----:B------:R-:W0:Y:S01]  /*14f0*/  LDC.64 R16, c[0x0][0x3e8] ;  /* 0x0000fa00ff107b82 */ /* 0x000e220000000a00 */
[----:B------:R-:W1:Y:S01]  /*1500*/  LDCU.64 UR8, c[0x0][0x3f0] ;  /* 0x00007e00ff0877ac */ /* 0x000e620008000a00 */
[----:B------:R-:W-:Y:S02]  /*1510*/  IADD3 R14, P1, PT, R5, R3, RZ ;  /* 0x00000003050e7210 */ /* 0x000fe40007f3e0ff */
[-C--:B------:R-:W-:Y:S01]  /*1520*/  ISETP.GE.AND P4, PT, R6, R7.reuse, PT ;  /* 0x000000070600720c */ /* 0x080fe20003f86270 */
[----:B------:R-:W3:Y:S01]  /*1530*/  LDCU.64 UR10, c[0x0][0x3d0] ;  /* 0x00007a00ff0a77ac */ /* 0x000ee20008000a00 */
[-C--:B------:R-:W-:Y:S01]  /*1540*/  ISETP.GE.AND P3, PT, R40, R7.reuse, PT ;  /* 0x000000072800720c */ /* 0x080fe20003f66270 */
[----:B------:R-:W-:Y:S01]  /*1550*/  IMAD.X R15, RZ, RZ, R20, P1 ;  /* 0x000000ffff0f7224 */ /* 0x000fe200008e0614 */
[----:B------:R-:W-:Y:S01]  /*1560*/  ISETP.GE.AND P1, PT, R52, R7, PT ;  /* 0x000000073400720c */ /* 0x000fe20003f26270 */
[----:B0-----:R-:W-:-:S04]  /*1570*/  IMAD.WIDE.U32 R14, R16, UR6, R14 ;  /* 0x00000006100e7c25 */ /* 0x001fc8000f8e000e */
[----:B------:R-:W-:Y:S01]  /*1580*/  IMAD R15, R17, UR6, R15 ;  /* 0x00000006110f7c24 */ /* 0x000fe2000f8e020f */
[----:B------:R-:W-:Y:S01]  /*1590*/  FSEL R17, R22, RZ, !P3 ;  /* 0x000000ff16117208 */ /* 0x000fe20005800000 */
[----:B-1----:R-:W-:-:S04]  /*15a0*/  IMAD.WIDE.U32 R14, R41, UR8, R14 ;  /* 0x00000008290e7c25 */ /* 0x002fc8000f8e000e */
[----:B------:R-:W-:Y:S01]  /*15b0*/  IMAD R16, R41, UR9, R15 ;  /* 0x0000000929107c24 */ /* 0x000fe2000f8e020f */
[----:B------:R-:W-:-:S04]  /*15c0*/  IADD3 R15, P2, PT, R6, R14, RZ ;  /* 0x0000000e060f7210 */ /* 0x000fc80007f5e0ff */
[----:B------:R-:W-:Y:S02]  /*15d0*/  IADD3.X R16, PT, PT, RZ, R16, RZ, P2, !PT ;  /* 0x00000010ff107210 */ /* 0x000fe400017fe4ff */
[----:B---3--:R-:W-:Y:S02]  /*15e0*/  LEA R14, P5, R15, UR10, 0x2 ;  /* 0x0000000a0f0e7c11 */ /* 0x008fe4000f8a10ff */
[----:B------:R-:W-:Y:S02]  /*15f0*/  ISETP.GE.AND P2, PT, R45, R7, PT ;  /* 0x000000072d00720c */ /* 0x000fe40003f46270 */
[----:B------:R-:W-:Y:S02]  /*1600*/  FSEL R7, R21, RZ, !P4 ;  /* 0x000000ff15077208 */ /* 0x000fe40006000000 */
[----:B------:R-:W-:Y:S02]  /*1610*/  LEA.HI.X R15, R15, UR11, R16, 0x2, P5 ;  /* 0x0000000b0f0f7c11 */ /* 0x000fe4000a8f1410 */
[----:B------:R-:W-:-:S02]  /*1620*/  FSEL R19, R23, RZ, !P2 ;  /* 0x000000ff17137208 */ /* 0x000fc40005000000 */
[----:B------:R-:W-:Y:S01]  /*1630*/  FSEL R21, R18, RZ, !P1 ;  /* 0x000000ff12157208 */ /* 0x000fe20004800000 */
[----:B------:R0:W-:Y:S04]  /*1640*/  STG.E desc[UR4][R14.64], R7 ;  /* 0x000000070e007986 */ /* 0x0001e8000c101904 */
[----:B------:R0:W-:Y:S04]  /*1650*/  STG.E desc[UR4][R14.64+0x80], R17 ;  /* 0x000080110e007986 */ /* 0x0001e8000c101904 */
[----:B------:R0:W-:Y:S04]  /*1660*/  STG.E desc[UR4][R14.64+0x100], R19 ;  /* 0x000100130e007986 */ /* 0x0001e8000c101904 */
[----:B------:R0:W-:Y:S02]  /*1670*/  STG.E desc[UR4][R14.64+0x180], R21 ;  /* 0x000180150e007986 */ /* 0x0001e4000c101904 */
.L_x_64:
[----:B------:R-:W-:Y:S05]  /*1680*/  BSYNC.RECONVERGENT B0 ;  /* 0x0000000000007941 */ /* 0x000fea0003800200 */
.L_x_63:
[----:B------:R-:W-:Y:S04]  /*1690*/  BSSY.RECONVERGENT B0, `(.L_x_65) ;  /* 0x0000012000007945 */ /* 0x000fe80003800200 */
[----:B------:R-:W-:Y:S05]  /*16a0*/  @P0 BRA `(.L_x_66) ;  /* 0x0000000000400947 */ /* 0x000fea0003800000 */
[----:B0-----:R-:W0:Y:S01]  /*16b0*/  LDC.64 R14, c[0x0][0x418] ;  /* 0x00010600ff0e7b82 */ /* 0x001e220000000a00 */
[----:B------:R-:W-:Y:S01]  /*16c0*/  IMAD.IADD R6, R5, 0x1, R4 ;  /* 0x0000000105067824 */ /* 0x000fe200078e0204 */
[----:B------:R-:W1:Y:S04]  /*16d0*/  LDCU.64 UR8, c[0x0][0x420] ;  /* 0x00008400ff0877ac */ /* 0x000e680008000a00 */
[----:B------:R-:W-:Y:S01]  /*16e0*/  IADD3 R6, P0, PT, R6, R3, RZ ;  /* 0x0000000306067210 */ /* 0x000fe20007f1e0ff */
[----:B-----5:R-:W-:Y:S01]  /*16f0*/  FMUL.FTZ R3, R49, 1.4426950216293334961 ;  /* 0x3fb8aa3b31037820 */ /* 0x020fe20000410000 */
[----:B------:R-:W3:Y:S02]  /*1700*/  LDC.64 R16, c[0x0][0x410] ;  /* 0x00010400ff107b82 */ /* 0x000ee40000000a00 */
[----:B------:R-:W-:-:S02]  /*1710*/  IADD3.X R7, PT, PT, RZ, R20, RZ, P0, !PT ;  /* 0x00000014ff077210 */ /* 0x000fc400007fe4ff */
[----:B------:R-:W-:-:S04]  /*1720*/  FSETP.NEU.FTZ.AND P0, PT, R49, -INF , PT ;  /* 0xff8000003100780b */ /* 0x000fc80003f1d000 */
[----:B------:R-:W-:Y:S01]  /*1730*/  FSEL R3, R3, RZ, P0 ;  /* 0x000000ff03037208 */ /* 0x000fe20000000000 */
[----:B0-----:R-:W-:-:S04]  /*1740*/  IMAD.WIDE.U32 R6, R14, UR6, R6 ;  /* 0x000000060e067c25 */ /* 0x001fc8000f8e0006 */
[----:B------:R-:W-:Y:S02]  /*1750*/  IMAD R7, R15, UR6, R7 ;  /* 0x000000060f077c24 */ /* 0x000fe4000f8e0207 */
[----:B-1----:R-:W-:-:S04]  /*1760*/  IMAD.WIDE.U32 R6, R41, UR8, R6 ;  /* 0x0000000829067c25 */ /* 0x002fc8000f8e0006 */
[----:B------:R-:W-:Y:S01]  /*1770*/  IMAD R5, R41, UR9, R7 ;  /* 0x0000000929057c24 */ /* 0x000fe2000f8e0207 */
[----:B---3--:R-:W-:-:S04]  /*1780*/  LEA R14, P1, R6, R16, 0x2 ;  /* 0x00000010060e7211 */ /* 0x008fc800078210ff */
[----:B------:R-:W-:-:S05]  /*1790*/  LEA.HI.X R15, R6, R17, R5, 0x2, P1 ;  /* 0x00000011060f7211 */ /* 0x000fca00008f1405 */
[----:B------:R1:W-:Y:S04]  /*17a0*/  STG.E desc[UR4][R14.64], R3 ;  /* 0x000000030e007986 */ /* 0x0003e8000c101904 */
.L_x_66:
[----:B------:R-:W-:Y:S05]  /*17b0*/  BSYNC.RECONVERGENT B0 ;  /* 0x0000000000007941 */ /* 0x000fea0003800200 */
.L_x_65:
[----:B------:R-:W3:Y:S01]  /*17c0*/  LDCU.64 UR10, c[0x0][0x458] ;  /* 0x00008b00ff0a77ac */ /* 0x000ee20008000a00 */
[----:B--2---:R-:W-:Y:S01]  /*17d0*/  IMAD.WIDE.U32 R12, R10, UR6, R12 ;  /* 0x000000060a0c7c25 */ /* 0x004fe2000f8e000c */
[----:B------:R-:W2:Y:S03]  /*17e0*/  LDCU.64 UR8, c[0x0][0x428] ;  /* 0x00008500ff0877ac */ /* 0x000ea60008000a00 */
[----:B------:R-:W-:Y:S02]  /*17f0*/  IMAD R13, R11, UR6, R13 ;  /* 0x000000060b0d7c24 */ /* 0x000fe4000f8e020d */
[----:B0-----:R-:W-:-:S04]  /*1800*/  IMAD.WIDE.U32 R6, R41, R8, R12 ;  /* 0x0000000829067225 */ /* 0x001fc800078e000c */
[----:B------:R-:W-:Y:S01]  /*1810*/  IMAD R9, R41, R9, R7 ;  /* 0x0000000929097224 */ /* 0x000fe200078e0207 */
[----:B---3--:R-:W-:-:S04]  /*1820*/  ISETP.NE.U32.AND P0, PT, RZ, UR10, PT ;  /* 0x0000000aff007c0c */ /* 0x008fc8000bf05070 */
[----:B------:R-:W-:Y:S02]  /*1830*/  ISETP.NE.AND.EX P0, PT, RZ, UR11, PT, P0 ;  /* 0x0000000bff007c0c */ /* 0x000fe4000bf05300 */
[----:B--2---:R-:W-:Y:S02]  /*1840*/  LEA R8, P1, R6, UR8, 0x2 ;  /* 0x0000000806087c11 */ /* 0x004fe4000f8210ff */
[----:B------:R-:W-:Y:S02]  /*1850*/  ISETP.NE.OR P0, PT, R4, RZ, !P0 ;  /* 0x000000ff0400720c */ /* 0x000fe40004705670 */
        /* <DEDUP_REMOVED lines=10> */
[----:B-1----:R-:W1:Y:S01]  /*1900*/  LDC R3, c[0x0][0x390] ;  /* 0x0000e400ff037b82 */ /* 0x002e620000000800 */
[----:B------:R-:W2:Y:S07]  /*1910*/  LDCU UR7, c[0x0][0x450] ;  /* 0x00008a00ff0777ac */ /* 0x000eae0008000800 */
[----:B------:R-:W3:Y:S01]  /*1920*/  LDC.64 R4, c[0x0][0x458] ;  /* 0x00011600ff047b82 */ /* 0x000ee20000000a00 */
[----:B--2---:R-:W-:-:S04]  /*1930*/  IMAD R0, R0, UR7, R2 ;  /* 0x0000000700007c24 */ /* 0x004fc8000f8e0202 */
[----:B-1----:R-:W-:-:S04]  /*1940*/  IMAD R3, R0, R3, UR6 ;  /* 0x0000000600037e24 */ /* 0x002fc8000f8e0203 */
[----:B---3--:R-:W-:-:S05]  /*1950*/  IMAD.WIDE R2, R3, 0x4, R4 ;  /* 0x0000000403027825 */ /* 0x008fca00078e0204 */
[----:B------:R-:W-:Y:S01]  /*1960*/  STG.E desc[UR4][R2.64], RZ ;  /* 0x000000ff02007986 */ /* 0x000fe2000c101904 */
[----:B------:R-:W-:Y:S05]  /*1970*/  EXIT ;  /* 0x000000000000794d */ /* 0x000fea0003800000 */
.L_x_67:
        /* <DEDUP_REMOVED lines=16> */
.L_x_95:


//--------------------- .nv.shared._ZN7cutlass13device_kernelIN5flash11enable_sm90INS1_16FlashAttnBwdSm90INS1_25CollectiveMainloopBwdSm90ILi2ELi2ELi2EN4cute5tupleIJNS5_1CILi1EEES8_S8_EEENS6_IJNS7_ILi128EEESA_NS7_ILi64EEEEEENS_10bfloat16_tEfNS_4arch4Sm90ELb0ELb0ELb0ELb0ELb0ELb1ELb0ELb0ELi2ELi1ELi2ELi2ELb0EEENS1_21CollectiveEpilogueBwdISC_SD_SF_Li256ELb0ELb0ELi1EEENS1_19SingleTileSchedulerILb0ELb0ELb0ELi128EEEEEEEEEvNT_6ParamsE --------------------------
	.section	.nv.shared._ZN7cutlass13device_kernelIN5flash11enable_sm90INS1_16FlashAttnBwdSm90INS1_25CollectiveMainloopBwdSm90ILi2ELi2ELi2EN4cute5tupleIJNS5_1CILi1EEES8_S8_EEENS6_IJNS7_ILi128EEESA_NS7_ILi64EEEEEENS_10bfloat16_tEfNS_4arch4Sm90ELb0ELb0ELb0ELb0ELb0ELb1ELb0ELb0ELi2ELi1ELi2ELi2ELb0EEENS1_21CollectiveEpilogueBwdISC_SD_SF_Li256ELb0ELb0ELi1EEENS1_19SingleTileSchedulerILb0ELb0ELb0ELi128EEEEEEEEEvNT_6ParamsE,"aw",@nobits
	.sectionflags	@""
	.align	16
	.zero		1024


//--------------------- .nv.shared.reserved.0     --------------------------
	.section	.nv.shared.reserved.0,"aw",@nobits
	.weak		__nv_reservedSMEM_offset_0_alias
	.size		__nv_reservedSMEM_offset_0_alias, 0, 64
	.other		__nv_reservedSMEM_offset_0_alias,@"STO_CUDA_RESERVED_SHARED STV_DEFAULT"
__nv_reservedSMEM_offset_0_alias:
	.zero		0
	.zero		64


//--------------------- .nv.global                --------------------------
	.section	.nv.global,"aw",@nobits
.nv.global:
	.type		_ZN65_INTERNAL_d6de7d86_29_flash_bwd_hdim64_bf16_sm90_cu_744032ad_29034cute1_E,@object
	.size		_ZN65_INTERNAL_d6de7d86_29_flash_bwd_hdim64_bf16_sm90_cu_744032ad_29034cute1_E,(_ZN65_INTERNAL_d6de7d86_29_flash_bwd_hdim64_bf16_sm90_cu_744032ad_29034cuda3std3__45__cpo6cbeginE - _ZN65_INTERNAL_d6de7d86_29_flash_bwd_hdim64_bf16_sm90_cu_744032ad_29034cute1_E)
_ZN65_INTERNAL_d6de7d86_29_flash_bwd_hdim64_bf16_sm90_cu_744032ad_29034cute1_E:
	.zero		1
	.type		_ZN65_INTERNAL_d6de7d86_29_flash_bwd_hdim64_bf16_sm90_cu_744032ad_29034cuda3std3__45__cpo6cbeginE,@object
	.size		_ZN65_INTERNAL_d6de7d86_29_flash_bwd_hdim64_bf16_sm90_cu_744032ad_29034cuda3std3__45__cpo6cbeginE,(_ZN65_INTERNAL_d6de7d86_29_flash_bwd_hdim64_bf16_sm90_cu_744032ad_29034cuda3std3__48in_placeE - _ZN65_INTERNAL_d6de7d86_29_flash_bwd_hdim64_bf16_sm90_cu_744032ad_29034cuda3std3__45__cpo6cbeginE)
_ZN65_INTERNAL_d6de7d86_29_flash_bwd_hdim64_bf16_sm90_cu_744032ad_29034cuda3std3__45__cpo6cbeginE:
	.zero		1
	.type		_ZN65_INTERNAL_d6de7d86_29_flash_bwd_hdim64_bf16_sm90_cu_744032ad_29034cuda3std3__48in_placeE,@object
	.size		_ZN65_INTERNAL_d6de7d86_29_flash_bwd_hdim64_bf16_sm90_cu_744032ad_29034cuda3std3__48in_placeE,(_ZN65_INTERNAL_d6de7d86_29_flash_bwd_hdim64_bf16_sm90_cu_744032ad_29034cuda3std6ranges3__45__cpo9iter_moveE - _ZN65_INTERNAL_d6de7d86_29_flash_bwd_hdim64_bf16_sm90_cu_744032ad_29034cuda3std3__48in_placeE)
_ZN65_INTERNAL_d6de7d86_29_flash_bwd_hdim64_bf16_sm90_cu_744032ad_29034cuda3std3__48in_placeE:
	.zero		1
	.type		_ZN65_INTERNAL_d6de7d86_29_flash_bwd_hdim64_bf16_sm90_cu_744032ad_29034cuda3std6ranges3__45__cpo9iter_moveE,@object
	.size		_ZN65_INTERNAL_d6de7d86_29_flash_bwd_hdim64_bf16_sm90_cu_744032ad_29034cuda3std6ranges3__45__cpo9iter_moveE,(_ZN65_INTERNAL_d6de7d86_29_flash_bwd_hdim64_bf16_sm90_cu_744032ad_29034cuda3std3__45__cpo5beginE - _ZN65_INTERNAL_d6de7d86_29_flash_bwd_hdim64_bf16_sm90_cu_744032ad_29034cuda3std6ranges3__45__cpo9iter_moveE)
_ZN65_INTERNAL_d6de7d86_29_flash_bwd_hdim64_bf16_sm90_cu_744032ad_29034cuda3std6ranges3__45__cpo9iter_moveE:
	.zero		1
	.type		_ZN65_INTERNAL_d6de7d86_29_flash_bwd_hdim64_bf16_sm90_cu_744032ad_29034cuda3std3__45__cpo5beginE,@object
	.size		_ZN65_INTERNAL_d6de7d86_29_flash_bwd_hdim64_bf16_sm90_cu_744032ad_29034cuda3std3__45__cpo5beginE,(_ZN65_INTERNAL_d6de7d86_29_flash_bwd_hdim64_bf16_sm90_cu_744032ad_29034cuda3std3__467_GLOBAL__N__d6de7d86_29_flash_bwd_hdim64_bf16_sm90_cu_744032ad_29036ignoreE - _ZN65_INTERNAL_d6de7d86_29_flash_bwd_hdim64_bf16_sm90_cu_744032ad_29034cuda3std3__45__cpo5beginE)
_ZN65_INTERNAL_d6de7d86_29_flash_bwd_hdim64_bf16_sm90_cu_744032ad_29034cuda3std3__45__cpo5beginE:
	.zero		1
	.type		_ZN65_INTERNAL_d6de7d86_29_flash_bwd_hdim64_bf16_sm90_cu_744032ad_29034cuda3std3__467_GLOBAL__N__d6de7d86_29_flash_bwd_hdim64_bf16_sm90_cu_744032ad_29036ignoreE,@object
	.size		_ZN65_INTERNAL_d6de7d86_29_flash_bwd_hdim64_bf16_sm90_cu_744032ad_29034cuda3std3__467_GLOBAL__N__d6de7d86_29_flash_bwd_hdim64_bf16_sm90_cu_744032ad_29036ignoreE,(_ZN65_INTERNAL_d6de7d86_29_flash_bwd_hdim64_bf16_sm90_cu_744032ad_29034cute7productE - _ZN65_INTERNAL_d6de7d86_29_flash_bwd_hdim64_bf16_sm90_cu_744032ad_29034cuda3std3__467_GLOBAL__N__d6de7d86_29_flash_bwd_hdim64_bf16_sm90_cu_744032ad_29036ignoreE)
_ZN65_INTERNAL_d6de7d86_29_flash_bwd_hdim64_bf16_sm90_cu_744032ad_29034cuda3std3__467_GLOBAL__N__d6de7d86_29_flash_bwd_hdim64_bf16_sm90_cu_744032ad_29036ignoreE:
	.zero		1
	.type		_ZN65_INTERNAL_d6de7d86_29_flash_bwd_hdim64_bf16_sm90_cu_744032ad_29034cute7productE,@object
	.size		_ZN65_INTERNAL_d6de7d86_29_flash_bwd_hdim64_bf16_sm90_cu_744032ad_29034cute7productE,(_ZN65_INTERNAL_d6de7d86_29_flash_bwd_hdim64_bf16_sm90_cu_744032ad_29034cuda3std3__45__cpo3endE - _ZN65_INTERNAL_d6de7d86_29_flash_bwd_hdim64_bf16_sm90_cu_744032ad_29034cute7productE)
_ZN65_INTERNAL_d6de7d86_29_flash_bwd_hdim64_bf16_sm90_cu_744032ad_29034cute7productE:
	.zero		1
	.type		_ZN65_INTERNAL_d6de7d86_29_flash_bwd_hdim64_bf16_sm90_cu_744032ad_29034cuda3std3__45__cpo3endE,@object
	.size		_ZN65_INTERNAL_d6de7d86_29_flash_bwd_hdim64_bf16_sm90_cu_744032ad_29034cuda3std3__45__cpo3endE,(_ZN65_INTERNAL_d6de7d86_29_flash_bwd_hdim64_bf16_sm90_cu_744032ad_29034cuda3std3__419piecewise_constructE - _ZN65_INTERNAL_d6de7d86_29_flash_bwd_hdim64_bf16_sm90_cu_744032ad_29034cuda3std3__45__cpo3endE)
_ZN65_INTERNAL_d6de7d86_29_flash_bwd_hdim64_bf16_sm90_cu_744032ad_29034cuda3std3__45__cpo3endE:
	.zero		1
	.type		_ZN65_INTERNAL_d6de7d86_29_flash_bwd_hdim64_bf16_sm90_cu_744032ad_29034cuda3std3__419piecewise_constructE,@object
	.size		_ZN65_INTERNAL_d6de7d86_29_flash_bwd_hdim64_bf16_sm90_cu_744032ad_29034cuda3std3__419piecewise_constructE,(_ZN65_INTERNAL_d6de7d86_29_flash_bwd_hdim64_bf16_sm90_cu_744032ad_29034cuda3std3__45__cpo4cendE - _ZN65_INTERNAL_d6de7d86_29_flash_bwd_hdim64_bf16_sm90_cu_744032ad_29034cuda3std3__419piecewise_constructE)
_ZN65_INTERNAL_d6de7d86_29_flash_bwd_hdim64_bf16_sm90_cu_744032ad_29034cuda3std3__419piecewise_constructE:
	.zero		1
	.type		_ZN65_INTERNAL_d6de7d86_29_flash_bwd_hdim64_bf16_sm90_cu_744032ad_29034cuda3std3__45__cpo4cendE,@object
	.size		_ZN65_INTERNAL_d6de7d86_29_flash_bwd_hdim64_bf16_sm90_cu_744032ad_29034cuda3std3__45__cpo4cendE,(_ZN65_INTERNAL_d6de7d86_29_flash_bwd_hdim64_bf16_sm90_cu_744032ad_29034cuda3std6ranges3__45__cpo4swapE - _ZN65_INTERNAL_d6de7d86_29_flash_bwd_hdim64_bf16_sm90_cu_744032ad_29034cuda3std3__45__cpo4cendE)
_ZN65_INTERNAL_d6de7d86_29_flash_bwd_hdim64_bf16_sm90_cu_744032ad_29034cuda3std3__45__cpo4cendE:
	.zero		1
	.type		_ZN65_INTERNAL_d6de7d86_29_flash_bwd_hdim64_bf16_sm90_cu_744032ad_29034cuda3std6ranges3__45__cpo4swapE,@object
	.size		_ZN65_INTERNAL_d6de7d86_29_flash_bwd_hdim64_bf16_sm90_cu_744032ad_29034cuda3std6ranges3__45__cpo4swapE,(.L_7 - _ZN65_INTERNAL_d6de7d86_29_flash_bwd_hdim64_bf16_sm90_cu_744032ad_29034cuda3std6ranges3__45__cpo4swapE)
_ZN65_INTERNAL_d6de7d86_29_flash_bwd_hdim64_bf16_sm90_cu_744032ad_29034cuda3std6ranges3__45__cpo4swapE:
	.zero		1
.L_7:


//--------------------- .nv.shared._ZN7cutlass13device_kernelIN5flash11enable_sm90INS1_16FlashAttnBwdSm90INS1_25CollectiveMainloopBwdSm90ILi2ELi2ELi2EN4cute5tupleIJNS5_1CILi1EEES8_S8_EEENS6_IJNS7_ILi128EEESA_NS7_ILi64EEEEEENS_10bfloat16_tEfNS_4arch4Sm90ELb0ELb0ELb0ELb0ELb1ELb1ELb0ELb0ELi2ELi1ELi2ELi2ELb0EEENS1_21CollectiveEpilogueBwdISC_SD_SF_Li256ELb0ELb0ELi1EEENS1_19SingleTileSchedulerILb0ELb0ELb0ELi128EEEEEEEEEvNT_6ParamsE --------------------------
	.section	.nv.shared._ZN7cutlass13device_kernelIN5flash11enable_sm90INS1_16FlashAttnBwdSm90INS1_25CollectiveMainloopBwdSm90ILi2ELi2ELi2EN4cute5tupleIJNS5_1CILi1EEES8_S8_EEENS6_IJNS7_ILi128EEESA_NS7_ILi64EEEEEENS_10bfloat16_tEfNS_4arch4Sm90ELb0ELb0ELb0ELb0ELb1ELb1ELb0ELb0ELi2ELi1ELi2ELi2ELb0EEENS1_21CollectiveEpilogueBwdISC_SD_SF_Li256ELb0ELb0ELi1EEENS1_19SingleTileSchedulerILb0ELb0ELb0ELi128EEEEEEEEEvNT_6ParamsE,"aw",@nobits
	.sectionflags	@""
	.align	16
	.zero		1024


//--------------------- .nv.shared._ZN7cutlass13device_kernelIN5flash11enable_sm90INS1_16FlashAttnBwdSm90INS1_25CollectiveMainloopBwdSm90ILi2ELi2ELi2EN4cute5tupleIJNS5_1CILi1EEES8_S8_EEENS6_IJNS7_ILi128EEESA_NS7_ILi64EEEEEENS_10bfloat16_tEfNS_4arch4Sm90ELb0ELb0ELb0ELb0ELb0ELb1ELb0ELb0ELi2ELi1ELi2ELi2ELb0EEENS1_24CollectiveEpilogueBwdGQAISC_fSF_Li256ELb0ELb0EEENS1_19SingleTileSchedulerILb0ELb0ELb0ELi128EEEEEEEEEvNT_6ParamsE --------------------------
	.section	.nv.shared._ZN7cutlass13device_kernelIN5flash11enable_sm90INS1_16FlashAttnBwdSm90INS1_25CollectiveMainloopBwdSm90ILi2ELi2ELi2EN4cute5tupleIJNS5_1CILi1EEES8_S8_EEENS6_IJNS7_ILi128EEESA_NS7_ILi64EEEEEENS_10bfloat16_tEfNS_4arch4Sm90ELb0ELb0ELb0ELb0ELb0ELb1ELb0ELb0ELi2ELi1ELi2ELi2ELb0EEENS1_24CollectiveEpilogueBwdGQAISC_fSF_Li256ELb0ELb0EEENS1_19SingleTileSchedulerILb0ELb0ELb0ELi128EEEEEEEEEvNT_6ParamsE,"aw",@nobits
	.sectionflags	@""
	.align	16
	.zero		1024


//--------------------- .nv.shared._ZN7cutlass13device_kernelIN5flash11enable_sm90INS1_16FlashAttnBwdSm90INS1_25CollectiveMainloopBwdSm90ILi2ELi2ELi2EN4cute5tupleIJNS5_1CILi1EEES8_S8_EEENS6_IJNS7_ILi128EEESA_NS7_ILi64EEEEEENS_10bfloat16_tEfNS_4arch4Sm90ELb0ELb0ELb0ELb0ELb1ELb1ELb0ELb0ELi2ELi1ELi2ELi2ELb0EEENS1_24CollectiveEpilogueBwdGQAISC_fSF_Li256ELb0ELb1EEENS1_19SingleTileSchedulerILb0ELb0ELb0ELi128EEEEEEEEEvNT_6ParamsE --------------------------
	.section	.nv.shared._ZN7cutlass13device_kernelIN5flash11enable_sm90INS1_16FlashAttnBwdSm90INS1_25CollectiveMainloopBwdSm90ILi2ELi2ELi2EN4cute5tupleIJNS5_1CILi1EEES8_S8_EEENS6_IJNS7_ILi128EEESA_NS7_ILi64EEEEEENS_10bfloat16_tEfNS_4arch4Sm90ELb0ELb0ELb0ELb0ELb1ELb1ELb0ELb0ELi2ELi1ELi2ELi2ELb0EEENS1_24CollectiveEpilogueBwdGQAISC_fSF_Li256ELb0ELb1EEENS1_19SingleTileSchedulerILb0ELb0ELb0ELi128EEEEEEEEEvNT_6ParamsE,"aw",@nobits
	.sectionflags	@""
	.align	16
	.zero		1024


//--------------------- .nv.shared._ZN7cutlass13device_kernelIN5flash11enable_sm90INS1_16FlashAttnBwdSm90INS1_25CollectiveMainloopBwdSm90ILi2ELi2ELi2EN4cute5tupleIJNS5_1CILi1EEES8_S8_EEENS6_IJNS7_ILi128EEESA_NS7_ILi64EEEEEENS_10bfloat16_tEfNS_4arch4Sm90ELb0ELb0ELb0ELb1ELb0ELb1ELb0ELb0ELi2ELi1ELi2ELi2ELb0EEENS1_21CollectiveEpilogueBwdISC_SD_SF_Li256ELb1ELb0ELi1EEENS1_19SingleTileSchedulerILb1ELb0ELb0ELi128EEEEEEEEEvNT_6ParamsE --------------------------
	.section	.nv.shared._ZN7cutlass13device_kernelIN5flash11enable_sm90INS1_16FlashAttnBwdSm90INS1_25CollectiveMainloopBwdSm90ILi2ELi2ELi2EN4cute5tupleIJNS5_1CILi1EEES8_S8_EEENS6_IJNS7_ILi128EEESA_NS7_ILi64EEEEEENS_10bfloat16_tEfNS_4arch4Sm90ELb0ELb0ELb0ELb1ELb0ELb1ELb0ELb0ELi2ELi1ELi2ELi2ELb0EEENS1_21CollectiveEpilogueBwdISC_SD_SF_Li256ELb1ELb0ELi1EEENS1_19SingleTileSchedulerILb1ELb0ELb0ELi128EEEEEEEEEvNT_6ParamsE,"aw",@nobits
	.sectionflags	@""
	.align	16
	.zero		1024


//--------------------- .nv.shared._ZN7cutlass13device_kernelIN5flash11enable_sm90INS1_16FlashAttnBwdSm90INS1_25CollectiveMainloopBwdSm90ILi2ELi2ELi2EN4cute5tupleIJNS5_1CILi1EEES8_S8_EEENS6_IJNS7_ILi128EEESA_NS7_ILi64EEEEEENS_10bfloat16_tEfNS_4arch4Sm90ELb0ELb0ELb0ELb1ELb1ELb1ELb0ELb0ELi2ELi1ELi2ELi2ELb0EEENS1_21CollectiveEpilogueBwdISC_SD_SF_Li256ELb1ELb0ELi1EEENS1_19SingleTileSchedulerILb1ELb0ELb0ELi128EEEEEEEEEvNT_6ParamsE --------------------------
	.section	.nv.shared._ZN7cutlass13device_kernelIN5flash11enable_sm90INS1_16FlashAttnBwdSm90INS1_25CollectiveMainloopBwdSm90ILi2ELi2ELi2EN4cute5tupleIJNS5_1CILi1EEES8_S8_EEENS6_IJNS7_ILi128EEESA_NS7_ILi64EEEEEENS_10bfloat16_tEfNS_4arch4Sm90ELb0ELb0ELb0ELb1ELb1ELb1ELb0ELb0ELi2ELi1ELi2ELi2ELb0EEENS1_21CollectiveEpilogueBwdISC_SD_SF_Li256ELb1ELb0ELi1EEENS1_19SingleTileSchedulerILb1ELb0ELb0ELi128EEEEEEEEEvNT_6ParamsE,"aw",@nobits
	.sectionflags	@""
	.align	16
	.zero		1024


//--------------------- .nv.shared._ZN7cutlass13device_kernelIN5flash11enable_sm90INS1_16FlashAttnBwdSm90INS1_25CollectiveMainloopBwdSm90ILi2ELi2ELi2EN4cute5tupleIJNS5_1CILi1EEES8_S8_EEENS6_IJNS7_ILi128EEESA_NS7_ILi64EEEEEENS_10bfloat16_tEfNS_4arch4Sm90ELb0ELb0ELb0ELb1ELb0ELb1ELb0ELb0ELi2ELi1ELi2ELi2ELb0EEENS1_24CollectiveEpilogueBwdGQAISC_fSF_Li256ELb1ELb0EEENS1_19SingleTileSchedulerILb1ELb0ELb0ELi128EEEEEEEEEvNT_6ParamsE --------------------------
	.section	.nv.shared._ZN7cutlass13device_kernelIN5flash11enable_sm90INS1_16FlashAttnBwdSm90INS1_25CollectiveMainloopBwdSm90ILi2ELi2ELi2EN4cute5tupleIJNS5_1CILi1EEES8_S8_EEENS6_IJNS7_ILi128EEESA_NS7_ILi64EEEEEENS_10bfloat16_tEfNS_4arch4Sm90ELb0ELb0ELb0ELb1ELb0ELb1ELb0ELb0ELi2ELi1ELi2ELi2ELb0EEENS1_24CollectiveEpilogueBwdGQAISC_fSF_Li256ELb1ELb0EEENS1_19SingleTileSchedulerILb1ELb0ELb0ELi128EEEEEEEEEvNT_6ParamsE,"aw",@nobits
	.sectionflags	@""
	.align	16
	.zero		1024


//--------------------- .nv.shared._ZN7cutlass13device_kernelIN5flash11enable_sm90INS1_16FlashAttnBwdSm90INS1_25CollectiveMainloopBwdSm90ILi2ELi2ELi2EN4cute5tupleIJNS5_1CILi1EEES8_S8_EEENS6_IJNS7_ILi128EEESA_NS7_ILi64EEEEEENS_10bfloat16_tEfNS_4arch4Sm90ELb0ELb0ELb0ELb1ELb1ELb1ELb0ELb0ELi2ELi1ELi2ELi2ELb0EEENS1_24CollectiveEpilogueBwdGQAISC_fSF_Li256ELb1ELb1EEENS1_19SingleTileSchedulerILb1ELb0ELb0ELi128EEEEEEEEEvNT_6ParamsE --------------------------
	.section	.nv.shared._ZN7cutlass13device_kernelIN5flash11enable_sm90INS1_16FlashAttnBwdSm90INS1_25CollectiveMainloopBwdSm90ILi2ELi2ELi2EN4cute5tupleIJNS5_1CILi1EEES8_S8_EEENS6_IJNS7_ILi128EEESA_NS7_ILi64EEEEEENS_10bfloat16_tEfNS_4arch4Sm90ELb0ELb0ELb0ELb1ELb1ELb1ELb0ELb0ELi2ELi1ELi2ELi2ELb0EEENS1_24CollectiveEpilogueBwdGQAISC_fSF_Li256ELb1ELb1EEENS1_19SingleTileSchedulerILb1ELb0ELb0ELi128EEEEEEEEEvNT_6ParamsE,"aw",@nobits
	.sectionflags	@""
	.align	16
	.zero		1024


//--------------------- .nv.shared._ZN7cutlass13device_kernelIN5flash11enable_sm90INS1_16FlashAttnBwdSm90INS1_25CollectiveMainloopBwdSm90ILi2ELi2ELi2EN4cute5tupleIJNS5_1CILi1EEES8_S8_EEENS6_IJNS7_ILi128EEESA_NS7_ILi64EEEEEENS_10bfloat16_tEfNS_4arch4Sm90ELb0ELb1ELb0ELb0ELb0ELb1ELb0ELb0ELi2ELi1ELi2ELi2ELb0EEENS1_21CollectiveEpilogueBwdISC_SD_SF_Li256ELb0ELb0ELi1EEENS1_19SingleTileSchedulerILb0ELb0ELb0ELi128EEEEEEEEEvNT_6ParamsE --------------------------
	.section	.nv.shared._ZN7cutlass13device_kernelIN5flash11enable_sm90INS1_16FlashAttnBwdSm90INS1_25CollectiveMainloopBwdSm90ILi2ELi2ELi2EN4cute5tupleIJNS5_1CILi1EEES8_S8_EEENS6_IJNS7_ILi128EEESA_NS7_ILi64EEEEEENS_10bfloat16_tEfNS_4arch4Sm90ELb0ELb1ELb0ELb0ELb0ELb1ELb0ELb0ELi2ELi1ELi2ELi2ELb0EEENS1_21CollectiveEpilogueBwdISC_SD_SF_Li256ELb0ELb0ELi1EEENS1_19SingleTileSchedulerILb0ELb0ELb0ELi128EEEEEEEEEvNT_6ParamsE,"aw",@nobits
	.sectionflags	@""
	.align	16
	.zero		1024


//--------------------- .nv.shared._ZN7cutlass13device_kernelIN5flash11enable_sm90INS1_16FlashAttnBwdSm90INS1_25CollectiveMainloopBwdSm90ILi2ELi2ELi2EN4cute5tupleIJNS5_1CILi1EEES8_S8_EEENS6_IJNS7_ILi128EEESA_NS7_ILi64EEEEEENS_10bfloat16_tEfNS_4arch4Sm90ELb0ELb1ELb0ELb0ELb1ELb1ELb0ELb0ELi2ELi1ELi2ELi2ELb0EEENS1_21CollectiveEpilogueBwdISC_SD_SF_Li256ELb0ELb0ELi1EEENS1_19SingleTileSchedulerILb0ELb0ELb0ELi128EEEEEEEEEvNT_6ParamsE --------------------------
	.section	.nv.shared._ZN7cutlass13device_kernelIN5flash11enable_sm90INS1_16FlashAttnBwdSm90INS1_25CollectiveMainloopBwdSm90ILi2ELi2ELi2EN4cute5tupleIJNS5_1CILi1EEES8_S8_EEENS6_IJNS7_ILi128EEESA_NS7_ILi64EEEEEENS_10bfloat16_tEfNS_4arch4Sm90ELb0ELb1ELb0ELb0ELb1ELb1ELb0ELb0ELi2ELi1ELi2ELi2ELb0EEENS1_21CollectiveEpilogueBwdISC_SD_SF_Li256ELb0ELb0ELi1EEENS1_19SingleTileSchedulerILb0ELb0ELb0ELi128EEEEEEEEEvNT_6ParamsE,"aw",@nobits
	.sectionflags	@""
	.align	16
	.zero		1024


//--------------------- .nv.shared._ZN7cutlass13device_kernelIN5flash11enable_sm90INS1_16FlashAttnBwdSm90INS1_25CollectiveMainloopBwdSm90ILi2ELi2ELi2EN4cute5tupleIJNS5_1CILi1EEES8_S8_EEENS6_IJNS7_ILi128EEESA_NS7_ILi64EEEEEENS_10bfloat16_tEfNS_4arch4Sm90ELb0ELb1ELb0ELb0ELb0ELb1ELb0ELb0ELi2ELi1ELi2ELi2ELb0EEENS1_24CollectiveEpilogueBwdGQAISC_fSF_Li256ELb0ELb0EEENS1_19SingleTileSchedulerILb0ELb0ELb0ELi128EEEEEEEEEvNT_6ParamsE --------------------------
	.section	.nv.shared._ZN7cutlass13device_kernelIN5flash11enable_sm90INS1_16FlashAttnBwdSm90INS1_25CollectiveMainloopBwdSm90ILi2ELi2ELi2EN4cute5tupleIJNS5_1CILi1EEES8_S8_EEENS6_IJNS7_ILi128EEESA_NS7_ILi64EEEEEENS_10bfloat16_tEfNS_4arch4Sm90ELb0ELb1ELb0ELb0ELb0ELb1ELb0ELb0ELi2ELi1ELi2ELi2ELb0EEENS1_24CollectiveEpilogueBwdGQAISC_fSF_Li256ELb0ELb0EEENS1_19SingleTileSchedulerILb0ELb0ELb0ELi128EEEEEEEEEvNT_6ParamsE,"aw",@nobits
	.sectionflags	@""
	.align	16
	.zero		1024


//--------------------- .nv.shared._ZN7cutlass13device_kernelIN5flash11enable_sm90INS1_16FlashAttnBwdSm90INS1_25CollectiveMainloopBwdSm90ILi2ELi2ELi2EN4cute5tupleIJNS5_1CILi1EEES8_S8_EEENS6_IJNS7_ILi128EEESA_NS7_ILi64EEEEEENS_10bfloat16_tEfNS_4arch4Sm90ELb0ELb1ELb0ELb0ELb1ELb1ELb0ELb0ELi2ELi1ELi2ELi2ELb0EEENS1_24CollectiveEpilogueBwdGQAISC_fSF_Li256ELb0ELb1EEENS1_19SingleTileSchedulerILb0ELb0ELb0ELi128EEEEEEEEEvNT_6ParamsE --------------------------
	.section	.nv.shared._ZN7cutlass13device_kernelIN5flash11enable_sm90INS1_16FlashAttnBwdSm90INS1_25CollectiveMainloopBwdSm90ILi2ELi2ELi2EN4cute5tupleIJNS5_1CILi1EEES8_S8_EEENS6_IJNS7_ILi128EEESA_NS7_ILi64EEEEEENS_10bfloat16_tEfNS_4arch4Sm90ELb0ELb1ELb0ELb0ELb1ELb1ELb0ELb0ELi2ELi1ELi2ELi2ELb0EEENS1_24CollectiveEpilogueBwdGQAISC_fSF_Li256ELb0ELb1EEENS1_19SingleTileSchedulerILb0ELb0ELb0ELi128EEEEEEEEEvNT_6ParamsE,"aw",@nobits
	.sectionflags	@""
	.align	16
	.zero		1024


//--------------------- .nv.shared._ZN7cutlass13device_kernelIN5flash11enable_sm90INS1_16FlashAttnBwdSm90INS1_25CollectiveMainloopBwdSm90ILi2ELi2ELi2EN4cute5tupleIJNS5_1CILi1EEES8_S8_EEENS6_IJNS7_ILi128EEESA_NS7_ILi64EEEEEENS_10bfloat16_tEfNS_4arch4Sm90ELb0ELb1ELb0ELb1ELb0ELb1ELb0ELb0ELi2ELi1ELi2ELi2ELb0EEENS1_21CollectiveEpilogueBwdISC_SD_SF_Li256ELb1ELb0ELi1EEENS1_19SingleTileSchedulerILb1ELb0ELb0ELi128EEEEEEEEEvNT_6ParamsE --------------------------
	.section	.nv.shared._ZN7cutlass13device_kernelIN5flash11enable_sm90INS1_16FlashAttnBwdSm90INS1_25CollectiveMainloopBwdSm90ILi2ELi2ELi2EN4cute5tupleIJNS5_1CILi1EEES8_S8_EEENS6_IJNS7_ILi128EEESA_NS7_ILi64EEEEEENS_10bfloat16_tEfNS_4arch4Sm90ELb0ELb1ELb0ELb1ELb0ELb1ELb0ELb0ELi2ELi1ELi2ELi2ELb0EEENS1_21CollectiveEpilogueBwdISC_SD_SF_Li256ELb1ELb0ELi1EEENS1_19SingleTileSchedulerILb1ELb0ELb0ELi128EEEEEEEEEvNT_6ParamsE,"aw",@nobits
	.sectionflags	@""
	.align	16
	.zero		1024


//--------------------- .nv.shared._ZN7cutlass13device_kernelIN5flash11enable_sm90INS1_16FlashAttnBwdSm90INS1_25CollectiveMainloopBwdSm90ILi2ELi2ELi2EN4cute5tupleIJNS5_1CILi1EEES8_S8_EEENS6_IJNS7_ILi128EEESA_NS7_ILi64EEEEEENS_10bfloat16_tEfNS_4arch4Sm90ELb0ELb1ELb0ELb1ELb1ELb1ELb0ELb0ELi2ELi1ELi2ELi2ELb0EEENS1_21CollectiveEpilogueBwdISC_SD_SF_Li256ELb1ELb0ELi1EEENS1_19SingleTileSchedulerILb1ELb0ELb0ELi128EEEEEEEEEvNT_6ParamsE --------------------------
	.section	.nv.shared._ZN7cutlass13device_kernelIN5flash11enable_sm90INS1_16FlashAttnBwdSm90INS1_25CollectiveMainloopBwdSm90ILi2ELi2ELi2EN4cute5tupleIJNS5_1CILi1EEES8_S8_EEENS6_IJNS7_ILi128EEESA_NS7_ILi64EEEEEENS_10bfloat16_tEfNS_4arch4Sm90ELb0ELb1ELb0ELb1ELb1ELb1ELb0ELb0ELi2ELi1ELi2ELi2ELb0EEENS1_21CollectiveEpilogueBwdISC_SD_SF_Li256ELb1ELb0ELi1EEENS1_19SingleTileSchedulerILb1ELb0ELb0ELi128EEEEEEEEEvNT_6ParamsE,"aw",@nobits
	.sectionflags	@""
	.align	16
	.zero		1024


//--------------------- .nv.shared._ZN7cutlass13device_kernelIN5flash11enable_sm90INS1_16FlashAttnBwdSm90INS1_25CollectiveMainloopBwdSm90ILi2ELi2ELi2EN4cute5tupleIJNS5_1CILi1EEES8_S8_EEENS6_IJNS7_ILi128EEESA_NS7_ILi64EEEEEENS_10bfloat16_tEfNS_4arch4Sm90ELb0ELb1ELb0ELb1ELb0ELb1ELb0ELb0ELi2ELi1ELi2ELi2ELb0EEENS1_24CollectiveEpilogueBwdGQAISC_fSF_Li256ELb1ELb0EEENS1_19SingleTileSchedulerILb1ELb0ELb0ELi128EEEEEEEEEvNT_6ParamsE --------------------------
	.section	.nv.shared._ZN7cutlass13device_kernelIN5flash11enable_sm90INS1_16FlashAttnBwdSm90INS1_25CollectiveMainloopBwdSm90ILi2ELi2ELi2EN4cute5tupleIJNS5_1CILi1EEES8_S8_EEENS6_IJNS7_ILi128EEESA_NS7_ILi64EEEEEENS_10bfloat16_tEfNS_4arch4Sm90ELb0ELb1ELb0ELb1ELb0ELb1ELb0ELb0ELi2ELi1ELi2ELi2ELb0EEENS1_24CollectiveEpilogueBwdGQAISC_fSF_Li256ELb1ELb0EEENS1_19SingleTileSchedulerILb1ELb0ELb0ELi128EEEEEEEEEvNT_6ParamsE,"aw",@nobits
	.sectionflags	@""
	.align	16
	.zero		1024


//--------------------- .nv.shared._ZN7cutlass13device_kernelIN5flash11enable_sm90INS1_16FlashAttnBwdSm90INS1_25CollectiveMainloopBwdSm90ILi2ELi2ELi2EN4cute5tupleIJNS5_1CILi1EEES8_S8_EEENS6_IJNS7_ILi128EEESA_NS7_ILi64EEEEEENS_10bfloat16_tEfNS_4arch4Sm90ELb0ELb1ELb0ELb1ELb1ELb1ELb0ELb0ELi2ELi1ELi2ELi2ELb0EEENS1_24CollectiveEpilogueBwdGQAISC_fSF_Li256ELb1ELb1EEENS1_19SingleTileSchedulerILb1ELb0ELb0ELi128EEEEEEEEEvNT_6ParamsE --------------------------
	.section	.nv.shared._ZN7cutlass13device_kernelIN5flash11enable_sm90INS1_16FlashAttnBwdSm90INS1_25CollectiveMainloopBwdSm90ILi2ELi2ELi2EN4cute5tupleIJNS5_1CILi1EEES8_S8_EEENS6_IJNS7_ILi128EEESA_NS7_ILi64EEEEEENS_10bfloat16_tEfNS_4arch4Sm90ELb0ELb1ELb0ELb1ELb1ELb1ELb0ELb0ELi2ELi1ELi2ELi2ELb0EEENS1_24CollectiveEpilogueBwdGQAISC_fSF_Li256ELb1ELb1EEENS1_19SingleTileSchedulerILb1ELb0ELb0ELi128EEEEEEEEEvNT_6ParamsE,"aw",@nobits
	.sectionflags	@""
	.align	16
	.zero		1024


//--------------------- .nv.shared._ZN7cutlass13device_kernelIN5flash11enable_sm90INS1_16FlashAttnBwdSm90INS1_25CollectiveMainloopBwdSm90ILi2ELi2ELi2EN4cute5tupleIJNS5_1CILi1EEES8_S8_EEENS6_IJNS7_ILi128EEESA_NS7_ILi64EEEEEENS_10bfloat16_tEfNS_4arch4Sm90ELb1ELb0ELb0ELb0ELb0ELb1ELb0ELb0ELi2ELi1ELi2ELi2ELb0EEENS1_21CollectiveEpilogueBwdISC_SD_SF_Li256ELb0ELb0ELi1EEENS1_25SingleTileBwdLPTSchedulerILb0ELi128ELb0EEEEEEEEEvNT_6ParamsE --------------------------
	.section	.nv.shared._ZN7cutlass13device_kernelIN5flash11enable_sm90INS1_16FlashAttnBwdSm90INS1_25CollectiveMainloopBwdSm90ILi2ELi2ELi2EN4cute5tupleIJNS5_1CILi1EEES8_S8_EEENS6_IJNS7_ILi128EEESA_NS7_ILi64EEEEEENS_10bfloat16_tEfNS_4arch4Sm90ELb1ELb0ELb0ELb0ELb0ELb1ELb0ELb0ELi2ELi1ELi2ELi2ELb0EEENS1_21CollectiveEpilogueBwdISC_SD_SF_Li256ELb0ELb0ELi1EEENS1_25SingleTileBwdLPTSchedulerILb0ELi128ELb0EEEEEEEEEvNT_6ParamsE,"aw",@nobits
	.sectionflags	@""
	.align	16
	.zero		1024


//--------------------- .nv.shared._ZN7cutlass13device_kernelIN5flash11enable_sm90INS1_16FlashAttnBwdSm90INS1_25CollectiveMainloopBwdSm90ILi2ELi2ELi2EN4cute5tupleIJNS5_1CILi1EEES8_S8_EEENS6_IJNS7_ILi128EEESA_NS7_ILi64EEEEEENS_10bfloat16_tEfNS_4arch4Sm90ELb1ELb0ELb0ELb0ELb1ELb1ELb0ELb0ELi2ELi1ELi2ELi2ELb0EEENS1_21CollectiveEpilogueBwdISC_SD_SF_Li256ELb0ELb0ELi1EEENS1_25SingleTileBwdLPTSchedulerILb0ELi128ELb1EEEEEEEEEvNT_6ParamsE --------------------------
	.section	.nv.shared._ZN7cutlass13device_kernelIN5flash11enable_sm90INS1_16FlashAttnBwdSm90INS1_25CollectiveMainloopBwdSm90ILi2ELi2ELi2EN4cute5tupleIJNS5_1CILi1EEES8_S8_EEENS6_IJNS7_ILi128EEESA_NS7_ILi64EEEEEENS_10bfloat16_tEfNS_4arch4Sm90ELb1ELb0ELb0ELb0ELb1ELb1ELb0ELb0ELi2ELi1ELi2ELi2ELb0EEENS1_21CollectiveEpilogueBwdISC_SD_SF_Li256ELb0ELb0ELi1EEENS1_25SingleTileBwdLPTSchedulerILb0ELi128ELb1EEEEEEEEEvNT_6ParamsE,"aw",@nobits
	.sectionflags	@""
	.align	16
	.zero		1024


//--------------------- .nv.shared._ZN7cutlass13device_kernelIN5flash11enable_sm90INS1_16FlashAttnBwdSm90INS1_25CollectiveMainloopBwdSm90ILi2ELi2ELi2EN4cute5tupleIJNS5_1CILi1EEES8_S8_EEENS6_IJNS7_ILi128EEESA_NS7_ILi64EEEEEENS_10bfloat16_tEfNS_4arch4Sm90ELb1ELb0ELb0ELb0ELb0ELb1ELb0ELb0ELi2ELi1ELi2ELi2ELb0EEENS1_24CollectiveEpilogueBwdGQAISC_fSF_Li256ELb0ELb0EEENS1_25SingleTileBwdLPTSchedulerILb0ELi128ELb0EEEEEEEEEvNT_6ParamsE --------------------------
	.section	.nv.shared._ZN7cutlass13device_kernelIN5flash11enable_sm90INS1_16FlashAttnBwdSm90INS1_25CollectiveMainloopBwdSm90ILi2ELi2ELi2EN4cute5tupleIJNS5_1CILi1EEES8_S8_EEENS6_IJNS7_ILi128EEESA_NS7_ILi64EEEEEENS_10bfloat16_tEfNS_4arch4Sm90ELb1ELb0ELb0ELb0ELb0ELb1ELb0ELb0ELi2ELi1ELi2ELi2ELb0EEENS1_24CollectiveEpilogueBwdGQAISC_fSF_Li256ELb0ELb0EEENS1_25SingleTileBwdLPTSchedulerILb0ELi128ELb0EEEEEEEEEvNT_6ParamsE,"aw",@nobits
	.sectionflags	@""
	.align	16
	.zero		1024


//--------------------- .nv.shared._ZN7cutlass13device_kernelIN5flash11enable_sm90INS1_16FlashAttnBwdSm90INS1_25CollectiveMainloopBwdSm90ILi2ELi2ELi2EN4cute5tupleIJNS5_1CILi1EEES8_S8_EEENS6_IJNS7_ILi128EEESA_NS7_ILi64EEEEEENS_10bfloat16_tEfNS_4arch4Sm90ELb1ELb0ELb0ELb0ELb1ELb1ELb0ELb0ELi2ELi1ELi2ELi2ELb0EEENS1_24CollectiveEpilogueBwdGQAISC_fSF_Li256ELb0ELb1EEENS1_25SingleTileBwdLPTSchedulerILb0ELi128ELb1EEEEEEEEEvNT_6ParamsE --------------------------
	.section	.nv.shared._ZN7cutlass13device_kernelIN5flash11enable_sm90INS1_16FlashAttnBwdSm90INS1_25CollectiveMainloopBwdSm90ILi2ELi2ELi2EN4cute5tupleIJNS5_1CILi1EEES8_S8_EEENS6_IJNS7_ILi128EEESA_NS7_ILi64EEEEEENS_10bfloat16_tEfNS_4arch4Sm90ELb1ELb0ELb0ELb0ELb1ELb1ELb0ELb0ELi2ELi1ELi2ELi2ELb0EEENS1_24CollectiveEpilogueBwdGQAISC_fSF_Li256ELb0ELb1EEENS1_25SingleTileBwdLPTSchedulerILb0ELi128ELb1EEEEEEEEEvNT_6ParamsE,"aw",@nobits
	.sectionflags	@""
	.align	16
	.zero		1024


//--------------------- .nv.shared._ZN7cutlass13device_kernelIN5flash22FlashAttnBwdPreprocessIN4cute5tupleIJNS3_1CILi128EEENS5_ILi64EEEEEENS_10bfloat16_tEfNS_4arch4Sm90ELb1ELb0EEEEEvNT_6ParamsE --------------------------
	.section	.nv.shared._ZN7cutlass13device_kernelIN5flash22FlashAttnBwdPreprocessIN4cute5tupleIJNS3_1CILi128EEENS5_ILi64EEEEEENS_10bfloat16_tEfNS_4arch4Sm90ELb1ELb0EEEEEvNT_6ParamsE,"aw",@nobits
	.sectionflags	@""
	.align	16
	.zero		1024


//--------------------- .nv.shared._ZN7cutlass13device_kernelIN5flash11enable_sm90INS1_16FlashAttnBwdSm90INS1_25CollectiveMainloopBwdSm90ILi2ELi2ELi2EN4cute5tupleIJNS5_1CILi1EEES8_S8_EEENS6_IJNS7_ILi128EEESA_NS7_ILi64EEEEEENS_10bfloat16_tEfNS_4arch4Sm90ELb1ELb0ELb0ELb1ELb0ELb1ELb0ELb0ELi2ELi1ELi2ELi2ELb0EEENS1_21CollectiveEpilogueBwdISC_SD_SF_Li256ELb1ELb0ELi1EEENS1_25SingleTileBwdLPTSchedulerILb1ELi128ELb0EEEEEEEEEvNT_6ParamsE --------------------------
	.section	.nv.shared._ZN7cutlass13device_kernelIN5flash11enable_sm90INS1_16FlashAttnBwdSm90INS1_25CollectiveMainloopBwdSm90ILi2ELi2ELi2EN4cute5tupleIJNS5_1CILi1EEES8_S8_EEENS6_IJNS7_ILi128EEESA_NS7_ILi64EEEEEENS_10bfloat16_tEfNS_4arch4Sm90ELb1ELb0ELb0ELb1ELb0ELb1ELb0ELb0ELi2ELi1ELi2ELi2ELb0EEENS1_21CollectiveEpilogueBwdISC_SD_SF_Li256ELb1ELb0ELi1EEENS1_25SingleTileBwdLPTSchedulerILb1ELi128ELb0EEEEEEEEEvNT_6ParamsE,"aw",@nobits
	.sectionflags	@""
	.align	16
	.zero		1024


//--------------------- .nv.shared._ZN7cutlass13device_kernelIN5flash11enable_sm90INS1_16FlashAttnBwdSm90INS1_25CollectiveMainloopBwdSm90ILi2ELi2ELi2EN4cute5tupleIJNS5_1CILi1EEES8_S8_EEENS6_IJNS7_ILi128EEESA_NS7_ILi64EEEEEENS_10bfloat16_tEfNS_4arch4Sm90ELb1ELb0ELb0ELb1ELb1ELb1ELb0ELb0ELi2ELi1ELi2ELi2ELb0EEENS1_21CollectiveEpilogueBwdISC_SD_SF_Li256ELb1ELb0ELi1EEENS1_25SingleTileBwdLPTSchedulerILb1ELi128ELb1EEEEEEEEEvNT_6ParamsE --------------------------
	.section	.nv.shared._ZN7cutlass13device_kernelIN5flash11enable_sm90INS1_16FlashAttnBwdSm90INS1_25CollectiveMainloopBwdSm90ILi2ELi2ELi2EN4cute5tupleIJNS5_1CILi1EEES8_S8_EEENS6_IJNS7_ILi128EEESA_NS7_ILi64EEEEEENS_10bfloat16_tEfNS_4arch4Sm90ELb1ELb0ELb0ELb1ELb1ELb1ELb0ELb0ELi2ELi1ELi2ELi2ELb0EEENS1_21CollectiveEpilogueBwdISC_SD_SF_Li256ELb1ELb0ELi1EEENS1_25SingleTileBwdLPTSchedulerILb1ELi128ELb1EEEEEEEEEvNT_6ParamsE,"aw",@nobits
	.sectionflags	@""
	.align	16
	.zero		1024


//--------------------- .nv.shared._ZN7cutlass13device_kernelIN5flash11enable_sm90INS1_16FlashAttnBwdSm90INS1_25CollectiveMainloopBwdSm90ILi2ELi2ELi2EN4cute5tupleIJNS5_1CILi1EEES8_S8_EEENS6_IJNS7_ILi128EEESA_NS7_ILi64EEEEEENS_10bfloat16_tEfNS_4arch4Sm90ELb1ELb0ELb0ELb1ELb0ELb1ELb0ELb0ELi2ELi1ELi2ELi2ELb0EEENS1_24CollectiveEpilogueBwdGQAISC_fSF_Li256ELb1ELb0EEENS1_25SingleTileBwdLPTSchedulerILb1ELi128ELb0EEEEEEEEEvNT_6ParamsE --------------------------
	.section	.nv.shared._ZN7cutlass13device_kernelIN5flash11enable_sm90INS1_16FlashAttnBwdSm90INS1_25CollectiveMainloopBwdSm90ILi2ELi2ELi2EN4cute5tupleIJNS5_1CILi1EEES8_S8_EEENS6_IJNS7_ILi128EEESA_NS7_ILi64EEEEEENS_10bfloat16_tEfNS_4arch4Sm90ELb1ELb0ELb0ELb1ELb0ELb1ELb0ELb0ELi2ELi1ELi2ELi2ELb0EEENS1_24CollectiveEpilogueBwdGQAISC_fSF_Li256ELb1ELb0EEENS1_25SingleTileBwdLPTSchedulerILb1ELi128ELb0EEEEEEEEEvNT_6ParamsE,"aw",@nobits
	.sectionflags	@""
	.align	16
	.zero		1024


//--------------------- .nv.shared._ZN7cutlass13device_kernelIN5flash32FlashAttnBwdPostprocessConvertdQIN4cute5tupleIJNS3_1CILi128EEENS5_ILi64EEEEEENS_10bfloat16_tEfNS_4arch4Sm90ELi256ENS3_8TiledMMAINS3_8MMA_AtomIJNS3_4SM904GMMA27MMA_64x64x16_F32BF16BF16_RSILNSF_5MajorE0ELSH_1ELNSF_7ScaleInE1ELSI_1EEEEEENS3_6LayoutINS4_IJNS5_ILi2EEENS5_ILi1EEESN_EEENS4_IJSN_NS5_ILi0EEESP_EEEEENS4_IJNS3_10UnderscoreESS_SS_EEEEELb0EEEEEvNT_6ParamsE --------------------------
	.section	.nv.shared._ZN7cutlass13device_kernelIN5flash32FlashAttnBwdPostprocessConvertdQIN4cute5tupleIJNS3_1CILi128EEENS5_ILi64EEEEEENS_10bfloat16_tEfNS_4arch4Sm90ELi256ENS3_8TiledMMAINS3_8MMA_AtomIJNS3_4SM904GMMA27MMA_64x64x16_F32BF16BF16_RSILNSF_5MajorE0ELSH_1ELNSF_7ScaleInE1ELSI_1EEEEEENS3_6LayoutINS4_IJNS5_ILi2EEENS5_ILi1EEESN_EEENS4_IJSN_NS5_ILi0EEESP_EEEEENS4_IJNS3_10UnderscoreESS_SS_EEEEELb0EEEEEvNT_6ParamsE,"aw",@nobits
	.sectionflags	@""
	.align	16
	.zero		1024


//--------------------- .nv.shared._ZN7cutlass13device_kernelIN5flash32FlashAttnBwdPostprocessConvertdQIN4cute5tupleIJNS3_1CILi128EEENS5_ILi64EEEEEENS_10bfloat16_tEfNS_4arch4Sm90ELi256ENS3_8TiledMMAINS3_8MMA_AtomIJNS3_4SM904GMMA27MMA_64x64x16_F32BF16BF16_SSILNSF_5MajorE0ELSH_1ELNSF_7ScaleInE1ELSI_1EEEEEENS3_6LayoutINS4_IJNS5_ILi2EEENS5_ILi1EEESN_EEENS4_IJSN_NS5_ILi0EEESP_EEEEENS4_IJNS3_10UnderscoreESS_SS_EEEEELb0EEEEEvNT_6ParamsE --------------------------
	.section	.nv.shared._ZN7cutlass13device_kernelIN5flash32FlashAttnBwdPostprocessConvertdQIN4cute5tupleIJNS3_1CILi128EEENS5_ILi64EEEEEENS_10bfloat16_tEfNS_4arch4Sm90ELi256ENS3_8TiledMMAINS3_8MMA_AtomIJNS3_4SM904GMMA27MMA_64x64x16_F32BF16BF16_SSILNSF_5MajorE0ELSH_1ELNSF_7ScaleInE1ELSI_1EEEEEENS3_6LayoutINS4_IJNS5_ILi2EEENS5_ILi1EEESN_EEENS4_IJSN_NS5_ILi0EEESP_EEEEENS4_IJNS3_10UnderscoreESS_SS_EEEEELb0EEEEEvNT_6ParamsE,"aw",@nobits
	.sectionflags	@""
	.align	16
	.zero		1024


//--------------------- .nv.shared._ZN7cutlass13device_kernelIN5flash11enable_sm90INS1_16FlashAttnBwdSm90INS1_25CollectiveMainloopBwdSm90ILi2ELi2ELi2EN4cute5tupleIJNS5_1CILi1EEES8_S8_EEENS6_IJNS7_ILi128EEESA_NS7_ILi64EEEEEENS_10bfloat16_tEfNS_4arch4Sm90ELb1ELb0ELb0ELb1ELb1ELb1ELb0ELb0ELi2ELi1ELi2ELi2ELb0EEENS1_24CollectiveEpilogueBwdGQAISC_fSF_Li256ELb1ELb1EEENS1_25SingleTileBwdLPTSchedulerILb1ELi128ELb1EEEEEEEEEvNT_6ParamsE --------------------------
	.section	.nv.shared._ZN7cutlass13device_kernelIN5flash11enable_sm90INS1_16FlashAttnBwdSm90INS1_25CollectiveMainloopBwdSm90ILi2ELi2ELi2EN4cute5tupleIJNS5_1CILi1EEES8_S8_EEENS6_IJNS7_ILi128EEESA_NS7_ILi64EEEEEENS_10bfloat16_tEfNS_4arch4Sm90ELb1ELb0ELb0ELb1ELb1ELb1ELb0ELb0ELi2ELi1ELi2ELi2ELb0EEENS1_24CollectiveEpilogueBwdGQAISC_fSF_Li256ELb1ELb1EEENS1_25SingleTileBwdLPTSchedulerILb1ELi128ELb1EEEEEEEEEvNT_6ParamsE,"aw",@nobits
	.sectionflags	@""
	.align	16
	.zero		1024


//--------------------- .nv.shared._ZN7cutlass13device_kernelIN5flash22FlashAttnBwdPreprocessIN4cute5tupleIJNS3_1CILi128EEENS5_ILi64EEEEEENS_10bfloat16_tEfNS_4arch4Sm90ELb1ELb1EEEEEvNT_6ParamsE --------------------------
	.section	.nv.shared._ZN7cutlass13device_kernelIN5flash22FlashAttnBwdPreprocessIN4cute5tupleIJNS3_1CILi128EEENS5_ILi64EEEEEENS_10bfloat16_tEfNS_4arch4Sm90ELb1ELb1EEEEEvNT_6ParamsE,"aw",@nobits
	.sectionflags	@""
	.align	16
	.zero		1024


//--------------------- .nv.constant0._ZN7cutlass13device_kernelIN5flash11enable_sm90INS1_16FlashAttnBwdSm90INS1_25CollectiveMainloopBwdSm90ILi2ELi2ELi2EN4cute5tupleIJNS5_1CILi1EEES8_S8_EEENS6_IJNS7_ILi128EEESA_NS7_ILi64EEEEEENS_10bfloat16_tEfNS_4arch4Sm90ELb0ELb0ELb0ELb0ELb0ELb1ELb0ELb0ELi2ELi1ELi2ELi2ELb0EEENS1_21CollectiveEpilogueBwdISC_SD_SF_Li256ELb0ELb0ELi1EEENS1_19SingleTileSchedulerILb0ELb0ELb0ELi128EEEEEEEEEvNT_6ParamsE --------------------------
	.section	.nv.constant0._ZN7cutlass13device_kernelIN5flash11enable_sm90INS1_16FlashAttnBwdSm90INS1_25CollectiveMainloopBwdSm90ILi2ELi2ELi2EN4cute5tupleIJNS5_1CILi1EEES8_S8_EEENS6_IJNS7_ILi128EEESA_NS7_ILi64EEEEEENS_10bfloat16_tEfNS_4arch4Sm90ELb0ELb0ELb0ELb0ELb0ELb1ELb0ELb0ELi2ELi1ELi2ELi2ELb0EEENS1_21CollectiveEpilogueBwdISC_SD_SF_Li256ELb0ELb0ELi1EEENS1_19SingleTileSchedulerILb0ELb0ELb0ELi128EEEEEEEEEvNT_6ParamsE,"a",@progbits
	.sectionflags	@""
	.align	4
.nv.constant0._ZN7cutlass13device_kernelIN5flash11enable_sm90INS1_16FlashAttnBwdSm90INS1_25CollectiveMainloopBwdSm90ILi2ELi2ELi2EN4cute5tupleIJNS5_1CILi1EEES8_S8_EEENS6_IJNS7_ILi128EEESA_NS7_ILi64EEEEEENS_10bfloat16_tEfNS_4arch4Sm90ELb0ELb0ELb0ELb0ELb0ELb1ELb0ELb0ELi2ELi1ELi2ELi2ELb0EEENS1_21CollectiveEpilogueBwdISC_SD_SF_Li256ELb0ELb0ELi1EEENS1_19SingleTileSchedulerILb0ELb0ELb0ELi128EEEEEEEEEvNT_6ParamsE:
	.zero		3200


//--------------------- .nv.constant0._ZN7cutlass13device_kernelIN5flash11enable_sm90INS1_16FlashAttnBwdSm90INS1_25CollectiveMainloopBwdSm90ILi2ELi2ELi2EN4cute5tupleIJNS5_1CILi1EEES8_S8_EEENS6_IJNS7_ILi128EEESA_NS7_ILi64EEEEEENS_10bfloat16_tEfNS_4arch4Sm90ELb0ELb0ELb0ELb0ELb1ELb1ELb0ELb0ELi2ELi1ELi2ELi2ELb0EEENS1_21CollectiveEpilogueBwdISC_SD_SF_Li256ELb0ELb0ELi1EEENS1_19SingleTileSchedulerILb0ELb0ELb0ELi128EEEEEEEEEvNT_6ParamsE --------------------------
	.section	.nv.constant0._ZN7cutlass13device_kernelIN5flash11enable_sm90INS1_16FlashAttnBwdSm90INS1_25CollectiveMainloopBwdSm90ILi2ELi2ELi2EN4cute5tupleIJNS5_1CILi1EEES8_S8_EEENS6_IJNS7_ILi128EEESA_NS7_ILi64EEEEEENS_10bfloat16_tEfNS_4arch4Sm90ELb0ELb0ELb0ELb0ELb1ELb1ELb0ELb0ELi2ELi1ELi2ELi2ELb0EEENS1_21CollectiveEpilogueBwdISC_SD_SF_Li256ELb0ELb0ELi1EEENS1_19SingleTileSchedulerILb0ELb0ELb0ELi128EEEEEEEEEvNT_6ParamsE,"a",@progbits
	.sectionflags	@""
	.align	4
.nv.constant0._ZN7cutlass13device_kernelIN5flash11enable_sm90INS1_16FlashAttnBwdSm90INS1_25CollectiveMainloopBwdSm90ILi2ELi2ELi2EN4cute5tupleIJNS5_1CILi1EEES8_S8_EEENS6_IJNS7_ILi128EEESA_NS7_ILi64EEEEEENS_10bfloat16_tEfNS_4arch4Sm90ELb0ELb0ELb0ELb0ELb1ELb1ELb0ELb0ELi2ELi1ELi2ELi2ELb0EEENS1_21CollectiveEpilogueBwdISC_SD_SF_Li256ELb0ELb0ELi1EEENS1_19SingleTileSchedulerILb0ELb0ELb0ELi128EEEEEEEEEvNT_6ParamsE:
	.zero		3200


//--------------------- .nv.constant0._ZN7cutlass13device_kernelIN5flash11enable_sm90INS1_16FlashAttnBwdSm90INS1_25CollectiveMainloopBwdSm90ILi2ELi2ELi2EN4cute5tupleIJNS5_1CILi1EEES8_S8_EEENS6_IJNS7_ILi128EEESA_NS7_ILi64EEEEEENS_10bfloat16_tEfNS_4arch4Sm90ELb0ELb0ELb0ELb0ELb0ELb1ELb0ELb0ELi2ELi1ELi2ELi2ELb0EEENS1_24CollectiveEpilogueBwdGQAISC_fSF_Li256ELb0ELb0EEENS1_19SingleTileSchedulerILb0ELb0ELb0ELi128EEEEEEEEEvNT_6ParamsE --------------------------
	.section	.nv.constant0._ZN7cutlass13device_kernelIN5flash11enable_sm90INS1_16FlashAttnBwdSm90INS1_25CollectiveMainloopBwdSm90ILi2ELi2ELi2EN4cute5tupleIJNS5_1CILi1EEES8_S8_EEENS6_IJNS7_ILi128EEESA_NS7_ILi64EEEEEENS_10bfloat16_tEfNS_4arch4Sm90ELb0ELb0ELb0ELb0ELb0ELb1ELb0ELb0ELi2ELi1ELi2ELi2ELb0EEENS1_24CollectiveEpilogueBwdGQAISC_fSF_Li256ELb0ELb0EEENS1_19SingleTileSchedulerILb0ELb0ELb0ELi128EEEEEEEEEvNT_6ParamsE,"a",@progbits
	.sectionflags	@""
	.align	4
.nv.constant0._ZN7cutlass13device_kernelIN5flash11enable_sm90INS1_16FlashAttnBwdSm90INS1_25CollectiveMainloopBwdSm90ILi2ELi2ELi2EN4cute5tupleIJNS5_1CILi1EEES8_S8_EEENS6_IJNS7_ILi128EEESA_NS7_ILi64EEEEEENS_10bfloat16_tEfNS_4arch4Sm90ELb0ELb0ELb0ELb0ELb0ELb1ELb0ELb0ELi2ELi1ELi2ELi2ELb0EEENS1_24CollectiveEpilogueBwdGQAISC_fSF_Li256ELb0ELb0EEENS1_19SingleTileSchedulerILb0ELb0ELb0ELi128EEEEEEEEEvNT_6ParamsE:
	.zero		2560


//--------------------- .nv.constant0._ZN7cutlass13device_kernelIN5flash11enable_sm90INS1_16FlashAttnBwdSm90INS1_25CollectiveMainloopBwdSm90ILi2ELi2ELi2EN4cute5tupleIJNS5_1CILi1EEES8_S8_EEENS6_IJNS7_ILi128EEESA_NS7_ILi64EEEEEENS_10bfloat16_tEfNS_4arch4Sm90ELb0ELb0ELb0ELb0ELb1ELb1ELb0ELb0ELi2ELi1ELi2ELi2ELb0EEENS1_24CollectiveEpilogueBwdGQAISC_fSF_Li256ELb0ELb1EEENS1_19SingleTileSchedulerILb0ELb0ELb0ELi128EEEEEEEEEvNT_6ParamsE --------------------------
	.section	.nv.constant0._ZN7cutlass13device_kernelIN5flash11enable_sm90INS1_16FlashAttnBwdSm90INS1_25CollectiveMainloopBwdSm90ILi2ELi2ELi2EN4cute5tupleIJNS5_1CILi1EEES8_S8_EEENS6_IJNS7_ILi128EEESA_NS7_ILi64EEEEEENS_10bfloat16_tEfNS_4arch4Sm90ELb0ELb0ELb0ELb0ELb1ELb1ELb0ELb0ELi2ELi1ELi2ELi2ELb0EEENS1_24CollectiveEpilogueBwdGQAISC_fSF_Li256ELb0ELb1EEENS1_19SingleTileSchedulerILb0ELb0ELb0ELi128EEEEEEEEEvNT_6ParamsE,"a",@progbits
	.sectionflags	@""
	.align	4
.nv.constant0._ZN7cutlass13device_kernelIN5flash11enable_sm90INS1_16FlashAttnBwdSm90INS1_25CollectiveMainloopBwdSm90ILi2ELi2ELi2EN4cute5tupleIJNS5_1CILi1EEES8_S8_EEENS6_IJNS7_ILi128EEESA_NS7_ILi64EEEEEENS_10bfloat16_tEfNS_4arch4Sm90ELb0ELb0ELb0ELb0ELb1ELb1ELb0ELb0ELi2ELi1ELi2ELi2ELb0EEENS1_24CollectiveEpilogueBwdGQAISC_fSF_Li256ELb0ELb1EEENS1_19SingleTileSchedulerILb0ELb0ELb0ELi128EEEEEEEEEvNT_6ParamsE:
	.zero		2560


//--------------------- .nv.constant0._ZN7cutlass13device_kernelIN5flash11enable_sm90INS1_16FlashAttnBwdSm90INS1_25CollectiveMainloopBwdSm90ILi2ELi2ELi2EN4cute5tupleIJNS5_1CILi1EEES8_S8_EEENS6_IJNS7_ILi128EEESA_NS7_ILi64EEEEEENS_10bfloat16_tEfNS_4arch4Sm90ELb0ELb0ELb0ELb1ELb0ELb1ELb0ELb0ELi2ELi1ELi2ELi2ELb0EEENS1_21CollectiveEpilogueBwdISC_SD_SF_Li256ELb1ELb0ELi1EEENS1_19SingleTileSchedulerILb1ELb0ELb0ELi128EEEEEEEEEvNT_6ParamsE --------------------------
	.section	.nv.constant0._ZN7cutlass13device_kernelIN5flash11enable_sm90INS1_16FlashAttnBwdSm90INS1_25CollectiveMainloopBwdSm90ILi2ELi2ELi2EN4cute5tupleIJNS5_1CILi1EEES8_S8_EEENS6_IJNS7_ILi128EEESA_NS7_ILi64EEEEEENS_10bfloat16_tEfNS_4arch4Sm90ELb0ELb0ELb0ELb1ELb0ELb1ELb0ELb0ELi2ELi1ELi2ELi2ELb0EEENS1_21CollectiveEpilogueBwdISC_SD_SF_Li256ELb1ELb0ELi1EEENS1_19SingleTileSchedulerILb1ELb0ELb0ELi128EEEEEEEEEvNT_6ParamsE,"a",@progbits
	.sectionflags	@""
	.align	4
.nv.constant0._ZN7cutlass13device_kernelIN5flash11enable_sm90INS1_16FlashAttnBwdSm90INS1_25CollectiveMainloopBwdSm90ILi2ELi2ELi2EN4cute5tupleIJNS5_1CILi1EEES8_S8_EEENS6_IJNS7_ILi128EEESA_NS7_ILi64EEEEEENS_10bfloat16_tEfNS_4arch4Sm90ELb0ELb0ELb0ELb1ELb0ELb1ELb0ELb0ELi2ELi1ELi2ELi2ELb0EEENS1_21CollectiveEpilogueBwdISC_SD_SF_Li256ELb1ELb0ELi1EEENS1_19SingleTileSchedulerILb1ELb0ELb0ELi128EEEEEEEEEvNT_6ParamsE:
	.zero		2560


//--------------------- .nv.constant0._ZN7cutlass13device_kernelIN5flash11enable_sm90INS1_16FlashAttnBwdSm90INS1_25CollectiveMainloopBwdSm90ILi2ELi2ELi2EN4cute5tupleIJNS5_1CILi1EEES8_S8_EEENS6_IJNS7_ILi128EEESA_NS7_ILi64EEEEEENS_10bfloat16_tEfNS_4arch4Sm90ELb0ELb0ELb0ELb1ELb1ELb1ELb0ELb0ELi2ELi1ELi2ELi2ELb0EEENS1_21CollectiveEpilogueBwdISC_SD_SF_Li256ELb1ELb0ELi1EEENS1_19SingleTileSchedulerILb1ELb0ELb0ELi128EEEEEEEEEvNT_6ParamsE --------------------------
	.section	.nv.constant0._ZN7cutlass13device_kernelIN5flash11enable_sm90INS1_16FlashAttnBwdSm90INS1_25CollectiveMainloopBwdSm90ILi2ELi2ELi2EN4cute5tupleIJNS5_1CILi1EEES8_S8_EEENS6_IJNS7_ILi128EEESA_NS7_ILi64EEEEEENS_10bfloat16_tEfNS_4arch4Sm90ELb0ELb0ELb0ELb1ELb1ELb1ELb0ELb0ELi2ELi1ELi2ELi2ELb0EEENS1_21CollectiveEpilogueBwdISC_SD_SF_Li256ELb1ELb0ELi1EEENS1_19SingleTileSchedulerILb1ELb0ELb0ELi128EEEEEEEEEvNT_6ParamsE,"a",@progbits
	.sectionflags	@""
	.align	4
.nv.constant0._ZN7cutlass13device_kernelIN5flash11enable_sm90INS1_16FlashAttnBwdSm90INS1_25CollectiveMainloopBwdSm90ILi2ELi2ELi2EN4cute5tupleIJNS5_1CILi1EEES8_S8_EEENS6_IJNS7_ILi128EEESA_NS7_ILi64EEEEEENS_10bfloat16_tEfNS_4arch4Sm90ELb0ELb0ELb0ELb1ELb1ELb1ELb0ELb0ELi2ELi1ELi2ELi2ELb0EEENS1_21CollectiveEpilogueBwdISC_SD_SF_Li256ELb1ELb0ELi1EEENS1_19SingleTileSchedulerILb1ELb0ELb0ELi128EEEEEEEEEvNT_6ParamsE:
	.zero		2560


//--------------------- .nv.constant0._ZN7cutlass13device_kernelIN5flash11enable_sm90INS1_16FlashAttnBwdSm90INS1_25CollectiveMainloopBwdSm90ILi2ELi2ELi2EN4cute5tupleIJNS5_1CILi1EEES8_S8_EEENS6_IJNS7_ILi128EEESA_NS7_ILi64EEEEEENS_10bfloat16_tEfNS_4arch4Sm90ELb0ELb0ELb0ELb1ELb0ELb1ELb0ELb0ELi2ELi1ELi2ELi2ELb0EEENS1_24CollectiveEpilogueBwdGQAISC_fSF_Li256ELb1ELb0EEENS1_19SingleTileSchedulerILb1ELb0ELb0ELi128EEEEEEEEEvNT_6ParamsE --------------------------
	.section	.nv.constant0._ZN7cutlass13device_kernelIN5flash11enable_sm90INS1_16FlashAttnBwdSm90INS1_25CollectiveMainloopBwdSm90ILi2ELi2ELi2EN4cute5tupleIJNS5_1CILi1EEES8_S8_EEENS6_IJNS7_ILi128EEESA_NS7_ILi64EEEEEENS_10bfloat16_tEfNS_4arch4Sm90ELb0ELb0ELb0ELb1ELb0ELb1ELb0ELb0ELi2ELi1ELi2ELi2ELb0EEENS1_24CollectiveEpilogueBwdGQAISC_fSF_Li256ELb1ELb0EEENS1_19SingleTileSchedulerILb1ELb0ELb0ELi128EEEEEEEEEvNT_6ParamsE,"a",@progbits
	.sectionflags	@""
	.align	4
.nv.constant0._ZN7cutlass13device_kernelIN5flash11enable_sm90INS1_16FlashAttnBwdSm90INS1_25CollectiveMainloopBwdSm90ILi2ELi2ELi2EN4cute5tupleIJNS5_1CILi1EEES8_S8_EEENS6_IJNS7_ILi128EEESA_NS7_ILi64EEEEEENS_10bfloat16_tEfNS_4arch4Sm90ELb0ELb0ELb0ELb1ELb0ELb1ELb0ELb0ELi2ELi1ELi2ELi2ELb0EEENS1_24CollectiveEpilogueBwdGQAISC_fSF_Li256ELb1ELb0EEENS1_19SingleTileSchedulerILb1ELb0ELb0ELi128EEEEEEEEEvNT_6ParamsE:
	.zero		2560


//--------------------- .nv.constant0._ZN7cutlass13device_kernelIN5flash11enable_sm90INS1_16FlashAttnBwdSm90INS1_25CollectiveMainloopBwdSm90ILi2ELi2ELi2EN4cute5tupleIJNS5_1CILi1EEES8_S8_EEENS6_IJNS7_ILi128EEESA_NS7_ILi64EEEEEENS_10bfloat16_tEfNS_4arch4Sm90ELb0ELb0ELb0ELb1ELb1ELb1ELb0ELb0ELi2ELi1ELi2ELi2ELb0EEENS1_24CollectiveEpilogueBwdGQAISC_fSF_Li256ELb1ELb1EEENS1_19SingleTileSchedulerILb1ELb0ELb0ELi128EEEEEEEEEvNT_6ParamsE --------------------------
	.section	.nv.constant0._ZN7cutlass13device_kernelIN5flash11enable_sm90INS1_16FlashAttnBwdSm90INS1_25CollectiveMainloopBwdSm90ILi2ELi2ELi2EN4cute5tupleIJNS5_1CILi1EEES8_S8_EEENS6_IJNS7_ILi128EEESA_NS7_ILi64EEEEEENS_10bfloat16_tEfNS_4arch4Sm90ELb0ELb0ELb0ELb1ELb1ELb1ELb0ELb0ELi2ELi1ELi2ELi2ELb0EEENS1_24CollectiveEpilogueBwdGQAISC_fSF_Li256ELb1ELb1EEENS1_19SingleTileSchedulerILb1ELb0ELb0ELi128EEEEEEEEEvNT_6ParamsE,"a",@progbits
	.sectionflags	@""
	.align	4
.nv.constant0._ZN7cutlass13device_kernelIN5flash11enable_sm90INS1_16FlashAttnBwdSm90INS1_25CollectiveMainloopBwdSm90ILi2ELi2ELi2EN4cute5tupleIJNS5_1CILi1EEES8_S8_EEENS6_IJNS7_ILi128EEESA_NS7_ILi64EEEEEENS_10bfloat16_tEfNS_4arch4Sm90ELb0ELb0ELb0ELb1ELb1ELb1ELb0ELb0ELi2ELi1ELi2ELi2ELb0EEENS1_24CollectiveEpilogueBwdGQAISC_fSF_Li256ELb1ELb1EEENS1_19SingleTileSchedulerILb1ELb0ELb0ELi128EEEEEEEEEvNT_6ParamsE:
	.zero		2560


//--------------------- .nv.constant0._ZN7cutlass13device_kernelIN5flash11enable_sm90INS1_16FlashAttnBwdSm90INS1_25CollectiveMainloopBwdSm90ILi2ELi2ELi2EN4cute5tupleIJNS5_1CILi1EEES8_S8_EEENS6_IJNS7_ILi128EEESA_NS7_ILi64EEEEEENS_10bfloat16_tEfNS_4arch4Sm90ELb0ELb1ELb0ELb0ELb0ELb1ELb0ELb0ELi2ELi1ELi2ELi2ELb0EEENS1_21CollectiveEpilogueBwdISC_SD_SF_Li256ELb0ELb0ELi1EEENS1_19SingleTileSchedulerILb0ELb0ELb0ELi128EEEEEEEEEvNT_6ParamsE --------------------------
	.section	.nv.constant0._ZN7cutlass13device_kernelIN5flash11enable_sm90INS1_16FlashAttnBwdSm90INS1_25CollectiveMainloopBwdSm90ILi2ELi2ELi2EN4cute5tupleIJNS5_1CILi1EEES8_S8_EEENS6_IJNS7_ILi128EEESA_NS7_ILi64EEEEEENS_10bfloat16_tEfNS_4arch4Sm90ELb0ELb1ELb0ELb0ELb0ELb1ELb0ELb0ELi2ELi1ELi2ELi2ELb0EEENS1_21CollectiveEpilogueBwdISC_SD_SF_Li256ELb0ELb0ELi1EEENS1_19SingleTileSchedulerILb0ELb0ELb0ELi128EEEEEEEEEvNT_6ParamsE,"a",@progbits
	.sectionflags	@""
	.align	4
.nv.constant0._ZN7cutlass13device_kernelIN5flash11enable_sm90INS1_16FlashAttnBwdSm90INS1_25CollectiveMainloopBwdSm90ILi2ELi2ELi2EN4cute5tupleIJNS5_1CILi1EEES8_S8_EEENS6_IJNS7_ILi128EEESA_NS7_ILi64EEEEEENS_10bfloat16_tEfNS_4arch4Sm90ELb0ELb1ELb0ELb0ELb0ELb1ELb0ELb0ELi2ELi1ELi2ELi2ELb0EEENS1_21CollectiveEpilogueBwdISC_SD_SF_Li256ELb0ELb0ELi1EEENS1_19SingleTileSchedulerILb0ELb0ELb0ELi128EEEEEEEEEvNT_6ParamsE:
	.zero		3200


//--------------------- .nv.constant0._ZN7cutlass13device_kernelIN5flash11enable_sm90INS1_16FlashAttnBwdSm90INS1_25CollectiveMainloopBwdSm90ILi2ELi2ELi2EN4cute5tupleIJNS5_1CILi1EEES8_S8_EEENS6_IJNS7_ILi128EEESA_NS7_ILi64EEEEEENS_10bfloat16_tEfNS_4arch4Sm90ELb0ELb1ELb0ELb0ELb1ELb1ELb0ELb0ELi2ELi1ELi2ELi2ELb0EEENS1_21CollectiveEpilogueBwdISC_SD_SF_Li256ELb0ELb0ELi1EEENS1_19SingleTileSchedulerILb0ELb0ELb0ELi128EEEEEEEEEvNT_6ParamsE --------------------------
	.section	.nv.constant0._ZN7cutlass13device_kernelIN5flash11enable_sm90INS1_16FlashAttnBwdSm90INS1_25CollectiveMainloopBwdSm90ILi2ELi2ELi2EN4cute5tupleIJNS5_1CILi1EEES8_S8_EEENS6_IJNS7_ILi128EEESA_NS7_ILi64EEEEEENS_10bfloat16_tEfNS_4arch4Sm90ELb0ELb1ELb0ELb0ELb1ELb1ELb0ELb0ELi2ELi1ELi2ELi2ELb0EEENS1_21CollectiveEpilogueBwdISC_SD_SF_Li256ELb0ELb0ELi1EEENS1_19SingleTileSchedulerILb0ELb0ELb0ELi128EEEEEEEEEvNT_6ParamsE,"a",@progbits
	.sectionflags	@""
	.align	4
.nv.constant0._ZN7cutlass13device_kernelIN5flash11enable_sm90INS1_16FlashAttnBwdSm90INS1_25CollectiveMainloopBwdSm90ILi2ELi2ELi2EN4cute5tupleIJNS5_1CILi1EEES8_S8_EEENS6_IJNS7_ILi128EEESA_NS7_ILi64EEEEEENS_10bfloat16_tEfNS_4arch4Sm90ELb0ELb1ELb0ELb0ELb1ELb1ELb0ELb0ELi2ELi1ELi2ELi2ELb0EEENS1_21CollectiveEpilogueBwdISC_SD_SF_Li256ELb0ELb0ELi1EEENS1_19SingleTileSchedulerILb0ELb0ELb0ELi128EEEEEEEEEvNT_6ParamsE:
	.zero		3200


//--------------------- .nv.constant0._ZN7cutlass13device_kernelIN5flash11enable_sm90INS1_16FlashAttnBwdSm90INS1_25CollectiveMainloopBwdSm90ILi2ELi2ELi2EN4cute5tupleIJNS5_1CILi1EEES8_S8_EEENS6_IJNS7_ILi128EEESA_NS7_ILi64EEEEEENS_10bfloat16_tEfNS_4arch4Sm90ELb0ELb1ELb0ELb0ELb0ELb1ELb0ELb0ELi2ELi1ELi2ELi2ELb0EEENS1_24CollectiveEpilogueBwdGQAISC_fSF_Li256ELb0ELb0EEENS1_19SingleTileSchedulerILb0ELb0ELb0ELi128EEEEEEEEEvNT_6ParamsE --------------------------
	.section	.nv.constant0._ZN7cutlass13device_kernelIN5flash11enable_sm90INS1_16FlashAttnBwdSm90INS1_25CollectiveMainloopBwdSm90ILi2ELi2ELi2EN4cute5tupleIJNS5_1CILi1EEES8_S8_EEENS6_IJNS7_ILi128EEESA_NS7_ILi64EEEEEENS_10bfloat16_tEfNS_4arch4Sm90ELb0ELb1ELb0ELb0ELb0ELb1ELb0ELb0ELi2ELi1ELi2ELi2ELb0EEENS1_24CollectiveEpilogueBwdGQAISC_fSF_Li256ELb0ELb0EEENS1_19SingleTileSchedulerILb0ELb0ELb0ELi128EEEEEEEEEvNT_6ParamsE,"a",@progbits
	.sectionflags	@""
	.align	4
.nv.constant0._ZN7cutlass13device_kernelIN5flash11enable_sm90INS1_16FlashAttnBwdSm90INS1_25CollectiveMainloopBwdSm90ILi2ELi2ELi2EN4cute5tupleIJNS5_1CILi1EEES8_S8_EEENS6_IJNS7_ILi128EEESA_NS7_ILi64EEEEEENS_10bfloat16_tEfNS_4arch4Sm90ELb0ELb1ELb0ELb0ELb0ELb1ELb0ELb0ELi2ELi1ELi2ELi2ELb0EEENS1_24CollectiveEpilogueBwdGQAISC_fSF_Li256ELb0ELb0EEENS1_19SingleTileSchedulerILb0ELb0ELb0ELi128EEEEEEEEEvNT_6ParamsE:
	.zero		2560


//--------------------- .nv.constant0._ZN7cutlass13device_kernelIN5flash11enable_sm90INS1_16FlashAttnBwdSm90INS1_25CollectiveMainloopBwdSm90ILi2ELi2ELi2EN4cute5tupleIJNS5_1CILi1EEES8_S8_EEENS6_IJNS7_ILi128EEESA_NS7_ILi64EEEEEENS_10bfloat16_tEfNS_4arch4Sm90ELb0ELb1ELb0ELb0ELb1ELb1ELb0ELb0ELi2ELi1ELi2ELi2ELb0EEENS1_24CollectiveEpilogueBwdGQAISC_fSF_Li256ELb0ELb1EEENS1_19SingleTileSchedulerILb0ELb0ELb0ELi128EEEEEEEEEvNT_6ParamsE --------------------------
	.section	.nv.constant0._ZN7cutlass13device_kernelIN5flash11enable_sm90INS1_16FlashAttnBwdSm90INS1_25CollectiveMainloopBwdSm90ILi2ELi2ELi2EN4cute5tupleIJNS5_1CILi1EEES8_S8_EEENS6_IJNS7_ILi128EEESA_NS7_ILi64EEEEEENS_10bfloat16_tEfNS_4arch4Sm90ELb0ELb1ELb0ELb0ELb1ELb1ELb0ELb0ELi2ELi1ELi2ELi2ELb0EEENS1_24CollectiveEpilogueBwdGQAISC_fSF_Li256ELb0ELb1EEENS1_19SingleTileSchedulerILb0ELb0ELb0ELi128EEEEEEEEEvNT_6ParamsE,"a",@progbits
	.sectionflags	@""
	.align	4
.nv.constant0._ZN7cutlass13device_kernelIN5flash11enable_sm90INS1_16FlashAttnBwdSm90INS1_25CollectiveMainloopBwdSm90ILi2ELi2ELi2EN4cute5tupleIJNS5_1CILi1EEES8_S8_EEENS6_IJNS7_ILi128EEESA_NS7_ILi64EEEEEENS_10bfloat16_tEfNS_4arch4Sm90ELb0ELb1ELb0ELb0ELb1ELb1ELb0ELb0ELi2ELi1ELi2ELi2ELb0EEENS1_24CollectiveEpilogueBwdGQAISC_fSF_Li256ELb0ELb1EEENS1_19SingleTileSchedulerILb0ELb0ELb0ELi128EEEEEEEEEvNT_6ParamsE:
	.zero		2560


//--------------------- .nv.constant0._ZN7cutlass13device_kernelIN5flash11enable_sm90INS1_16FlashAttnBwdSm90INS1_25CollectiveMainloopBwdSm90ILi2ELi2ELi2EN4cute5tupleIJNS5_1CILi1EEES8_S8_EEENS6_IJNS7_ILi128EEESA_NS7_ILi64EEEEEENS_10bfloat16_tEfNS_4arch4Sm90ELb0ELb1ELb0ELb1ELb0ELb1ELb0ELb0ELi2ELi1ELi2ELi2ELb0EEENS1_21CollectiveEpilogueBwdISC_SD_SF_Li256ELb1ELb0ELi1EEENS1_19SingleTileSchedulerILb1ELb0ELb0ELi128EEEEEEEEEvNT_6ParamsE --------------------------
	.section	.nv.constant0._ZN7cutlass13device_kernelIN5flash11enable_sm90INS1_16FlashAttnBwdSm90INS1_25CollectiveMainloopBwdSm90ILi2ELi2ELi2EN4cute5tupleIJNS5_1CILi1EEES8_S8_EEENS6_IJNS7_ILi128EEESA_NS7_ILi64EEEEEENS_10bfloat16_tEfNS_4arch4Sm90ELb0ELb1ELb0ELb1ELb0ELb1ELb0ELb0ELi2ELi1ELi2ELi2ELb0EEENS1_21CollectiveEpilogueBwdISC_SD_SF_Li256ELb1ELb0ELi1EEENS1_19SingleTileSchedulerILb1ELb0ELb0ELi128EEEEEEEEEvNT_6ParamsE,"a",@progbits
	.sectionflags	@""
	.align	4
.nv.constant0._ZN7cutlass13device_kernelIN5flash11enable_sm90INS1_16FlashAttnBwdSm90INS1_25CollectiveMainloopBwdSm90ILi2ELi2ELi2EN4cute5tupleIJNS5_1CILi1EEES8_S8_EEENS6_IJNS7_ILi128EEESA_NS7_ILi64EEEEEENS_10bfloat16_tEfNS_4arch4Sm90ELb0ELb1ELb0ELb1ELb0ELb1ELb0ELb0ELi2ELi1ELi2ELi2ELb0EEENS1_21CollectiveEpilogueBwdISC_SD_SF_Li256ELb1ELb0ELi1EEENS1_19SingleTileSchedulerILb1ELb0ELb0ELi128EEEEEEEEEvNT_6ParamsE:
	.zero		2560


//--------------------- .nv.constant0._ZN7cutlass13device_kernelIN5flash11enable_sm90INS1_16FlashAttnBwdSm90INS1_25CollectiveMainloopBwdSm90ILi2ELi2ELi2EN4cute5tupleIJNS5_1CILi1EEES8_S8_EEENS6_IJNS7_ILi128EEESA_NS7_ILi64EEEEEENS_10bfloat16_tEfNS_4arch4Sm90ELb0ELb1ELb0ELb1ELb1ELb1ELb0ELb0ELi2ELi1ELi2ELi2ELb0EEENS1_21CollectiveEpilogueBwdISC_SD_SF_Li256ELb1ELb0ELi1EEENS1_19SingleTileSchedulerILb1ELb0ELb0ELi128EEEEEEEEEvNT_6ParamsE --------------------------
	.section	.nv.constant0._ZN7cutlass13device_kernelIN5flash11enable_sm90INS1_16FlashAttnBwdSm90INS1_25CollectiveMainloopBwdSm90ILi2ELi2ELi2EN4cute5tupleIJNS5_1CILi1EEES8_S8_EEENS6_IJNS7_ILi128EEESA_NS7_ILi64EEEEEENS_10bfloat16_tEfNS_4arch4Sm90ELb0ELb1ELb0ELb1ELb1ELb1ELb0ELb0ELi2ELi1ELi2ELi2ELb0EEENS1_21CollectiveEpilogueBwdISC_SD_SF_Li256ELb1ELb0ELi1EEENS1_19SingleTileSchedulerILb1ELb0ELb0ELi128EEEEEEEEEvNT_6ParamsE,"a",@progbits
	.sectionflags	@""
	.align	4
.nv.constant0._ZN7cutlass13device_kernelIN5flash11enable_sm90INS1_16FlashAttnBwdSm90INS1_25CollectiveMainloopBwdSm90ILi2ELi2ELi2EN4cute5tupleIJNS5_1CILi1EEES8_S8_EEENS6_IJNS7_ILi128EEESA_NS7_ILi64EEEEEENS_10bfloat16_tEfNS_4arch4Sm90ELb0ELb1ELb0ELb1ELb1ELb1ELb0ELb0ELi2ELi1ELi2ELi2ELb0EEENS1_21CollectiveEpilogueBwdISC_SD_SF_Li256ELb1ELb0ELi1EEENS1_19SingleTileSchedulerILb1ELb0ELb0ELi128EEEEEEEEEvNT_6ParamsE:
	.zero		2560


//--------------------- .nv.constant0._ZN7cutlass13device_kernelIN5flash11enable_sm90INS1_16FlashAttnBwdSm90INS1_25CollectiveMainloopBwdSm90ILi2ELi2ELi2EN4cute5tupleIJNS5_1CILi1EEES8_S8_EEENS6_IJNS7_ILi128EEESA_NS7_ILi64EEEEEENS_10bfloat16_tEfNS_4arch4Sm90ELb0ELb1ELb0ELb1ELb0ELb1ELb0ELb0ELi2ELi1ELi2ELi2ELb0EEENS1_24CollectiveEpilogueBwdGQAISC_fSF_Li256ELb1ELb0EEENS1_19SingleTileSchedulerILb1ELb0ELb0ELi128EEEEEEEEEvNT_6ParamsE --------------------------
	.section	.nv.constant0._ZN7cutlass13device_kernelIN5flash11enable_sm90INS1_16FlashAttnBwdSm90INS1_25CollectiveMainloopBwdSm90ILi2ELi2ELi2EN4cute5tupleIJNS5_1CILi1EEES8_S8_EEENS6_IJNS7_ILi128EEESA_NS7_ILi64EEEEEENS_10bfloat16_tEfNS_4arch4Sm90ELb0ELb1ELb0ELb1ELb0ELb1ELb0ELb0ELi2ELi1ELi2ELi2ELb0EEENS1_24CollectiveEpilogueBwdGQAISC_fSF_Li256ELb1ELb0EEENS1_19SingleTileSchedulerILb1ELb0ELb0ELi128EEEEEEEEEvNT_6ParamsE,"a",@progbits
	.sectionflags	@""
	.align	4
.nv.constant0._ZN7cutlass13device_kernelIN5flash11enable_sm90INS1_16FlashAttnBwdSm90INS1_25CollectiveMainloopBwdSm90ILi2ELi2ELi2EN4cute5tupleIJNS5_1CILi1EEES8_S8_EEENS6_IJNS7_ILi128EEESA_NS7_ILi64EEEEEENS_10bfloat16_tEfNS_4arch4Sm90ELb0ELb1ELb0ELb1ELb0ELb1ELb0ELb0ELi2ELi1ELi2ELi2ELb0EEENS1_24CollectiveEpilogueBwdGQAISC_fSF_Li256ELb1ELb0EEENS1_19SingleTileSchedulerILb1ELb0ELb0ELi128EEEEEEEEEvNT_6ParamsE:
	.zero		2560


//--------------------- .nv.constant0._ZN7cutlass13device_kernelIN5flash11enable_sm90INS1_16FlashAttnBwdSm90INS1_25CollectiveMainloopBwdSm90ILi2ELi2ELi2EN4cute5tupleIJNS5_1CILi1EEES8_S8_EEENS6_IJNS7_ILi128EEESA_NS7_ILi64EEEEEENS_10bfloat16_tEfNS_4arch4Sm90ELb0ELb1ELb0ELb1ELb1ELb1ELb0ELb0ELi2ELi1ELi2ELi2ELb0EEENS1_24CollectiveEpilogueBwdGQAISC_fSF_Li256ELb1ELb1EEENS1_19SingleTileSchedulerILb1ELb0ELb0ELi128EEEEEEEEEvNT_6ParamsE --------------------------
	.section	.nv.constant0._ZN7cutlass13device_kernelIN5flash11enable_sm90INS1_16FlashAttnBwdSm90INS1_25CollectiveMainloopBwdSm90ILi2ELi2ELi2EN4cute5tupleIJNS5_1CILi1EEES8_S8_EEENS6_IJNS7_ILi128EEESA_NS7_ILi64EEEEEENS_10bfloat16_tEfNS_4arch4Sm90ELb0ELb1ELb0ELb1ELb1ELb1ELb0ELb0ELi2ELi1ELi2ELi2ELb0EEENS1_24CollectiveEpilogueBwdGQAISC_fSF_Li256ELb1ELb1EEENS1_19SingleTileSchedulerILb1ELb0ELb0ELi128EEEEEEEEEvNT_6ParamsE,"a",@progbits
	.sectionflags	@""
	.align	4
.nv.constant0._ZN7cutlass13device_kernelIN5flash11enable_sm90INS1_16FlashAttnBwdSm90INS1_25CollectiveMainloopBwdSm90ILi2ELi2ELi2EN4cute5tupleIJNS5_1CILi1EEES8_S8_EEENS6_IJNS7_ILi128EEESA_NS7_ILi64EEEEEENS_10bfloat16_tEfNS_4arch4Sm90ELb0ELb1ELb0ELb1ELb1ELb1ELb0ELb0ELi2ELi1ELi2ELi2ELb0EEENS1_24CollectiveEpilogueBwdGQAISC_fSF_Li256ELb1ELb1EEENS1_19SingleTileSchedulerILb1ELb0ELb0ELi128EEEEEEEEEvNT_6ParamsE:
	.zero		2560


//--------------------- .nv.constant0._ZN7cutlass13device_kernelIN5flash11enable_sm90INS1_16FlashAttnBwdSm90INS1_25CollectiveMainloopBwdSm90ILi2ELi2ELi2EN4cute5tupleIJNS5_1CILi1EEES8_S8_EEENS6_IJNS7_ILi128EEESA_NS7_ILi64EEEEEENS_10bfloat16_tEfNS_4arch4Sm90ELb1ELb0ELb0ELb0ELb0ELb1ELb0ELb0ELi2ELi1ELi2ELi2ELb0EEENS1_21CollectiveEpilogueBwdISC_SD_SF_Li256ELb0ELb0ELi1EEENS1_25SingleTileBwdLPTSchedulerILb0ELi128ELb0EEEEEEEEEvNT_6ParamsE --------------------------
	.section	.nv.constant0._ZN7cutlass13device_kernelIN5flash11enable_sm90INS1_16FlashAttnBwdSm90INS1_25CollectiveMainloopBwdSm90ILi2ELi2ELi2EN4cute5tupleIJNS5_1CILi1EEES8_S8_EEENS6_IJNS7_ILi128EEESA_NS7_ILi64EEEEEENS_10bfloat16_tEfNS_4arch4Sm90ELb1ELb0ELb0ELb0ELb0ELb1ELb0ELb0ELi2ELi1ELi2ELi2ELb0EEENS1_21CollectiveEpilogueBwdISC_SD_SF_Li256ELb0ELb0ELi1EEENS1_25SingleTileBwdLPTSchedulerILb0ELi128ELb0EEEEEEEEEvNT_6ParamsE,"a",@progbits
	.sectionflags	@""
	.align	4
.nv.constant0._ZN7cutlass13device_kernelIN5flash11enable_sm90INS1_16FlashAttnBwdSm90INS1_25CollectiveMainloopBwdSm90ILi2ELi2ELi2EN4cute5tupleIJNS5_1CILi1EEES8_S8_EEENS6_IJNS7_ILi128EEESA_NS7_ILi64EEEEEENS_10bfloat16_tEfNS_4arch4Sm90ELb1ELb0ELb0ELb0ELb0ELb1ELb0ELb0ELi2ELi1ELi2ELi2ELb0EEENS1_21CollectiveEpilogueBwdISC_SD_SF_Li256ELb0ELb0ELi1EEENS1_25SingleTileBwdLPTSchedulerILb0ELi128ELb0EEEEEEEEEvNT_6ParamsE:
	.zero		3200


//--------------------- .nv.constant0._ZN7cutlass13device_kernelIN5flash11enable_sm90INS1_16FlashAttnBwdSm90INS1_25CollectiveMainloopBwdSm90ILi2ELi2ELi2EN4cute5tupleIJNS5_1CILi1EEES8_S8_EEENS6_IJNS7_ILi128EEESA_NS7_ILi64EEEEEENS_10bfloat16_tEfNS_4arch4Sm90ELb1ELb0ELb0ELb0ELb1ELb1ELb0ELb0ELi2ELi1ELi2ELi2ELb0EEENS1_21CollectiveEpilogueBwdISC_SD_SF_Li256ELb0ELb0ELi1EEENS1_25SingleTileBwdLPTSchedulerILb0ELi128ELb1EEEEEEEEEvNT_6ParamsE --------------------------
	.section	.nv.constant0._ZN7cutlass13device_kernelIN5flash11enable_sm90INS1_16FlashAttnBwdSm90INS1_25CollectiveMainloopBwdSm90ILi2ELi2ELi2EN4cute5tupleIJNS5_1CILi1EEES8_S8_EEENS6_IJNS7_ILi128EEESA_NS7_ILi64EEEEEENS_10bfloat16_tEfNS_4arch4Sm90ELb1ELb0ELb0ELb0ELb1ELb1ELb0ELb0ELi2ELi1ELi2ELi2ELb0EEENS1_21CollectiveEpilogueBwdISC_SD_SF_Li256ELb0ELb0ELi1EEENS1_25SingleTileBwdLPTSchedulerILb0ELi128ELb1EEEEEEEEEvNT_6ParamsE,"a",@progbits
	.sectionflags	@""
	.align	4
.nv.constant0._ZN7cutlass13device_kernelIN5flash11enable_sm90INS1_16FlashAttnBwdSm90INS1_25CollectiveMainloopBwdSm90ILi2ELi2ELi2EN4cute5tupleIJNS5_1CILi1EEES8_S8_EEENS6_IJNS7_ILi128EEESA_NS7_ILi64EEEEEENS_10bfloat16_tEfNS_4arch4Sm90ELb1ELb0ELb0ELb0ELb1ELb1ELb0ELb0ELi2ELi1ELi2ELi2ELb0EEENS1_21CollectiveEpilogueBwdISC_SD_SF_Li256ELb0ELb0ELi1EEENS1_25SingleTileBwdLPTSchedulerILb0ELi128ELb1EEEEEEEEEvNT_6ParamsE:
	.zero		3200


//--------------------- .nv.constant0._ZN7cutlass13device_kernelIN5flash11enable_sm90INS1_16FlashAttnBwdSm90INS1_25CollectiveMainloopBwdSm90ILi2ELi2ELi2EN4cute5tupleIJNS5_1CILi1EEES8_S8_EEENS6_IJNS7_ILi128EEESA_NS7_ILi64EEEEEENS_10bfloat16_tEfNS_4arch4Sm90ELb1ELb0ELb0ELb0ELb0ELb1ELb0ELb0ELi2ELi1ELi2ELi2ELb0EEENS1_24CollectiveEpilogueBwdGQAISC_fSF_Li256ELb0ELb0EEENS1_25SingleTileBwdLPTSchedulerILb0ELi128ELb0EEEEEEEEEvNT_6ParamsE --------------------------
	.section	.nv.constant0._ZN7cutlass13device_kernelIN5flash11enable_sm90INS1_16FlashAttnBwdSm90INS1_25CollectiveMainloopBwdSm90ILi2ELi2ELi2EN4cute5tupleIJNS5_1CILi1EEES8_S8_EEENS6_IJNS7_ILi128EEESA_NS7_ILi64EEEEEENS_10bfloat16_tEfNS_4arch4Sm90ELb1ELb0ELb0ELb0ELb0ELb1ELb0ELb0ELi2ELi1ELi2ELi2ELb0EEENS1_24CollectiveEpilogueBwdGQAISC_fSF_Li256ELb0ELb0EEENS1_25SingleTileBwdLPTSchedulerILb0ELi128ELb0EEEEEEEEEvNT_6ParamsE,"a",@progbits
	.sectionflags	@""
	.align	4
.nv.constant0._ZN7cutlass13device_kernelIN5flash11enable_sm90INS1_16FlashAttnBwdSm90INS1_25CollectiveMainloopBwdSm90ILi2ELi2ELi2EN4cute5tupleIJNS5_1CILi1EEES8_S8_EEENS6_IJNS7_ILi128EEESA_NS7_ILi64EEEEEENS_10bfloat16_tEfNS_4arch4Sm90ELb1ELb0ELb0ELb0ELb0ELb1ELb0ELb0ELi2ELi1ELi2ELi2ELb0EEENS1_24CollectiveEpilogueBwdGQAISC_fSF_Li256ELb0ELb0EEENS1_25SingleTileBwdLPTSchedulerILb0ELi128ELb0EEEEEEEEEvNT_6ParamsE:
	.zero		2688


//--------------------- .nv.constant0._ZN7cutlass13device_kernelIN5flash11enable_sm90INS1_16FlashAttnBwdSm90INS1_25CollectiveMainloopBwdSm90ILi2ELi2ELi2EN4cute5tupleIJNS5_1CILi1EEES8_S8_EEENS6_IJNS7_ILi128EEESA_NS7_ILi64EEEEEENS_10bfloat16_tEfNS_4arch4Sm90ELb1ELb0ELb0ELb0ELb1ELb1ELb0ELb0ELi2ELi1ELi2ELi2ELb0EEENS1_24CollectiveEpilogueBwdGQAISC_fSF_Li256ELb0ELb1EEENS1_25SingleTileBwdLPTSchedulerILb0ELi128ELb1EEEEEEEEEvNT_6ParamsE --------------------------
	.section	.nv.constant0._ZN7cutlass13device_kernelIN5flash11enable_sm90INS1_16FlashAttnBwdSm90INS1_25CollectiveMainloopBwdSm90ILi2ELi2ELi2EN4cute5tupleIJNS5_1CILi1EEES8_S8_EEENS6_IJNS7_ILi128EEESA_NS7_ILi64EEEEEENS_10bfloat16_tEfNS_4arch4Sm90ELb1ELb0ELb0ELb0ELb1ELb1ELb0ELb0ELi2ELi1ELi2ELi2ELb0EEENS1_24CollectiveEpilogueBwdGQAISC_fSF_Li256ELb0ELb1EEENS1_25SingleTileBwdLPTSchedulerILb0ELi128ELb1EEEEEEEEEvNT_6ParamsE,"a",@progbits
	.sectionflags	@""
	.align	4
.nv.constant0._ZN7cutlass13device_kernelIN5flash11enable_sm90INS1_16FlashAttnBwdSm90INS1_25CollectiveMainloopBwdSm90ILi2ELi2ELi2EN4cute5tupleIJNS5_1CILi1EEES8_S8_EEENS6_IJNS7_ILi128EEESA_NS7_ILi64EEEEEENS_10bfloat16_tEfNS_4arch4Sm90ELb1ELb0ELb0ELb0ELb1ELb1ELb0ELb0ELi2ELi1ELi2ELi2ELb0EEENS1_24CollectiveEpilogueBwdGQAISC_fSF_Li256ELb0ELb1EEENS1_25SingleTileBwdLPTSchedulerILb0ELi128ELb1EEEEEEEEEvNT_6ParamsE:
	.zero		2688


//--------------------- .nv.constant0._ZN7cutlass13device_kernelIN5flash22FlashAttnBwdPreprocessIN4cute5tupleIJNS3_1CILi128EEENS5_ILi64EEEEEENS_10bfloat16_tEfNS_4arch4Sm90ELb1ELb0EEEEEvNT_6ParamsE --------------------------
	.section	.nv.constant0._ZN7cutlass13device_kernelIN5flash22FlashAttnBwdPreprocessIN4cute5tupleIJNS3_1CILi128EEENS5_ILi64EEEEEENS_10bfloat16_tEfNS_4arch4Sm90ELb1ELb0EEEEEvNT_6ParamsE,"a",@progbits
	.sectionflags	@""
	.align	4
.nv.constant0._ZN7cutlass13device_kernelIN5flash22FlashAttnBwdPreprocessIN4cute5tupleIJNS3_1CILi128EEENS5_ILi64EEEEEENS_10bfloat16_tEfNS_4arch4Sm90ELb1ELb0EEEEEvNT_6ParamsE:
	.zero		1136


//--------------------- .nv.constant0._ZN7cutlass13device_kernelIN5flash11enable_sm90INS1_16FlashAttnBwdSm90INS1_25CollectiveMainloopBwdSm90ILi2ELi2ELi2EN4cute5tupleIJNS5_1CILi1EEES8_S8_EEENS6_IJNS7_ILi128EEESA_NS7_ILi64EEEEEENS_10bfloat16_tEfNS_4arch4Sm90ELb1ELb0ELb0ELb1ELb0ELb1ELb0ELb0ELi2ELi1ELi2ELi2ELb0EEENS1_21CollectiveEpilogueBwdISC_SD_SF_Li256ELb1ELb0ELi1EEENS1_25SingleTileBwdLPTSchedulerILb1ELi128ELb0EEEEEEEEEvNT_6ParamsE --------------------------
	.section	.nv.constant0._ZN7cutlass13device_kernelIN5flash11enable_sm90INS1_16FlashAttnBwdSm90INS1_25CollectiveMainloopBwdSm90ILi2ELi2ELi2EN4cute5tupleIJNS5_1CILi1EEES8_S8_EEENS6_IJNS7_ILi128EEESA_NS7_ILi64EEEEEENS_10bfloat16_tEfNS_4arch4Sm90ELb1ELb0ELb0ELb1ELb0ELb1ELb0ELb0ELi2ELi1ELi2ELi2ELb0EEENS1_21CollectiveEpilogueBwdISC_SD_SF_Li256ELb1ELb0ELi1EEENS1_25SingleTileBwdLPTSchedulerILb1ELi128ELb0EEEEEEEEEvNT_6ParamsE,"a",@progbits
	.sectionflags	@""
	.align	4
.nv.constant0._ZN7cutlass13device_kernelIN5flash11enable_sm90INS1_16FlashAttnBwdSm90INS1_25CollectiveMainloopBwdSm90ILi2ELi2ELi2EN4cute5tupleIJNS5_1CILi1EEES8_S8_EEENS6_IJNS7_ILi128EEESA_NS7_ILi64EEEEEENS_10bfloat16_tEfNS_4arch4Sm90ELb1ELb0ELb0ELb1ELb0ELb1ELb0ELb0ELi2ELi1ELi2ELi2ELb0EEENS1_21CollectiveEpilogueBwdISC_SD_SF_Li256ELb1ELb0ELi1EEENS1_25SingleTileBwdLPTSchedulerILb1ELi128ELb0EEEEEEEEEvNT_6ParamsE:
	.zero		2560


//--------------------- .nv.constant0._ZN7cutlass13device_kernelIN5flash11enable_sm90INS1_16FlashAttnBwdSm90INS1_25CollectiveMainloopBwdSm90ILi2ELi2ELi2EN4cute5tupleIJNS5_1CILi1EEES8_S8_EEENS6_IJNS7_ILi128EEESA_NS7_ILi64EEEEEENS_10bfloat16_tEfNS_4arch4Sm90ELb1ELb0ELb0ELb1ELb1ELb1ELb0ELb0ELi2ELi1ELi2ELi2ELb0EEENS1_21CollectiveEpilogueBwdISC_SD_SF_Li256ELb1ELb0ELi1EEENS1_25SingleTileBwdLPTSchedulerILb1ELi128ELb1EEEEEEEEEvNT_6ParamsE --------------------------
	.section	.nv.constant0._ZN7cutlass13device_kernelIN5flash11enable_sm90INS1_16FlashAttnBwdSm90INS1_25CollectiveMainloopBwdSm90ILi2ELi2ELi2EN4cute5tupleIJNS5_1CILi1EEES8_S8_EEENS6_IJNS7_ILi128EEESA_NS7_ILi64EEEEEENS_10bfloat16_tEfNS_4arch4Sm90ELb1ELb0ELb0ELb1ELb1ELb1ELb0ELb0ELi2ELi1ELi2ELi2ELb0EEENS1_21CollectiveEpilogueBwdISC_SD_SF_Li256ELb1ELb0ELi1EEENS1_25SingleTileBwdLPTSchedulerILb1ELi128ELb1EEEEEEEEEvNT_6ParamsE,"a",@progbits
	.sectionflags	@""
	.align	4
.nv.constant0._ZN7cutlass13device_kernelIN5flash11enable_sm90INS1_16FlashAttnBwdSm90INS1_25CollectiveMainloopBwdSm90ILi2ELi2ELi2EN4cute5tupleIJNS5_1CILi1EEES8_S8_EEENS6_IJNS7_ILi128EEESA_NS7_ILi64EEEEEENS_10bfloat16_tEfNS_4arch4Sm90ELb1ELb0ELb0ELb1ELb1ELb1ELb0ELb0ELi2ELi1ELi2ELi2ELb0EEENS1_21CollectiveEpilogueBwdISC_SD_SF_Li256ELb1ELb0ELi1EEENS1_25SingleTileBwdLPTSchedulerILb1ELi128ELb1EEEEEEEEEvNT_6ParamsE:
	.zero		2560


//--------------------- .nv.constant0._ZN7cutlass13device_kernelIN5flash11enable_sm90INS1_16FlashAttnBwdSm90INS1_25CollectiveMainloopBwdSm90ILi2ELi2ELi2EN4cute5tupleIJNS5_1CILi1EEES8_S8_EEENS6_IJNS7_ILi128EEESA_NS7_ILi64EEEEEENS_10bfloat16_tEfNS_4arch4Sm90ELb1ELb0ELb0ELb1ELb0ELb1ELb0ELb0ELi2ELi1ELi2ELi2ELb0EEENS1_24CollectiveEpilogueBwdGQAISC_fSF_Li256ELb1ELb0EEENS1_25SingleTileBwdLPTSchedulerILb1ELi128ELb0EEEEEEEEEvNT_6ParamsE --------------------------
	.section	.nv.constant0._ZN7cutlass13device_kernelIN5flash11enable_sm90INS1_16FlashAttnBwdSm90INS1_25CollectiveMainloopBwdSm90ILi2ELi2ELi2EN4cute5tupleIJNS5_1CILi1EEES8_S8_EEENS6_IJNS7_ILi128EEESA_NS7_ILi64EEEEEENS_10bfloat16_tEfNS_4arch4Sm90ELb1ELb0ELb0ELb1ELb0ELb1ELb0ELb0ELi2ELi1ELi2ELi2ELb0EEENS1_24CollectiveEpilogueBwdGQAISC_fSF_Li256ELb1ELb0EEENS1_25SingleTileBwdLPTSchedulerILb1ELi128ELb0EEEEEEEEEvNT_6ParamsE,"a",@progbits
	.sectionflags	@""
	.align	4
.nv.constant0._ZN7cutlass13device_kernelIN5flash11enable_sm90INS1_16FlashAttnBwdSm90INS1_25CollectiveMainloopBwdSm90ILi2ELi2ELi2EN4cute5tupleIJNS5_1CILi1EEES8_S8_EEENS6_IJNS7_ILi128EEESA_NS7_ILi64EEEEEENS_10bfloat16_tEfNS_4arch4Sm90ELb1ELb0ELb0ELb1ELb0ELb1ELb0ELb0ELi2ELi1ELi2ELi2ELb0EEENS1_24CollectiveEpilogueBwdGQAISC_fSF_Li256ELb1ELb0EEENS1_25SingleTileBwdLPTSchedulerILb1ELi128ELb0EEEEEEEEEvNT_6ParamsE:
	.zero		2688


//--------------------- .nv.constant0._ZN7cutlass13device_kernelIN5flash32FlashAttnBwdPostprocessConvertdQIN4cute5tupleIJNS3_1CILi128EEENS5_ILi64EEEEEENS_10bfloat16_tEfNS_4arch4Sm90ELi256ENS3_8TiledMMAINS3_8MMA_AtomIJNS3_4SM904GMMA27MMA_64x64x16_F32BF16BF16_RSILNSF_5MajorE0ELSH_1ELNSF_7ScaleInE1ELSI_1EEEEEENS3_6LayoutINS4_IJNS5_ILi2EEENS5_ILi1EEESN_EEENS4_IJSN_NS5_ILi0EEESP_EEEEENS4_IJNS3_10UnderscoreESS_SS_EEEEELb0EEEEEvNT_6ParamsE --------------------------
	.section	.nv.constant0._ZN7cutlass13device_kernelIN5flash32FlashAttnBwdPostprocessConvertdQIN4cute5tupleIJNS3_1CILi128EEENS5_ILi64EEEEEENS_10bfloat16_tEfNS_4arch4Sm90ELi256ENS3_8TiledMMAINS3_8MMA_AtomIJNS3_4SM904GMMA27MMA_64x64x16_F32BF16BF16_RSILNSF_5MajorE0ELSH_1ELNSF_7ScaleInE1ELSI_1EEEEEENS3_6LayoutINS4_IJNS5_ILi2EEENS5_ILi1EEESN_EEENS4_IJSN_NS5_ILi0EEESP_EEEEENS4_IJNS3_10UnderscoreESS_SS_EEEEELb0EEEEEvNT_6ParamsE,"a",@progbits
	.sectionflags	@""
	.align	4
.nv.constant0._ZN7cutlass13device_kernelIN5flash32FlashAttnBwdPostprocessConvertdQIN4cute5tupleIJNS3_1CILi128EEENS5_ILi64EEEEEENS_10bfloat16_tEfNS_4arch4Sm90ELi256ENS3_8TiledMMAINS3_8MMA_AtomIJNS3_4SM904GMMA27MMA_64x64x16_F32BF16BF16_RSILNSF_5MajorE0ELSH_1ELNSF_7ScaleInE1ELSI_1EEEEEENS3_6LayoutINS4_IJNS5_ILi2EEENS5_ILi1EEESN_EEENS4_IJSN_NS5_ILi0EEESP_EEEEENS4_IJNS3_10UnderscoreESS_SS_EEEEELb0EEEEEvNT_6ParamsE:
	.zero		1008


//--------------------- .nv.constant0._ZN7cutlass13device_kernelIN5flash32FlashAttnBwdPostprocessConvertdQIN4cute5tupleIJNS3_1CILi128EEENS5_ILi64EEEEEENS_10bfloat16_tEfNS_4arch4Sm90ELi256ENS3_8TiledMMAINS3_8MMA_AtomIJNS3_4SM904GMMA27MMA_64x64x16_F32BF16BF16_SSILNSF_5MajorE0ELSH_1ELNSF_7ScaleInE1ELSI_1EEEEEENS3_6LayoutINS4_IJNS5_ILi2EEENS5_ILi1EEESN_EEENS4_IJSN_NS5_ILi0EEESP_EEEEENS4_IJNS3_10UnderscoreESS_SS_EEEEELb0EEEEEvNT_6ParamsE --------------------------
	.section	.nv.constant0._ZN7cutlass13device_kernelIN5flash32FlashAttnBwdPostprocessConvertdQIN4cute5tupleIJNS3_1CILi128EEENS5_ILi64EEEEEENS_10bfloat16_tEfNS_4arch4Sm90ELi256ENS3_8TiledMMAINS3_8MMA_AtomIJNS3_4SM904GMMA27MMA_64x64x16_F32BF16BF16_SSILNSF_5MajorE0ELSH_1ELNSF_7ScaleInE1ELSI_1EEEEEENS3_6LayoutINS4_IJNS5_ILi2EEENS5_ILi1EEESN_EEENS4_IJSN_NS5_ILi0EEESP_EEEEENS4_IJNS3_10UnderscoreESS_SS_EEEEELb0EEEEEvNT_6ParamsE,"a",@progbits
	.sectionflags	@""
	.align	4
.nv.constant0._ZN7cutlass13device_kernelIN5flash32FlashAttnBwdPostprocessConvertdQIN4cute5tupleIJNS3_1CILi128EEENS5_ILi64EEEEEENS_10bfloat16_tEfNS_4arch4Sm90ELi256ENS3_8TiledMMAINS3_8MMA_AtomIJNS3_4SM904GMMA27MMA_64x64x16_F32BF16BF16_SSILNSF_5MajorE0ELSH_1ELNSF_7ScaleInE1ELSI_1EEEEEENS3_6LayoutINS4_IJNS5_ILi2EEENS5_ILi1EEESN_EEENS4_IJSN_NS5_ILi0EEESP_EEEEENS4_IJNS3_10UnderscoreESS_SS_EEEEELb0EEEEEvNT_6ParamsE:
	.zero		1008


//--------------------- .nv.constant0._ZN7cutlass13device_kernelIN5flash11enable_sm90INS1_16FlashAttnBwdSm90INS1_25CollectiveMainloopBwdSm90ILi2ELi2ELi2EN4cute5tupleIJNS5_1CILi1EEES8_S8_EEENS6_IJNS7_ILi128EEESA_NS7_ILi64EEEEEENS_10bfloat16_tEfNS_4arch4Sm90ELb1ELb0ELb0ELb1ELb1ELb1ELb0ELb0ELi2ELi1ELi2ELi2ELb0EEENS1_24CollectiveEpilogueBwdGQAISC_fSF_Li256ELb1ELb1EEENS1_25SingleTileBwdLPTSchedulerILb1ELi128ELb1EEEEEEEEEvNT_6ParamsE --------------------------
	.section	.nv.constant0._ZN7cutlass13device_kernelIN5flash11enable_sm90INS1_16FlashAttnBwdSm90INS1_25CollectiveMainloopBwdSm90ILi2ELi2ELi2EN4cute5tupleIJNS5_1CILi1EEES8_S8_EEENS6_IJNS7_ILi128EEESA_NS7_ILi64EEEEEENS_10bfloat16_tEfNS_4arch4Sm90ELb1ELb0ELb0ELb1ELb1ELb1ELb0ELb0ELi2ELi1ELi2ELi2ELb0EEENS1_24CollectiveEpilogueBwdGQAISC_fSF_Li256ELb1ELb1EEENS1_25SingleTileBwdLPTSchedulerILb1ELi128ELb1EEEEEEEEEvNT_6ParamsE,"a",@progbits
	.sectionflags	@""
	.align	4
.nv.constant0._ZN7cutlass13device_kernelIN5flash11enable_sm90INS1_16FlashAttnBwdSm90INS1_25CollectiveMainloopBwdSm90ILi2ELi2ELi2EN4cute5tupleIJNS5_1CILi1EEES8_S8_EEENS6_IJNS7_ILi128EEESA_NS7_ILi64EEEEEENS_10bfloat16_tEfNS_4arch4Sm90ELb1ELb0ELb0ELb1ELb1ELb1ELb0ELb0ELi2ELi1ELi2ELi2ELb0EEENS1_24CollectiveEpilogueBwdGQAISC_fSF_Li256ELb1ELb1EEENS1_25SingleTileBwdLPTSchedulerILb1ELi128ELb1EEEEEEEEEvNT_6ParamsE:
	.zero		2688


//--------------------- .nv.constant0._ZN7cutlass13device_kernelIN5flash22FlashAttnBwdPreprocessIN4cute5tupleIJNS3_1CILi128EEENS5_ILi64EEEEEENS_10bfloat16_tEfNS_4arch4Sm90ELb1ELb1EEEEEvNT_6ParamsE --------------------------
	.section	.nv.constant0._ZN7cutlass13device_kernelIN5flash22FlashAttnBwdPreprocessIN4cute5tupleIJNS3_1CILi128EEENS5_ILi64EEEEEENS_10bfloat16_tEfNS_4arch4Sm90ELb1ELb1EEEEEvNT_6ParamsE,"a",@progbits
	.sectionflags	@""
	.align	4
.nv.constant0._ZN7cutlass13device_kernelIN5flash22FlashAttnBwdPreprocessIN4cute5tupleIJNS3_1CILi128EEENS5_ILi64EEEEEENS_10bfloat16_tEfNS_4arch4Sm90ELb1ELb1EEEEEvNT_6ParamsE:
	.zero		1136


//--------------------- SYMBOLS --------------------------

	.type		.nv.reservedSmem.offset0,@object
	.size		.nv.reservedSmem.offset0,0x4
	.type		.nv.reservedSmem.cap,@object
	.size		.nv.reservedSmem.cap,0x4
